def matmul_kernel(
    a_ptr,
    b_ptr,
    c_ptr,
    M,
    N,
    K,
    stride_am,
    stride_ak,
    stride_bk,
    stride_bn,
    stride_cm,
    stride_cn,
    BLOCK_M: tl.constexpr,
    BLOCK_N: tl.constexpr,
    BLOCK_K: tl.constexpr,
    GROUP_M: tl.constexpr,
):
    pid = tl.program_id(axis=0)
    num_pid_m = tl.cdiv(M, BLOCK_M)
    num_pid_n = tl.cdiv(N, BLOCK_N)
    num_pid_in_group = GROUP_M * num_pid_n
    group_id = pid // num_pid_in_group
    first_pid_m = group_id * GROUP_M
    group_size_m = min(num_pid_m - first_pid_m, GROUP_M)
    pid_m = first_pid_m + ((pid % num_pid_in_group) % group_size_m)
    pid_n = (pid % num_pid_in_group) // group_size_m

    offs_am = (pid_m * BLOCK_M + tl.arange(0, BLOCK_M)) % M
    offs_bn = (pid_n * BLOCK_N + tl.arange(0, BLOCK_N)) % N
    offs_k = tl.arange(0, BLOCK_K)
    a_ptrs = a_ptr + offs_am[:, None] * stride_am + offs_k[None, :] * stride_ak
    b_ptrs = b_ptr + offs_k[:, None] * stride_bk + offs_bn[None, :] * stride_bn

    acc = tl.zeros((BLOCK_M, BLOCK_N), dtype=tl.float32)
    for kk in range(0, tl.cdiv(K, BLOCK_K)):
        a = tl.load(a_ptrs, mask=offs_k[None, :] < K - kk * BLOCK_K, other=0.0)
        b = tl.load(b_ptrs, mask=offs_k[:, None] < K - kk * BLOCK_K, other=0.0)
        acc = tl.dot(a, b, acc)
        a_ptrs += BLOCK_K * stride_ak
        b_ptrs += BLOCK_K * stride_bk

    c = acc.to(c_ptr.dtype.element_ty)
    offs_cm = pid_m * BLOCK_M + tl.arange(0, BLOCK_M)
    offs_cn = pid_n * BLOCK_N + tl.arange(0, BLOCK_N)
    c_ptrs = c_ptr + offs_cm[:, None] * stride_cm + offs_cn[None, :] * stride_cn
    mask = (offs_cm[:, None] < M) & (offs_cn[None, :] < N)
    tl.store(c_ptrs, c, mask=mask)

# config = {"BLOCK_K": 32, "BLOCK_M": 512, "BLOCK_N": 256, "GROUP_M": 8, "arch": "sm_100", "dtype": "fp32", "num_ctas": 1, "num_stages": 3, "num_warps": 16}
# arch = sm_100


// ===== COMPILED SASS (sm_100a) =====

	.target	sm_100a

	.elftype	@"ET_EXEC"


//--------------------- .note.nv.tkinfo           --------------------------
	.section	.note.nv.tkinfo,"",@"SHT_NOTE"
	.sectionflags	@"SHF_NOTE_NV_TKINFO"
	.tkinfo
        /*0018*/ 	.word	0x00000081
        /*0030*/ 	.string	""
        /*0030*/ 	.string	"ptxas-blackwell"
        /*0030*/ 	.string	"Cuda compilation tools, release 12.9, V12.9.86"
        /*0030*/ 	.string	"Build cuda_12.9.r12.9/compiler.36037853_0"
        /*0030*/ 	.string	"-v  -suppress-debug-info  -lineinfo  -arch sm_100a "



//--------------------- .note.nv.cuver            --------------------------
	.section	.note.nv.cuver,"",@"SHT_NOTE"
	.sectionflags	@"SHF_NOTE_NV_CUVER"
        /*0018*/ 	.short	0x0001
        /*001a*/ 	.short	0x0064
        /*001c*/ 	.short	0x0001
        /*001e*/ 	.short	0x0000
        /*0020*/ 	.short	0x0001
        /*0022*/ 	.short	0x0000


//--------------------- .nv.info                  --------------------------
	.section	.nv.info,"",@"SHT_CUDA_INFO"
	.align	4


	//----- nvinfo : EIATTR_REGCOUNT
	.align		4
        /*0000*/ 	.byte	0x04, 0x2f
        /*0002*/ 	.short	(.L_1 - .L_0)
	.align		4
.L_0:
        /*0004*/ 	.word	index@(matmul_kernel)
        /*0008*/ 	.word	0x00000020


	//----- nvinfo : EIATTR_FRAME_SIZE
	.align		4
.L_1:
        /*000c*/ 	.byte	0x04, 0x11
        /*000e*/ 	.short	(.L_3 - .L_2)
	.align		4
.L_2:
        /*0010*/ 	.word	index@(matmul_kernel)
        /*0014*/ 	.word	0x000019a8


	//----- nvinfo : EIATTR_MIN_STACK_SIZE
	.align		4
.L_3:
        /*0018*/ 	.byte	0x04, 0x12
        /*001a*/ 	.short	(.L_5 - .L_4)
	.align		4
.L_4:
        /*001c*/ 	.word	index@(matmul_kernel)
        /*0020*/ 	.word	0x000019a8
.L_5:


//--------------------- .nv.info.matmul_kernel    --------------------------
	.section	.nv.info.matmul_kernel,"",@"SHT_CUDA_INFO"
	.sectionflags	@""
	.align	4


	//----- nvinfo : EIATTR_CUDA_API_VERSION
	.align		4
        /*0000*/ 	.byte	0x04, 0x37
        /*0002*/ 	.short	(.L_7 - .L_6)
.L_6:
        /*0004*/ 	.word	0x00000081


	//----- nvinfo : EIATTR_KPARAM_INFO
	.align		4
.L_7:
        /*0008*/ 	.byte	0x04, 0x17
        /*000a*/ 	.short	(.L_9 - .L_8)
.L_8:
        /*000c*/ 	.word	0x00000000
        /*0010*/ 	.short	0x000d
        /*0012*/ 	.short	0x0048
        /*0014*/ 	.byte	0x00, 0xf4, 0x21, 0x00


	//----- nvinfo : EIATTR_KPARAM_INFO
	.align		4
.L_9:
        /*0018*/ 	.byte	0x04, 0x17
        /*001a*/ 	.short	(.L_11 - .L_10)
.L_10:
        /*001c*/ 	.word	0x00000000
        /*0020*/ 	.short	0x000c
        /*0022*/ 	.short	0x0040
        /*0024*/ 	.byte	0x00, 0xf4, 0x21, 0x00


	//----- nvinfo : EIATTR_KPARAM_INFO
	.align		4
.L_11:
        /*0028*/ 	.byte	0x04, 0x17
        /*002a*/ 	.short	(.L_13 - .L_12)
.L_12:
        /*002c*/ 	.word	0x00000000
        /*0030*/ 	.short	0x000b
        /*0032*/ 	.short	0x0038
        /*0034*/ 	.byte	0x00, 0xf0, 0x11, 0x00


	//----- nvinfo : EIATTR_KPARAM_INFO
	.align		4
.L_13:
        /*0038*/ 	.byte	0x04, 0x17
        /*003a*/ 	.short	(.L_15 - .L_14)
.L_14:
        /*003c*/ 	.word	0x00000000
        /*0040*/ 	.short	0x000a
        /*0042*/ 	.short	0x0034
        /*0044*/ 	.byte	0x00, 0xf0, 0x11, 0x00


	//----- nvinfo : EIATTR_KPARAM_INFO
	.align		4
.L_15:
        /*0048*/ 	.byte	0x04, 0x17
        /*004a*/ 	.short	(.L_17 - .L_16)
.L_16:
        /*004c*/ 	.word	0x00000000
        /*0050*/ 	.short	0x0009
        /*0052*/ 	.short	0x0030
        /*0054*/ 	.byte	0x00, 0xf0, 0x11, 0x00


	//----- nvinfo : EIATTR_KPARAM_INFO
	.align		4
.L_17:
        /*0058*/ 	.byte	0x04, 0x17
        /*005a*/ 	.short	(.L_19 - .L_18)
.L_18:
        /*005c*/ 	.word	0x00000000
        /*0060*/ 	.short	0x0008
        /*0062*/ 	.short	0x002c
        /*0064*/ 	.byte	0x00, 0xf0, 0x11, 0x00


	//----- nvinfo : EIATTR_KPARAM_INFO
	.align		4
.L_19:
        /*0068*/ 	.byte	0x04, 0x17
        /*006a*/ 	.short	(.L_21 - .L_20)
.L_20:
        /*006c*/ 	.word	0x00000000
        /*0070*/ 	.short	0x0007
        /*0072*/ 	.short	0x0028
        /*0074*/ 	.byte	0x00, 0xf0, 0x11, 0x00


	//----- nvinfo : EIATTR_KPARAM_INFO
	.align		4
.L_21:
        /*0078*/ 	.byte	0x04, 0x17
        /*007a*/ 	.short	(.L_23 - .L_22)
.L_22:
        /*007c*/ 	.word	0x00000000
        /*0080*/ 	.short	0x0006
        /*0082*/ 	.short	0x0024
        /*0084*/ 	.byte	0x00, 0xf0, 0x11, 0x00


	//----- nvinfo : EIATTR_KPARAM_INFO
	.align		4
.L_23:
        /*0088*/ 	.byte	0x04, 0x17
        /*008a*/ 	.short	(.L_25 - .L_24)
.L_24:
        /*008c*/ 	.word	0x00000000
        /*0090*/ 	.short	0x0005
        /*0092*/ 	.short	0x0020
        /*0094*/ 	.byte	0x00, 0xf0, 0x11, 0x00


	//----- nvinfo : EIATTR_KPARAM_INFO
	.align		4
.L_25:
        /*0098*/ 	.byte	0x04, 0x17
        /*009a*/ 	.short	(.L_27 - .L_26)
.L_26:
        /*009c*/ 	.word	0x00000000
        /*00a0*/ 	.short	0x0004
        /*00a2*/ 	.short	0x001c
        /*00a4*/ 	.byte	0x00, 0xf0, 0x11, 0x00


	//----- nvinfo : EIATTR_KPARAM_INFO
	.align		4
.L_27:
        /*00a8*/ 	.byte	0x04, 0x17
        /*00aa*/ 	.short	(.L_29 - .L_28)
.L_28:
        /*00ac*/ 	.word	0x00000000
        /*00b0*/ 	.short	0x0003
        /*00b2*/ 	.short	0x0018
        /*00b4*/ 	.byte	0x00, 0xf0, 0x11, 0x00


	//----- nvinfo : EIATTR_KPARAM_INFO
	.align		4
.L_29:
        /*00b8*/ 	.byte	0x04, 0x17
        /*00ba*/ 	.short	(.L_31 - .L_30)
.L_30:
        /*00bc*/ 	.word	0x00000000
        /*00c0*/ 	.short	0x0002
        /*00c2*/ 	.short	0x0010
        /*00c4*/ 	.byte	0x00, 0xf4, 0x21, 0x00


	//----- nvinfo : EIATTR_KPARAM_INFO
	.align		4
.L_31:
        /*00c8*/ 	.byte	0x04, 0x17
        /*00ca*/ 	.short	(.L_33 - .L_32)
.L_32:
        /*00cc*/ 	.word	0x00000000
        /*00d0*/ 	.short	0x0001
        /*00d2*/ 	.short	0x0008
        /*00d4*/ 	.byte	0x00, 0xf4, 0x21, 0x00


	//----- nvinfo : EIATTR_KPARAM_INFO
	.align		4
.L_33:
        /*00d8*/ 	.byte	0x04, 0x17
        /*00da*/ 	.short	(.L_35 - .L_34)
.L_34:
        /*00dc*/ 	.word	0x00000000
        /*00e0*/ 	.short	0x0000
        /*00e2*/ 	.short	0x0000
        /*00e4*/ 	.byte	0x00, 0xf4, 0x21, 0x00


	//----- nvinfo : EIATTR_SPARSE_MMA_MASK
	.align		4
.L_35:
        /*00e8*/ 	.byte	0x03, 0x50
        /*00ea*/ 	.short	0x0000


	//----- nvinfo : EIATTR_MAXREG_COUNT
	.align		4
        /*00ec*/ 	.byte	0x03, 0x1b
        /*00ee*/ 	.short	0x0080


	//----- nvinfo : EIATTR_NUM_BARRIERS
	.align		4
        /*00f0*/ 	.byte	0x02, 0x4c
        /*00f2*/ 	.byte	0x01
	.zero		1


	//----- nvinfo : EIATTR_ANNOTATIONS
	.align		4
        /*00f4*/ 	.byte	0x04, 0x55
        /*00f6*/ 	.short	(.L_37 - .L_36)


	//   ....[0]....
.L_36:
        /*00f8*/ 	.word	0x00000001
        /*00fc*/ 	.byte	0x70, 0x00, 0x00, 0x00, 0x01, 0x00, 0x00, 0x00, 0x90, 0x00, 0x00, 0x00, 0x01, 0x00, 0x00, 0x00
        /* <DEDUP_REMOVED lines=2154> */
        /*87ac*/ 	.byte	0xa0, 0x2a, 0x02, 0x00, 0x01, 0x00, 0x00, 0x00, 0xb0, 0x2a, 0x02, 0x00


	//----- nvinfo : EIATTR_VRC_CTA_INIT_COUNT
	.align		4
.L_37:
        /*87b8*/ 	.byte	0x02, 0x4a
	.zero		1
	.zero		1


	//----- nvinfo : EIATTR_EXIT_INSTR_OFFSETS
	.align		4
        /*87bc*/ 	.byte	0x04, 0x1c
        /*87be*/ 	.short	(.L_39 - .L_38)


	//   ....[0]....
.L_38:
        /*87c0*/ 	.word	0x00023320


	//   ....[1]....
        /*87c4*/ 	.word	0x00023340


	//----- nvinfo : EIATTR_REQNTID
	.align		4
.L_39:
        /*87c8*/ 	.byte	0x04, 0x10
        /*87ca*/ 	.short	(.L_41 - .L_40)
.L_40:
        /*87cc*/ 	.word	0x00000200
        /*87d0*/ 	.word	0x00000001
        /*87d4*/ 	.word	0x00000001


	//----- nvinfo : EIATTR_CBANK_PARAM_SIZE
	.align		4
.L_41:
        /*87d8*/ 	.byte	0x03, 0x19
        /*87da*/ 	.short	0x0050


	//----- nvinfo : EIATTR_PARAM_CBANK
	.align		4
        /*87dc*/ 	.byte	0x04, 0x0a
        /*87de*/ 	.short	(.L_43 - .L_42)
	.align		4
.L_42:
        /*87e0*/ 	.word	index@(.nv.constant0.matmul_kernel)
        /*87e4*/ 	.short	0x0380
        /*87e6*/ 	.short	0x0050


	//----- nvinfo : EIATTR_SW_WAR
	.align		4
.L_43:
        /*87e8*/ 	.byte	0x04, 0x36
        /*87ea*/ 	.short	(.L_45 - .L_44)
.L_44:
        /*87ec*/ 	.word	0x00000008
.L_45:


//--------------------- .nv.compat                --------------------------
	.section	.nv.compat,"",@"SHT_CUDA_COMPAT_INFO"
	.align	4
        /*0000*/ 	.byte	0x02, 0x02, 0x01, 0x00, 0x02, 0x05, 0x05, 0x00, 0x02, 0x03, 0x00, 0x00, 0x02, 0x06, 0x01, 0x00


//--------------------- .nv.callgraph             --------------------------
	.section	.nv.callgraph,"",@"SHT_CUDA_CALLGRAPH"
	.align	4
	.sectionentsize	8
	.align		4
        /*0000*/ 	.word	0x00000000
	.align		4
        /*0004*/ 	.word	0xffffffff
	.align		4
        /*0008*/ 	.word	0x00000000
	.align		4
        /*000c*/ 	.word	0xfffffffe
	.align		4
        /*0010*/ 	.word	0x00000000
	.align		4
        /*0014*/ 	.word	0xfffffffd
	.align		4
        /*0018*/ 	.word	0x00000000
	.align		4
        /*001c*/ 	.word	0xfffffffc


//--------------------- .text.matmul_kernel       --------------------------
	.section	.text.matmul_kernel,"ax",@progbits
	.align	128
        .global         matmul_kernel
        .type           matmul_kernel,@function
        .size           matmul_kernel,(.L_x_4 - matmul_kernel)
        .other          matmul_kernel,@"STO_CUDA_ENTRY STV_DEFAULT"
matmul_kernel:
.text.matmul_kernel:
[----:B------:R-:W1:Y:S08]  /*0000*/  LDC R1, c[0x0][0x37c] ;  /* 0x0000df00ff017b82 */ /* 0x000e700000000800 */
[----:B------:R-:W2:Y:S01]  /*0010*/  LDC.64 R10, c[0x0][0x398] ;  /* 0x0000e600ff0a7b82 */ /* 0x000ea20000000a00 */
[----:B------:R-:W3:Y:S01]  /*0020*/  S2R R5, SR_CTAID.X ;  /* 0x0000000000057919 */ /* 0x000ee20000002500 */
[----:B-1----:R-:W-:Y:S01]  /*0030*/  VIADD R1, R1, 0xffffe658 ;  /* 0xffffe65801017836 */ /* 0x002fe20000000000 */
[----:B------:R-:W1:Y:S01]  /*0040*/  LDCU.128 UR12, c[0x0][0x380] ;  /* 0x00007000ff0c77ac */ /* 0x000e620008000c00 */
[----:B------:R-:W4:Y:S01]  /*0050*/  S2R R15, SR_TID.X ;  /* 0x00000000000f7919 */ /* 0x000f220000002100 */
[----:B--2---:R-:W-:-:S02]  /*0060*/  VIADD R0, R11, 0xff ;  /* 0x000000ff0b007836 */ /* 0x004fc40000000000 */
[----:B------:R-:W-:Y:S03]  /*0070*/  STL [R1+0xa48], R11 ;  /* 0x000a480b01007387 */ /* 0x000fe60000100800 */
[----:B------:R-:W-:Y:S01]  /*0080*/  SHF.R.S32.HI R3, RZ, 0x1f, R0 ;  /* 0x0000001fff037819 */ /* 0x000fe20000011400 */
[----:B------:R-:W-:Y:S03]  /*0090*/  STL [R1+0xa4c], R10 ;  /* 0x000a4c0a01007387 */ /* 0x000fe60000100800 */
[----:B------:R-:W-:Y:S02]  /*00a0*/  LEA.HI R3, R3, R0, RZ, 0x8 ;  /* 0x0000000003037211 */ /* 0x000fe400078f40ff */
[----:B---3--:R-:W-:Y:S02]  /*00b0*/  IABS R8, R5 ;  /* 0x0000000500087213 */ /* 0x008fe40000000000 */
[----:B------:R-:W-:-:S02]  /*00c0*/  SHF.R.S32.HI R2, RZ, 0x8, R3 ;  /* 0x00000008ff027819 */ /* 0x000fc40000011403 */
[----:B----4-:R-:W-:Y:S02]  /*00d0*/  SHF.R.U32.HI R21, RZ, 0x5, R15 ;  /* 0x00000005ff157819 */ /* 0x010fe4000001160f */
[----:B------:R-:W-:Y:S01]  /*00e0*/  LOP3.LUT R17, R15, 0x1ff, RZ, 0xc0, !PT ;  /* 0x000001ff0f117812 */ /* 0x000fe200078ec0ff */
[----:B------:R-:W-:Y:S01]  /*00f0*/  IMAD.SHL.U32 R2, R2, 0x8, RZ ;  /* 0x0000000802027824 */ /* 0x000fe200078e00ff */
[----:B------:R-:W-:-:S04]  /*0100*/  SGXT.U32 R21, R21, 0x4 ;  /* 0x000000041515781a */ /* 0x000fc80000000000 */
[-C--:B------:R-:W-:Y:S02]  /*0110*/  IABS R3, R2.reuse ;  /* 0x0000000200037213 */ /* 0x080fe40000000000 */
[----:B------:R-:W-:Y:S02]  /*0120*/  IABS R12, R2 ;  /* 0x00000002000c7213 */ /* 0x000fe40000000000 */
[----:B------:R-:W2:Y:S08]  /*0130*/  I2F.RP R0, R3 ;  /* 0x0000000300007306 */ /* 0x000eb00000209400 */
[----:B--2---:R-:W2:Y:S02]  /*0140*/  MUFU.RCP R0, R0 ;  /* 0x0000000000007308 */ /* 0x004ea40000001000 */
[----:B--2---:R-:W-:-:S02]  /*0150*/  VIADD R6, R0, 0xffffffe ;  /* 0x0ffffffe00067836 */ /* 0x004fc40000000000 */
[----:B------:R-:W-:-:S04]  /*0160*/  IMAD.MOV R0, RZ, RZ, -R12 ;  /* 0x000000ffff007224 */ /* 0x000fc800078e0a0c */
[----:B------:R2:W3:Y:S02]  /*0170*/  F2I.FTZ.U32.TRUNC.NTZ R7, R6 ;  /* 0x0000000600077305 */ /* 0x0004e4000021f000 */
[----:B--2---:R-:W-:Y:S02]  /*0180*/  IMAD.MOV.U32 R6, RZ, RZ, RZ ;  /* 0x000000ffff067224 */ /* 0x004fe400078e00ff */
[----:B---3--:R-:W-:-:S04]  /*0190*/  IMAD.MOV R4, RZ, RZ, -R7 ;  /* 0x000000ffff047224 */ /* 0x008fc800078e0a07 */
[----:B------:R-:W-:Y:S02]  /*01a0*/  IMAD R9, R4, R3, RZ ;  /* 0x0000000304097224 */ /* 0x000fe400078e02ff */
[----:B------:R-:W-:Y:S02]  /*01b0*/  IMAD.MOV.U32 R4, RZ, RZ, R8 ;  /* 0x000000ffff047224 */ /* 0x000fe400078e0008 */
[----:B------:R-:W-:-:S06]  /*01c0*/  IMAD.HI.U32 R7, R7, R9, R6 ;  /* 0x0000000907077227 */ /* 0x000fcc00078e0006 */
[----:B------:R-:W-:-:S04]  /*01d0*/  IMAD.HI.U32 R7, R7, R4, RZ ;  /* 0x0000000407077227 */ /* 0x000fc800078e00ff */
[----:B------:R-:W-:-:S05]  /*01e0*/  IMAD R0, R7, R0, R4 ;  /* 0x0000000007007224 */ /* 0x000fca00078e0204 */
[----:B------:R-:W-:-:S13]  /*01f0*/  ISETP.GT.U32.AND P1, PT, R3, R0, PT ;  /* 0x000000000300720c */ /* 0x000fda0003f24070 */
[----:B------:R-:W-:Y:S02]  /*0200*/  @!P1 IMAD.IADD R0, R0, 0x1, -R3 ;  /* 0x0000000100009824 */ /* 0x000fe400078e0a03 */
[----:B------:R-:W-:Y:S01]  /*0210*/  @!P1 VIADD R7, R7, 0x1 ;  /* 0x0000000107079836 */ /* 0x000fe20000000000 */
[----:B------:R-:W-:Y:S02]  /*0220*/  ISETP.NE.AND P1, PT, R2, RZ, PT ;  /* 0x000000ff0200720c */ /* 0x000fe40003f25270 */
[----:B------:R-:W-:Y:S02]  /*0230*/  ISETP.GE.U32.AND P0, PT, R0, R3, PT ;  /* 0x000000030000720c */ /* 0x000fe40003f06070 */
[----:B------:R-:W-:-:S04]  /*0240*/  LOP3.LUT R0, R5, R2, RZ, 0x3c, !PT ;  /* 0x0000000205007212 */ /* 0x000fc800078e3cff */
[----:B------:R-:W-:Y:S01]  /*0250*/  ISETP.GE.AND P2, PT, R0, RZ, PT ;  /* 0x000000ff0000720c */ /* 0x000fe20003f46270 */
[----:B------:R-:W-:-:S05]  /*0260*/  VIADD R0, R10, 0x1ff ;  /* 0x000001ff0a007836 */ /* 0x000fca0000000000 */
[----:B------:R-:W-:Y:S01]  /*0270*/  SHF.R.S32.HI R3, RZ, 0x1f, R0 ;  /* 0x0000001fff037819 */ /* 0x000fe20000011400 */
[----:B------:R-:W-:-:S03]  /*0280*/  @P0 VIADD R7, R7, 0x1 ;  /* 0x0000000107070836 */ /* 0x000fc60000000000 */
[----:B------:R-:W-:Y:S01]  /*0290*/  LEA.HI R3, R3, R0, RZ, 0x9 ;  /* 0x0000000003037211 */ /* 0x000fe200078f48ff */
[----:B------:R-:W-:-:S04]  /*02a0*/  IMAD.MOV.U32 R4, RZ, RZ, R7 ;  /* 0x000000ffff047224 */ /* 0x000fc800078e0007 */
[----:B------:R-:W-:Y:S01]  /*02b0*/  @!P2 IMAD.MOV R4, RZ, RZ, -R4 ;  /* 0x000000ffff04a224 */ /* 0x000fe200078e0a04 */
[----:B------:R-:W-:-:S05]  /*02c0*/  @!P1 LOP3.LUT R4, RZ, R2, RZ, 0x33, !PT ;  /* 0x00000002ff049212 */ /* 0x000fca00078e33ff */
[----:B------:R-:W-:Y:S02]  /*02d0*/  IMAD.SHL.U32 R0, R4, 0x8, RZ ;  /* 0x0000000804007824 */ /* 0x000fe400078e00ff */
[----:B------:R-:W-:-:S03]  /*02e0*/  IMAD.MOV R4, RZ, RZ, -R4 ;  /* 0x000000ffff047224 */ /* 0x000fc600078e0a04 */
[----:B------:R-:W-:Y:S01]  /*02f0*/  LEA.HI.SX32 R3, R3, -R0, 0x17 ;  /* 0x8000000003037211 */ /* 0x000fe200078fbaff */
[----:B------:R-:W-:-:S03]  /*0300*/  IMAD R4, R2, R4, R5 ;  /* 0x0000000402047224 */ /* 0x000fc600078e0205 */
[----:B------:R-:W-:Y:S02]  /*0310*/  VIMNMX R3, PT, PT, R3, 0x8, PT ;  /* 0x0000000803037848 */ /* 0x000fe40003fe0100 */
[----:B------:R-:W-:Y:S02]  /*0320*/  IABS R2, R4 ;  /* 0x0000000400027213 */ /* 0x000fe40000000000 */
[----:B------:R-:W-:-:S04]  /*0330*/  IABS R8, R3 ;  /* 0x0000000300087213 */ /* 0x000fc80000000000 */
[----:B------:R-:W2:Y:S08]  /*0340*/  I2F.RP R9, R8 ;  /* 0x0000000800097306 */ /* 0x000eb00000209400 */
[----:B--2---:R-:W2:Y:S02]  /*0350*/  MUFU.RCP R9, R9 ;  /* 0x0000000900097308 */ /* 0x004ea40000001000 */
[----:B--2---:R-:W-:-:S06]  /*0360*/  VIADD R6, R9, 0xffffffe ;  /* 0x0ffffffe09067836 */ /* 0x004fcc0000000000 */
[----:B------:R2:W3:Y:S02]  /*0370*/  F2I.FTZ.U32.TRUNC.NTZ R7, R6 ;  /* 0x0000000600077305 */ /* 0x0004e4000021f000 */
[----:B--2---:R-:W-:Y:S02]  /*0380*/  IMAD.MOV.U32 R6, RZ, RZ, RZ ;  /* 0x000000ffff067224 */ /* 0x004fe400078e00ff */
[----:B---3--:R-:W-:-:S04]  /*0390*/  IMAD.MOV R12, RZ, RZ, -R7 ;  /* 0x000000ffff0c7224 */ /* 0x008fc800078e0a07 */
[----:B------:R-:W-:Y:S01]  /*03a0*/  IMAD.MOV.U32 R5, RZ, RZ, R12 ;  /* 0x000000ffff057224 */ /* 0x000fe200078e000c */
[----:B------:R-:W-:-:S03]  /*03b0*/  IABS R12, R3 ;  /* 0x00000003000c7213 */ /* 0x000fc60000000000 */
[----:B------:R-:W-:Y:S02]  /*03c0*/  IMAD R5, R5, R8, RZ ;  /* 0x0000000805057224 */ /* 0x000fe400078e02ff */
[----:B------:R-:W-:Y:S02]  /*03d0*/  IMAD.MOV R9, RZ, RZ, -R12 ;  /* 0x000000ffff097224 */ /* 0x000fe400078e0a0c */
[----:B------:R-:W-:Y:S01]  /*03e0*/  IMAD.HI.U32 R7, R7, R5, R6 ;  /* 0x0000000507077227 */ /* 0x000fe200078e0006 */
[----:B------:R-:W-:Y:S02]  /*03f0*/  IABS R5, R11 ;  /* 0x0000000b00057213 */ /* 0x000fe40000000000 */
[----:B------:R-:W-:Y:S02]  /*0400*/  LOP3.LUT R6, R4, R3, RZ, 0x3c, !PT ;  /* 0x0000000304067212 */ /* 0x000fe400078e3cff */
[----:B------:R-:W2:Y:S01]  /*0410*/  I2F.RP R13, R5 ;  /* 0x00000005000d7306 */ /* 0x000ea20000209400 */
[----:B------:R-:W-:Y:S01]  /*0420*/  IMAD.HI.U32 R7, R7, R2, RZ ;  /* 0x0000000207077227 */ /* 0x000fe200078e00ff */
[----:B------:R-:W-:-:S03]  /*0430*/  ISETP.GE.AND P2, PT, R6, RZ, PT ;  /* 0x000000ff0600720c */ /* 0x000fc60003f46270 */
[----:B------:R-:W-:Y:S01]  /*0440*/  IMAD R9, R7, R9, R2 ;  /* 0x0000000907097224 */ /* 0x000fe200078e0202 */
[----:B------:R-:W-:-:S04]  /*0450*/  IABS R2, R10 ;  /* 0x0000000a00027213 */ /* 0x000fc80000000000 */
[----:B------:R-:W-:Y:S01]  /*0460*/  ISETP.GT.U32.AND P1, PT, R8, R9, PT ;  /* 0x000000090800720c */ /* 0x000fe20003f24070 */
[----:B------:R-:W3:Y:S08]  /*0470*/  I2F.RP R12, R2 ;  /* 0x00000002000c7306 */ /* 0x000ef00000209400 */
[----:B--2---:R-:W2:Y:S04]  /*0480*/  MUFU.RCP R13, R13 ;  /* 0x0000000d000d7308 */ /* 0x004ea80000001000 */
[----:B------:R-:W-:-:S02]  /*0490*/  @!P1 IMAD.IADD R9, R9, 0x1, -R8 ;  /* 0x0000000109099824 */ /* 0x000fc400078e0a08 */
[----:B------:R-:W-:Y:S01]  /*04a0*/  @!P1 VIADD R7, R7, 0x1 ;  /* 0x0000000107079836 */ /* 0x000fe20000000000 */
[----:B------:R-:W-:Y:S01]  /*04b0*/  ISETP.NE.AND P1, PT, R3, RZ, PT ;  /* 0x000000ff0300720c */ /* 0x000fe20003f25270 */
[----:B---3--:R-:W3:Y:S01]  /*04c0*/  MUFU.RCP R12, R12 ;  /* 0x0000000c000c7308 */ /* 0x008ee20000001000 */
[----:B------:R-:W-:Y:S01]  /*04d0*/  ISETP.GE.U32.AND P0, PT, R9, R8, PT ;  /* 0x000000080900720c */ /* 0x000fe20003f06070 */
[----:B--2---:R-:W-:-:S06]  /*04e0*/  VIADD R8, R13, 0xffffffe ;  /* 0x0ffffffe0d087836 */ /* 0x004fcc0000000000 */
[----:B------:R2:W4:Y:S06]  /*04f0*/  F2I.FTZ.U32.TRUNC.NTZ R9, R8 ;  /* 0x0000000800097305 */ /* 0x00052c000021f000 */
[----:B------:R-:W-:Y:S02]  /*0500*/  @P0 VIADD R7, R7, 0x1 ;  /* 0x0000000107070836 */ /* 0x000fe40000000000 */
[----:B---3--:R-:W-:Y:S02]  /*0510*/  VIADD R6, R12, 0xffffffe ;  /* 0x0ffffffe0c067836 */ /* 0x008fe40000000000 */
[----:B------:R-:W-:-:S02]  /*0520*/  IMAD.MOV.U32 R14, RZ, RZ, R7 ;  /* 0x000000ffff0e7224 */ /* 0x000fc400078e0007 */
[----:B------:R-:W3:Y:S01]  /*0530*/  F2I.FTZ.U32.TRUNC.NTZ R7, R6 ;  /* 0x0000000600077305 */ /* 0x000ee2000021f000 */
[----:B--2---:R-:W-:Y:S02]  /*0540*/  IMAD.MOV.U32 R8, RZ, RZ, RZ ;  /* 0x000000ffff087224 */ /* 0x004fe400078e00ff */
[----:B------:R-:W-:Y:S01]  /*0550*/  @!P2 IMAD.MOV R14, RZ, RZ, -R14 ;  /* 0x000000ffff0ea224 */ /* 0x000fe200078e0a0e */
[----:B------:R-:W-:Y:S01]  /*0560*/  @!P1 LOP3.LUT R14, RZ, R3, RZ, 0x33, !PT ;  /* 0x00000003ff0e9212 */ /* 0x000fe200078e33ff */
[----:B----4-:R-:W-:-:S04]  /*0570*/  IMAD.MOV R13, RZ, RZ, -R9 ;  /* 0x000000ffff0d7224 */ /* 0x010fc800078e0a09 */
[----:B------:R-:W-:Y:S02]  /*0580*/  IMAD.MOV R12, RZ, RZ, -R14 ;  /* 0x000000ffff0c7224 */ /* 0x000fe400078e0a0e */
[----:B------:R-:W-:Y:S02]  /*0590*/  IMAD.SHL.U32 R16, R14, 0x100, RZ ;  /* 0x000001000e107824 */ /* 0x000fe400078e00ff */
[----:B------:R-:W-:Y:S02]  /*05a0*/  IMAD R3, R3, R12, R4 ;  /* 0x0000000c03037224 */ /* 0x000fe400078e0204 */
[----:B------:R-:W-:Y:S01]  /*05b0*/  IMAD.MOV.U32 R4, RZ, RZ, R13 ;  /* 0x000000ffff047224 */ /* 0x000fe200078e000d */
[----:B------:R-:W-:Y:S01]  /*05c0*/  LOP3.LUT R21, R16, R21, RZ, 0xfc, !PT ;  /* 0x0000001510157212 */ /* 0x000fe200078efcff */
[----:B------:R-:W-:Y:S01]  /*05d0*/  IMAD.IADD R3, R0, 0x1, R3 ;  /* 0x0000000100037824 */ /* 0x000fe200078e0203 */
[----:B------:R-:W-:Y:S01]  /*05e0*/  STL [R1+0x2c4], R16 ;  /* 0x0002c41001007387 */ /* 0x000fe20000100800 */
[----:B---3--:R-:W-:Y:S01]  /*05f0*/  IMAD.MOV R13, RZ, RZ, -R7 ;  /* 0x000000ffff0d7224 */ /* 0x008fe200078e0a07 */
[----:B------:R-:W-:Y:S01]  /*0600*/  IABS R12, R21 ;  /* 0x00000015000c7213 */ /* 0x000fe20000000000 */
[----:B------:R-:W-:Y:S01]  /*0610*/  IMAD R0, R3, 0x200, R17 ;  /* 0x0000020003007824 */ /* 0x000fe200078e0211 */
[C---:B------:R-:W-:Y:S01]  /*0620*/  LOP3.LUT R23, R21.reuse, 0xa0, RZ, 0xfc, !PT ;  /* 0x000000a015177812 */ /* 0x040fe200078efcff */
[----:B------:R-:W-:Y:S01]  /*0630*/  IMAD R27, R4, R5, RZ ;  /* 0x00000005041b7224 */ /* 0x000fe200078e02ff */
[----:B------:R-:W-:Y:S01]  /*0640*/  LOP3.LUT R4, R21, 0x20, RZ, 0xfc, !PT ;  /* 0x0000002015047812 */ /* 0x000fe200078efcff */
[----:B------:R-:W-:Y:S01]  /*0650*/  IMAD R3, R13, R2, RZ ;  /* 0x000000020d037224 */ /* 0x000fe200078e02ff */
[----:B------:R2:W-:Y:S01]  /*0660*/  STL [R1+0x948], R0 ;  /* 0x0009480001007387 */ /* 0x0005e20000100800 */
[----:B------:R-:W-:Y:S01]  /*0670*/  IMAD.MOV.U32 R6, RZ, RZ, RZ ;  /* 0x000000ffff067224 */ /* 0x000fe200078e00ff */
[----:B------:R-:W-:Y:S01]  /*0680*/  IABS R14, R4 ;  /* 0x00000004000e7213 */ /* 0x000fe20000000000 */
[----:B------:R-:W-:Y:S01]  /*0690*/  IMAD.HI.U32 R27, R9, R27, R8 ;  /* 0x0000001b091b7227 */ /* 0x000fe200078e0008 */
[----:B------:R-:W-:-:S02]  /*06a0*/  ISETP.GE.AND P1, PT, R4, RZ, PT ;  /* 0x000000ff0400720c */ /* 0x000fc40003f26270 */
[----:B------:R-:W-:Y:S01]  /*06b0*/  LOP3.LUT R4, R21, 0x40, RZ, 0xfc, !PT ;  /* 0x0000004015047812 */ /* 0x000fe200078efcff */
[----:B------:R-:W-:Y:S01]  /*06c0*/  IMAD.HI.U32 R6, R7, R3, R6 ;  /* 0x0000000307067227 */ /* 0x000fe200078e0006 */
[----:B------:R-:W-:Y:S02]  /*06d0*/  LOP3.LUT R29, R21, 0x80, RZ, 0xfc, !PT ;  /* 0x00000080151d7812 */ /* 0x000fe400078efcff */
[----:B--2---:R-:W-:Y:S01]  /*06e0*/  IABS R0, R0 ;  /* 0x0000000000007213 */ /* 0x004fe20000000000 */
[----:B------:R-:W-:Y:S01]  /*06f0*/  IMAD.HI.U32 R3, R27, R14, RZ ;  /* 0x0000000e1b037227 */ /* 0x000fe200078e00ff */
[----:B------:R-:W-:Y:S02]  /*0700*/  IABS R8, R4 ;  /* 0x0000000400087213 */ /* 0x000fe40000000000 */
[----:B------:R-:W-:Y:S01]  /*0710*/  LOP3.LUT R22, R21, 0xc0, RZ, 0xfc, !PT ;  /* 0x000000c015167812 */ /* 0x000fe200078efcff */
[----:B------:R-:W-:Y:S01]  /*0720*/  IMAD.MOV.U32 R7, RZ, RZ, R0 ;  /* 0x000000ffff077224 */ /* 0x000fe200078e0000 */
[----:B------:R-:W-:Y:S01]  /*0730*/  IABS R20, R29 ;  /* 0x0000001d00147213 */ /* 0x000fe20000000000 */
[----:B------:R-:W-:Y:S01]  /*0740*/  IMAD.HI.U32 R0, R27, R12, RZ ;  /* 0x0000000c1b007227 */ /* 0x000fe200078e00ff */
[----:B------:R-:W-:-:S02]  /*0750*/  ISETP.GE.AND P2, PT, R4, RZ, PT ;  /* 0x000000ff0400720c */ /* 0x000fc40003f46270 */
[----:B------:R-:W-:Y:S01]  /*0760*/  IABS R9, R22 ;  /* 0x0000001600097213 */ /* 0x000fe20000000000 */
[----:B------:R-:W-:Y:S01]  /*0770*/  IMAD.HI.U32 R6, R6, R7, RZ ;  /* 0x0000000706067227 */ /* 0x000fe200078e00ff */
[----:B------:R-:W-:-:S03]  /*0780*/  ISETP.GE.AND P6, PT, R21, RZ, PT ;  /* 0x000000ff1500720c */ /* 0x000fc60003fc6270 */
[----:B------:R-:W-:Y:S02]  /*0790*/  IMAD.MOV R3, RZ, RZ, -R3 ;  /* 0x000000ffff037224 */ /* 0x000fe400078e0a03 */
[----:B------:R-:W-:Y:S02]  /*07a0*/  IMAD.MOV R6, RZ, RZ, -R6 ;  /* 0x000000ffff067224 */ /* 0x000fe400078e0a06 */
[----:B------:R-:W-:Y:S02]  /*07b0*/  IMAD.MOV R0, RZ, RZ, -R0 ;  /* 0x000000ffff007224 */ /* 0x000fe400078e0a00 */
[C---:B------:R-:W-:Y:S02]  /*07c0*/  IMAD R14, R5.reuse, R3, R14 ;  /* 0x00000003050e7224 */ /* 0x040fe400078e020e */
[C---:B------:R-:W-:Y:S01]  /*07d0*/  IMAD R3, R2.reuse, R6, R7 ;  /* 0x0000000602037224 */ /* 0x040fe200078e0207 */
[----:B------:R-:W-:Y:S01]  /*07e0*/  IABS R6, R23 ;  /* 0x0000001700067213 */ /* 0x000fe20000000000 */
[----:B------:R-:W-:Y:S01]  /*07f0*/  IMAD R12, R5, R0, R12 ;  /* 0x00000000050c7224 */ /* 0x000fe200078e020c */
[----:B------:R-:W-:Y:S01]  /*0800*/  LOP3.LUT R0, R21, 0x60, RZ, 0xfc, !PT ;  /* 0x0000006015007812 */ /* 0x000fe200078efcff */
[----:B------:R-:W-:Y:S01]  /*0810*/  IMAD.HI.U32 R7, R27, R20, RZ ;  /* 0x000000141b077227 */ /* 0x000fe200078e00ff */
[----:B------:R-:W-:-:S02]  /*0820*/  ISETP.GT.U32.AND P0, PT, R2, R3, PT ;  /* 0x000000030200720c */ /* 0x000fc40003f04070 */
[----:B------:R-:W-:Y:S02]  /*0830*/  ISETP.GE.AND P3, PT, R0, RZ, PT ;  /* 0x000000ff0000720c */ /* 0x000fe40003f66270 */
[----:B------:R-:W-:Y:S01]  /*0840*/  IABS R18, R0 ;  /* 0x0000000000127213 */ /* 0x000fe20000000000 */
[----:B------:R-:W-:Y:S01]  /*0850*/  IMAD.HI.U32 R0, R27, R8, RZ ;  /* 0x000000081b007227 */ /* 0x000fe200078e00ff */
[----:B------:R-:W-:-:S03]  /*0860*/  LOP3.LUT R21, R21, 0xe0, RZ, 0xfc, !PT ;  /* 0x000000e015157812 */ /* 0x000fc600078efcff */
[----:B------:R-:W-:Y:S02]  /*0870*/  IMAD.MOV R0, RZ, RZ, -R0 ;  /* 0x000000ffff007224 */ /* 0x000fe400078e0a00 */
[----:B------:R-:W-:-:S04]  /*0880*/  IMAD.HI.U32 R4, R27, R18, RZ ;  /* 0x000000121b047227 */ /* 0x000fc800078e00ff */
[----:B------:R-:W-:Y:S02]  /*0890*/  IMAD R13, R5, R0, R8 ;  /* 0x00000000050d7224 */ /* 0x000fe400078e0208 */
[----:B------:R-:W-:Y:S02]  /*08a0*/  IMAD.MOV.U32 R0, RZ, RZ, R6 ;  /* 0x000000ffff007224 */ /* 0x000fe400078e0006 */
[----:B------:R-:W-:Y:S01]  /*08b0*/  @!P0 IMAD.IADD R3, R3, 0x1, -R2 ;  /* 0x0000000103038824 */ /* 0x000fe200078e0a02 */
[----:B------:R-:W-:Y:S01]  /*08c0*/  ISETP.GT.U32.AND P0, PT, R5, R14, PT ;  /* 0x0000000e0500720c */ /* 0x000fe20003f04070 */
[----:B------:R-:W-:Y:S02]  /*08d0*/  IMAD.MOV R8, RZ, RZ, -R4 ;  /* 0x000000ffff087224 */ /* 0x000fe400078e0a04 */
[----:B------:R-:W-:Y:S01]  /*08e0*/  IMAD.MOV.U32 R6, RZ, RZ, R9 ;  /* 0x000000ffff067224 */ /* 0x000fe200078e0009 */
[----:B------:R-:W-:Y:S01]  /*08f0*/  ISETP.GT.U32.AND P4, PT, R2, R3, PT ;  /* 0x000000030200720c */ /* 0x000fe20003f84070 */
[----:B------:R-:W-:-:S04]  /*0900*/  IMAD.HI.U32 R4, R27, R0, RZ ;  /* 0x000000001b047227 */ /* 0x000fc800078e00ff */
[----:B------:R-:W-:Y:S02]  /*0910*/  IMAD.MOV R9, RZ, RZ, -R7 ;  /* 0x000000ffff097224 */ /* 0x000fe400078e0a07 */
[----:B------:R-:W-:-:S04]  /*0920*/  IMAD.HI.U32 R7, R27, R6, RZ ;  /* 0x000000061b077227 */ /* 0x000fc800078e00ff */
[----:B------:R-:W-:Y:S02]  /*0930*/  IMAD.MOV R4, RZ, RZ, -R4 ;  /* 0x000000ffff047224 */ /* 0x000fe400078e0a04 */
[C---:B------:R-:W-:Y:S02]  /*0940*/  IMAD R18, R5.reuse, R8, R18 ;  /* 0x0000000805127224 */ /* 0x040fe400078e0212 */
[----:B------:R-:W-:Y:S02]  /*0950*/  IMAD.MOV R8, RZ, RZ, -R7 ;  /* 0x000000ffff087224 */ /* 0x000fe400078e0a07 */
[----:B------:R-:W-:Y:S01]  /*0960*/  IMAD R7, R5, R4, R0 ;  /* 0x0000000405077224 */ /* 0x000fe200078e0200 */
[----:B------:R-:W-:Y:S01]  /*0970*/  LEA.HI R0, R15, R16, RZ, 0x1b ;  /* 0x000000100f007211 */ /* 0x000fe200078fd8ff */
[----:B------:R-:W-:Y:S01]  /*0980*/  @!P4 IMAD.IADD R3, R3, 0x1, -R2 ;  /* 0x000000010303c824 */ /* 0x000fe200078e0a02 */
[----:B------:R-:W-:Y:S01]  /*0990*/  IABS R4, R21 ;  /* 0x0000001500047213 */ /* 0x000fe20000000000 */
[C---:B------:R-:W-:Y:S01]  /*09a0*/  IMAD R20, R5.reuse, R9, R20 ;  /* 0x0000000905147224 */ /* 0x040fe200078e0214 */
[C---:B------:R-:W-:Y:S01]  /*09b0*/  ISETP.GT.U32.AND P4, PT, R5.reuse, R13, PT ;  /* 0x0000000d0500720c */ /* 0x040fe20003f84070 */
[C---:B------:R-:W-:Y:S01]  /*09c0*/  VIADD R10, R0.reuse, 0x30 ;  /* 0x00000030000a7836 */ /* 0x040fe20000000000 */
[----:B------:R-:W-:Y:S01]  /*09d0*/  STL [R1+0xa44], R3 ;  /* 0x000a440301007387 */ /* 0x000fe20000100800 */
[C---:B------:R-:W-:Y:S01]  /*09e0*/  VIADD R11, R0.reuse, 0x10 ;  /* 0x00000010000b7836 */ /* 0x040fe20000000000 */
[C---:B------:R-:W-:Y:S01]  /*09f0*/  ISETP.GT.U32.AND P5, PT, R5.reuse, R18, PT ;  /* 0x000000120500720c */ /* 0x040fe20003fa4070 */
[C---:B------:R-:W-:Y:S01]  /*0a00*/  VIADD R9, R0.reuse, 0x50 ;  /* 0x0000005000097836 */ /* 0x040fe20000000000 */
[----:B------:R-:W-:Y:S01]  /*0a10*/  IABS R2, R10 ;  /* 0x0000000a00027213 */ /* 0x000fe20000000000 */
[----:B------:R-:W-:Y:S01]  /*0a20*/  VIADD R19, R0, 0x70 ;  /* 0x0000007000137836 */ /* 0x000fe20000000000 */
[----:B------:R2:W-:Y:S01]  /*0a30*/  STL [R1+0x4], R11 ;  /* 0x0000040b01007387 */ /* 0x0005e20000100800 */
[----:B------:R-:W-:-:S02]  /*0a40*/  IMAD R6, R5, R8, R6 ;  /* 0x0000000805067224 */ /* 0x000fc400078e0206 */
[----:B------:R-:W-:Y:S01]  /*0a50*/  IMAD.HI.U32 R16, R27, R2, RZ ;  /* 0x000000021b107227 */ /* 0x000fe200078e00ff */
[----:B------:R3:W-:Y:S03]  /*0a60*/  STL [R1], R10 ;  /* 0x0000000a01007387 */ /* 0x0007e60000100800 */
[----:B------:R-:W-:Y:S01]  /*0a70*/  IMAD.MOV.U32 R8, RZ, RZ, R4 ;  /* 0x000000ffff087224 */ /* 0x000fe200078e0004 */
[----:B------:R-:W-:Y:S01]  /*0a80*/  IABS R4, R11 ;  /* 0x0000000b00047213 */ /* 0x000fe20000000000 */
[----:B------:R4:W-:Y:S01]  /*0a90*/  STL [R1+0x1c], R9 ;  /* 0x00001c0901007387 */ /* 0x0009e20000100800 */
[C---:B--2---:R-:W-:Y:S02]  /*0aa0*/  VIADD R11, R0.reuse, 0xb0 ;  /* 0x000000b0000b7836 */ /* 0x044fe40000000000 */
[C---:B------:R-:W-:Y:S01]  /*0ab0*/  VIADD R24, R0.reuse, 0xd0 ;  /* 0x000000d000187836 */ /* 0x040fe20000000000 */
[----:B------:R2:W-:Y:S01]  /*0ac0*/  STL [R1+0x18], R19 ;  /* 0x0000181301007387 */ /* 0x0005e20000100800 */
[----:B---3--:R-:W-:-:S02]  /*0ad0*/  VIADD R10, R0, 0x90 ;  /* 0x00000090000a7836 */ /* 0x008fc40000000000 */
[----:B------:R-:W-:Y:S01]  /*0ae0*/  VIADD R3, R0, 0xf0 ;  /* 0x000000f000037836 */ /* 0x000fe20000000000 */
[----:B------:R-:W-:Y:S01]  /*0af0*/  IABS R0, R19 ;  /* 0x0000001300007213 */ /* 0x000fe20000000000 */
[----:B------:R-:W-:Y:S01]  /*0b00*/  IMAD.MOV R16, RZ, RZ, -R16 ;  /* 0x000000ffff107224 */ /* 0x000fe200078e0a10 */
[----:B------:R3:W-:Y:S01]  /*0b10*/  STL [R1+0xc], R24 ;  /* 0x00000c1801007387 */ /* 0x0007e20000100800 */
[----:B------:R-:W-:Y:S01]  /*0b20*/  @!P4 IMAD.IADD R13, R13, 0x1, -R5 ;  /* 0x000000010d0dc824 */ /* 0x000fe200078e0a05 */
[----:B----4-:R-:W-:Y:S01]  /*0b30*/  IABS R9, R9 ;  /* 0x0000000900097213 */ /* 0x010fe20000000000 */
[----:B------:R-:W-:Y:S01]  /*0b40*/  IMAD R2, R5, R16, R2 ;  /* 0x0000001005027224 */ /* 0x000fe200078e0202 */
[----:B--2---:R-:W-:Y:S01]  /*0b50*/  IABS R19, R10 ;  /* 0x0000000a00137213 */ /* 0x004fe20000000000 */
[----:B------:R-:W-:Y:S01]  /*0b60*/  IMAD.HI.U32 R28, R27, R0, RZ ;  /* 0x000000001b1c7227 */ /* 0x000fe200078e00ff */
[----:B------:R-:W-:Y:S02]  /*0b70*/  IABS R16, R24 ;  /* 0x0000001800107213 */ /* 0x000fe40000000000 */
[----:B------:R-:W-:Y:S01]  /*0b80*/  ISETP.GT.U32.AND P4, PT, R5, R13, PT ;  /* 0x0000000d0500720c */ /* 0x000fe20003f84070 */
[----:B------:R-:W-:-:S02]  /*0b90*/  IMAD.MOV R28, RZ, RZ, -R28 ;  /* 0x000000ffff1c7224 */ /* 0x000fc400078e0a1c */
[----:B---3--:R-:W-:-:S04]  /*0ba0*/  IMAD.HI.U32 R24, R27, R19, RZ ;  /* 0x000000131b187227 */ /* 0x008fc800078e00ff */
[----:B------:R-:W-:Y:S02]  /*0bb0*/  IMAD.MOV R24, RZ, RZ, -R24 ;  /* 0x000000ffff187224 */ /* 0x000fe400078e0a18 */
[C---:B------:R-:W-:Y:S02]  /*0bc0*/  IMAD R0, R5.reuse, R28, R0 ;  /* 0x0000001c05007224 */ /* 0x040fe400078e0200 */
[----:B------:R-:W2:Y:S01]  /*0bd0*/  LDL.LU R28, [R1] ;  /* 0x00000000011c7983 */ /* 0x000ea20000300800 */
[----:B------:R-:W-:Y:S02]  /*0be0*/  IMAD R19, R5, R24, R19 ;  /* 0x0000001805137224 */ /* 0x000fe400078e0213 */
[--C-:B------:R-:W-:Y:S01]  /*0bf0*/  @!P5 IMAD.IADD R18, R18, 0x1, -R5.reuse ;  /* 0x000000011212d824 */ /* 0x100fe200078e0a05 */
[----:B------:R-:W3:Y:S01]  /*0c00*/  LDL.LU R24, [R1+0x4] ;  /* 0x0000040001187983 */ /* 0x000ee20000300800 */
[--C-:B------:R-:W-:Y:S02]  /*0c10*/  @!P0 IMAD.IADD R14, R14, 0x1, -R5.reuse ;  /* 0x000000010e0e8824 */ /* 0x100fe400078e0a05 */
[----:B------:R-:W-:Y:S01]  /*0c20*/  @!P4 IMAD.IADD R13, R13, 0x1, -R5 ;  /* 0x000000010d0dc824 */ /* 0x000fe200078e0a05 */
[----:B------:R-:W-:Y:S01]  /*0c30*/  ISETP.GT.U32.AND P5, PT, R5, R18, PT ;  /* 0x000000120500720c */ /* 0x000fe20003fa4070 */
[----:B------:R-:W-:Y:S01]  /*0c40*/  IMAD.HI.U32 R15, R27, R8, RZ ;  /* 0x000000081b0f7227 */ /* 0x000fe200078e00ff */
[----:B------:R-:W-:-:S02]  /*0c50*/  ISETP.GT.U32.AND P0, PT, R5, R14, PT ;  /* 0x0000000e0500720c */ /* 0x000fc40003f04070 */
[----:B------:R-:W-:Y:S01]  /*0c60*/  ISETP.GT.U32.AND P4, PT, R5, R12, PT ;  /* 0x0000000c0500720c */ /* 0x000fe20003f84070 */
[----:B------:R-:W-:Y:S02]  /*0c70*/  IMAD.MOV R15, RZ, RZ, -R15 ;  /* 0x000000ffff0f7224 */ /* 0x000fe400078e0a0f */
[----:B------:R-:W-:-:S04]  /*0c80*/  IMAD.HI.U32 R17, R27, R4, RZ ;  /* 0x000000041b117227 */ /* 0x000fc800078e00ff */
[C---:B------:R-:W-:Y:S02]  /*0c90*/  IMAD R8, R5.reuse, R15, R8 ;  /* 0x0000000f05087224 */ /* 0x040fe400078e0208 */
[--C-:B------:R-:W-:Y:S01]  /*0ca0*/  @!P5 IMAD.IADD R18, R18, 0x1, -R5.reuse ;  /* 0x000000011212d824 */ /* 0x100fe200078e0a05 */
[C---:B------:R-:W-:Y:S01]  /*0cb0*/  ISETP.GT.U32.AND P5, PT, R5.reuse, R7, PT ;  /* 0x000000070500720c */ /* 0x040fe20003fa4070 */
[--C-:B------:R-:W-:Y:S01]  /*0cc0*/  @!P0 IMAD.IADD R14, R14, 0x1, -R5.reuse ;  /* 0x000000010e0e8824 */ /* 0x100fe200078e0a05 */
[----:B------:R-:W-:Y:S01]  /*0cd0*/  ISETP.GT.U32.AND P0, PT, R5, R20, PT ;  /* 0x000000140500720c */ /* 0x000fe20003f04070 */
[----:B------:R-:W-:Y:S02]  /*0ce0*/  @!P4 IMAD.IADD R12, R12, 0x1, -R5 ;  /* 0x000000010c0cc824 */ /* 0x000fe400078e0a05 */
[----:B------:R-:W-:Y:S02]  /*0cf0*/  IMAD.MOV R17, RZ, RZ, -R17 ;  /* 0x000000ffff117224 */ /* 0x000fe400078e0a11 */
[----:B------:R-:W-:Y:S01]  /*0d00*/  IMAD.HI.U32 R15, R27, R9, RZ ;  /* 0x000000091b0f7227 */ /* 0x000fe200078e00ff */
[----:B------:R-:W-:-:S03]  /*0d10*/  ISETP.GT.U32.AND P4, PT, R5, R12, PT ;  /* 0x0000000c0500720c */ /* 0x000fc60003f84070 */
[----:B------:R-:W-:Y:S01]  /*0d20*/  IMAD R4, R5, R17, R4 ;  /* 0x0000001105047224 */ /* 0x000fe200078e0204 */
[----:B------:R-:W-:Y:S01]  /*0d30*/  IABS R17, R3 ;  /* 0x0000000300117213 */ /* 0x000fe20000000000 */
[--C-:B------:R-:W-:Y:S01]  /*0d40*/  @!P5 IMAD.IADD R7, R7, 0x1, -R5.reuse ;  /* 0x000000010707d824 */ /* 0x100fe200078e0a05 */
[C---:B------:R-:W-:Y:S01]  /*0d50*/  ISETP.GT.U32.AND P5, PT, R5.reuse, R8, PT ;  /* 0x000000080500720c */ /* 0x040fe20003fa4070 */
[----:B------:R-:W-:Y:S01]  /*0d60*/  @!P0 IMAD.IADD R20, R20, 0x1, -R5 ;  /* 0x0000000114148824 */ /* 0x000fe200078e0a05 */
[----:B------:R-:W-:Y:S01]  /*0d70*/  ISETP.GT.U32.AND P0, PT, R5, R6, PT ;  /* 0x000000060500720c */ /* 0x000fe20003f04070 */
[----:B------:R-:W-:Y:S02]  /*0d80*/  IMAD.MOV R15, RZ, RZ, -R15 ;  /* 0x000000ffff0f7224 */ /* 0x000fe400078e0a0f */
[----:B------:R-:W-:-:S04]  /*0d90*/  IMAD.HI.U32 R26, R27, R16, RZ ;  /* 0x000000101b1a7227 */ /* 0x000fc800078e00ff */
[----:B------:R-:W-:Y:S01]  /*0da0*/  @!P4 IMAD.IADD R12, R12, 0x1, -R5 ;  /* 0x000000010c0cc824 */ /* 0x000fe200078e0a05 */
[C---:B------:R-:W-:Y:S01]  /*0db0*/  ISETP.GT.U32.AND P4, PT, R5.reuse, R2, PT ;  /* 0x000000020500720c */ /* 0x040fe20003f84070 */
[C---:B------:R-:W-:Y:S01]  /*0dc0*/  IMAD R9, R5.reuse, R15, R9 ;  /* 0x0000000f05097224 */ /* 0x040fe200078e0209 */
[----:B------:R-:W-:Y:S01]  /*0dd0*/  IABS R15, R11 ;  /* 0x0000000b000f7213 */ /* 0x000fe20000000000 */
[--C-:B------:R-:W-:Y:S01]  /*0de0*/  @!P5 IMAD.IADD R8, R8, 0x1, -R5.reuse ;  /* 0x000000010808d824 */ /* 0x100fe200078e0a05 */
[C---:B------:R-:W-:Y:S01]  /*0df0*/  ISETP.GT.U32.AND P5, PT, R5.reuse, R20, PT ;  /* 0x000000140500720c */ /* 0x040fe20003fa4070 */
[----:B------:R-:W-:Y:S01]  /*0e00*/  @!P0 IMAD.IADD R6, R6, 0x1, -R5 ;  /* 0x0000000106068824 */ /* 0x000fe200078e0a05 */
[----:B------:R-:W-:Y:S01]  /*0e10*/  ISETP.GT.U32.AND P0, PT, R5, R4, PT ;  /* 0x000000040500720c */ /* 0x000fe20003f04070 */
[----:B------:R-:W-:Y:S02]  /*0e20*/  @!P2 IMAD.MOV R13, RZ, RZ, -R13 ;  /* 0x000000ffff0da224 */ /* 0x000fe400078e0a0d */
[----:B------:R-:W-:-:S04]  /*0e30*/  IMAD.HI.U32 R25, R27, R15, RZ ;  /* 0x0000000f1b197227 */ /* 0x000fc800078e00ff */
[--C-:B------:R-:W-:Y:S02]  /*0e40*/  @!P4 IMAD.IADD R2, R2, 0x1, -R5.reuse ;  /* 0x000000010202c824 */ /* 0x100fe400078e0a05 */
[----:B------:R-:W-:Y:S02]  /*0e50*/  @!P3 IMAD.MOV R18, RZ, RZ, -R18 ;  /* 0x000000ffff12b224 */ /* 0x000fe400078e0a12 */
[--C-:B------:R-:W-:Y:S01]  /*0e60*/  @!P5 IMAD.IADD R20, R20, 0x1, -R5.reuse ;  /* 0x000000011414d824 */ /* 0x100fe200078e0a05 */
[C---:B------:R-:W-:Y:S01]  /*0e70*/  ISETP.GT.U32.AND P5, PT, R5.reuse, R6, PT ;  /* 0x000000060500720c */ /* 0x040fe20003fa4070 */
[----:B------:R-:W-:Y:S01]  /*0e80*/  @!P0 IMAD.IADD R4, R4, 0x1, -R5 ;  /* 0x0000000104048824 */ /* 0x000fe200078e0a05 */
[----:B------:R-:W-:Y:S01]  /*0e90*/  ISETP.GT.U32.AND P0, PT, R5, R7, PT ;  /* 0x000000070500720c */ /* 0x000fe20003f04070 */
[----:B------:R-:W-:Y:S01]  /*0ea0*/  IMAD.HI.U32 R27, R27, R17, RZ ;  /* 0x000000111b1b7227 */ /* 0x000fe200078e00ff */
[C---:B------:R-:W-:Y:S02]  /*0eb0*/  ISETP.GT.U32.AND P2, PT, R5.reuse, R2, PT ;  /* 0x000000020500720c */ /* 0x040fe40003f44070 */
[C---:B------:R-:W-:Y:S01]  /*0ec0*/  ISETP.GT.U32.AND P3, PT, R5.reuse, R9, PT ;  /* 0x000000090500720c */ /* 0x040fe20003f64070 */
[----:B------:R-:W-:Y:S01]  /*0ed0*/  IMAD.MOV R27, RZ, RZ, -R27 ;  /* 0x000000ffff1b7224 */ /* 0x000fe200078e0a1b */
[----:B------:R-:W-:Y:S01]  /*0ee0*/  ISETP.GT.U32.AND P4, PT, R5, R0, PT ;  /* 0x000000000500720c */ /* 0x000fe20003f84070 */
[----:B------:R-:W-:-:S02]  /*0ef0*/  IMAD.MOV R25, RZ, RZ, -R25 ;  /* 0x000000ffff197224 */ /* 0x000fc400078e0a19 */
[C---:B------:R-:W-:Y:S02]  /*0f00*/  IMAD R27, R5.reuse, R27, R17 ;  /* 0x0000001b051b7224 */ /* 0x040fe400078e0211 */
[--C-:B------:R-:W-:Y:S01]  /*0f10*/  @!P5 IMAD.IADD R6, R6, 0x1, -R5.reuse ;  /* 0x000000010606d824 */ /* 0x100fe200078e0a05 */
[----:B------:R-:W-:Y:S01]  /*0f20*/  ISETP.GT.U32.AND P5, PT, R5, R19, PT ;  /* 0x000000130500720c */ /* 0x000fe20003fa4070 */
[--C-:B------:R-:W-:Y:S01]  /*0f30*/  @!P0 IMAD.IADD R7, R7, 0x1, -R5.reuse ;  /* 0x0000000107078824 */ /* 0x100fe200078e0a05 */
[C---:B------:R-:W-:Y:S01]  /*0f40*/  ISETP.GT.U32.AND P0, PT, R5.reuse, R8, PT ;  /* 0x000000080500720c */ /* 0x040fe20003f04070 */
[--C-:B------:R-:W-:Y:S01]  /*0f50*/  @!P2 IMAD.IADD R2, R2, 0x1, -R5.reuse ;  /* 0x000000010202a824 */ /* 0x100fe200078e0a05 */
[----:B------:R-:W-:Y:S01]  /*0f60*/  ISETP.GT.U32.AND P2, PT, R5, R27, PT ;  /* 0x0000001b0500720c */ /* 0x000fe20003f44070 */
[----:B------:R-:W-:Y:S01]  /*0f70*/  @!P3 IMAD.IADD R9, R9, 0x1, -R5 ;  /* 0x000000010909b824 */ /* 0x000fe200078e0a05 */
[----:B------:R-:W-:Y:S01]  /*0f80*/  ISETP.GE.AND P3, PT, R23, RZ, PT ;  /* 0x000000ff1700720c */ /* 0x000fe20003f66270 */
[----:B------:R-:W-:-:S02]  /*0f90*/  IMAD.MOV R26, RZ, RZ, -R26 ;  /* 0x000000ffff1a7224 */ /* 0x000fc400078e0a1a */
[C---:B------:R-:W-:Y:S02]  /*0fa0*/  IMAD R15, R5.reuse, R25, R15 ;  /* 0x00000019050f7224 */ /* 0x040fe400078e020f */
[C---:B------:R-:W-:Y:S01]  /*0fb0*/  IMAD R26, R5.reuse, R26, R16 ;  /* 0x0000001a051a7224 */ /* 0x040fe200078e0210 */
[----:B------:R-:W4:Y:S01]  /*0fc0*/  LDL.LU R25, [R1+0x18] ;  /* 0x0000180001197983 */ /* 0x000f220000300800 */
[--C-:B------:R-:W-:Y:S02]  /*0fd0*/  @!P4 IMAD.IADD R0, R0, 0x1, -R5.reuse ;  /* 0x000000010000c824 */ /* 0x100fe400078e0a05 */
[----:B------:R-:W-:Y:S01]  /*0fe0*/  @!P1 IMAD.MOV R14, RZ, RZ, -R14 ;  /* 0x000000ffff0e9224 */ /* 0x000fe200078e0a0e */
[----:B------:R-:W-:Y:S01]  /*0ff0*/  ISETP.GT.U32.AND P1, PT, R5, R4, PT ;  /* 0x000000040500720c */ /* 0x000fe20003f24070 */
[--C-:B------:R-:W-:Y:S01]  /*1000*/  @!P5 IMAD.IADD R19, R19, 0x1, -R5.reuse ;  /* 0x000000011313d824 */ /* 0x100fe200078e0a05 */
[----:B------:R-:W1:Y:S01]  /*1010*/  LDC.64 R16, c[0x0][0x3a0] ;  /* 0x0000e800ff107b82 */ /* 0x000e620000000a00 */
[----:B------:R-:W-:Y:S01]  /*1020*/  @!P6 IMAD.MOV R12, RZ, RZ, -R12 ;  /* 0x000000ffff0ce224 */ /* 0x000fe200078e0a0c */
[C---:B------:R-:W-:Y:S01]  /*1030*/  ISETP.GT.U32.AND P6, PT, R5.reuse, R15, PT ;  /* 0x0000000f0500720c */ /* 0x040fe20003fc4070 */
[--C-:B------:R-:W-:Y:S01]  /*1040*/  @!P0 IMAD.IADD R8, R8, 0x1, -R5.reuse ;  /* 0x0000000108088824 */ /* 0x100fe200078e0a05 */
[----:B------:R-:W-:Y:S01]  /*1050*/  ISETP.GT.U32.AND P0, PT, R5, R26, PT ;  /* 0x0000001a0500720c */ /* 0x000fe20003f04070 */
[----:B------:R-:W-:Y:S01]  /*1060*/  @!P2 IMAD.IADD R27, R27, 0x1, -R5 ;  /* 0x000000011b1ba824 */ /* 0x000fe200078e0a05 */
[C---:B------:R-:W-:Y:S01]  /*1070*/  ISETP.GT.U32.AND P2, PT, R5.reuse, R0, PT ;  /* 0x000000000500720c */ /* 0x040fe20003f44070 */
[----:B------:R-:W-:Y:S01]  /*1080*/  @!P3 IMAD.MOV R7, RZ, RZ, -R7 ;  /* 0x000000ffff07b224 */ /* 0x000fe200078e0a07 */
[----:B------:R-:W-:-:S03]  /*1090*/  ISETP.GT.U32.AND P3, PT, R5, R19, PT ;  /* 0x000000130500720c */ /* 0x000fc60003f64070 */
[--C-:B------:R-:W-:Y:S01]  /*10a0*/  @!P1 IMAD.IADD R4, R4, 0x1, -R5.reuse ;  /* 0x0000000104049824 */ /* 0x100fe200078e0a05 */
[----:B------:R-:W-:Y:S02]  /*10b0*/  ISETP.GE.AND P1, PT, R29, RZ, PT ;  /* 0x000000ff1d00720c */ /* 0x000fe40003f26270 */
[----:B------:R-:W4:Y:S01]  /*10c0*/  LDL.LU R29, [R1+0x1c] ;  /* 0x00001c00011d7983 */ /* 0x000f220000300800 */
[--C-:B------:R-:W-:Y:S02]  /*10d0*/  @!P6 IMAD.IADD R15, R15, 0x1, -R5.reuse ;  /* 0x000000010f0fe824 */ /* 0x100fe400078e0a05 */
[--C-:B------:R-:W-:Y:S02]  /*10e0*/  @!P0 IMAD.IADD R26, R26, 0x1, -R5.reuse ;  /* 0x000000011a1a8824 */ /* 0x100fe400078e0a05 */
[--C-:B------:R-:W-:Y:S01]  /*10f0*/  @!P2 IMAD.IADD R0, R0, 0x1, -R5.reuse ;  /* 0x000000010000a824 */ /* 0x100fe200078e0a05 */
[----:B------:R-:W-:Y:S01]  /*1100*/  ISETP.GE.AND P2, PT, R10, RZ, PT ;  /* 0x000000ff0a00720c */ /* 0x000fe20003f46270 */
[----:B------:R-:W-:Y:S01]  /*1110*/  @!P3 IMAD.IADD R19, R19, 0x1, -R5 ;  /* 0x000000011313b824 */ /* 0x000fe200078e0a05 */
[----:B------:R-:W-:-:S02]  /*1120*/  ISETP.GE.AND P3, PT, R11, RZ, PT ;  /* 0x000000ff0b00720c */ /* 0x000fc40003f66270 */
[----:B------:R-:W-:-:S13]  /*1130*/  ISETP.GE.AND P5, PT, R21, RZ, PT ;  /* 0x000000ff1500720c */ /* 0x000fda0003fa6270 */
[----:B------:R-:W-:Y:S01]  /*1140*/  @!P5 IMAD.MOV R8, RZ, RZ, -R8 ;  /* 0x000000ffff08d224 */ /* 0x000fe200078e0a08 */
[----:B------:R-:W-:-:S13]  /*1150*/  ISETP.GT.U32.AND P5, PT, R5, R26, PT ;  /* 0x0000001a0500720c */ /* 0x000fda0003fa4070 */
[----:B------:R-:W-:Y:S01]  /*1160*/  @!P5 IMAD.IADD R26, R26, 0x1, -R5 ;  /* 0x000000011a1ad824 */ /* 0x000fe200078e0a05 */
[----:B------:R-:W-:Y:S02]  /*1170*/  ISETP.GE.AND P5, PT, R3, RZ, PT ;  /* 0x000000ff0300720c */ /* 0x000fe40003fa6270 */
[----:B--2---:R-:W-:Y:S02]  /*1180*/  ISETP.GE.AND P0, PT, R28, RZ, PT ;  /* 0x000000ff1c00720c */ /* 0x004fe40003f06270 */
[----:B---3--:R-:W-:Y:S02]  /*1190*/  ISETP.GE.AND P6, PT, R24, RZ, PT ;  /* 0x000000ff1800720c */ /* 0x008fe40003fc6270 */
[----:B------:R-:W2:Y:S04]  /*11a0*/  LDL.LU R24, [R1+0xc] ;  /* 0x00000c0001187983 */ /* 0x000ea80000300800 */
[----:B------:R-:W3:Y:S04]  /*11b0*/  LDL R28, [R1+0x948] ;  /* 0x00094800011c7983 */ /* 0x000ee80000100800 */
[----:B------:R-:W2:Y:S04]  /*11c0*/  LDL.LU R10, [R1+0xa4c] ;  /* 0x000a4c00010a7983 */ /* 0x000ea80000300800 */
[----:B------:R-:W2:Y:S04]  /*11d0*/  LDL.LU R11, [R1+0xa48] ;  /* 0x000a4800010b7983 */ /* 0x000ea80000300800 */
[----:B------:R-:W3:Y:S01]  /*11e0*/  LDL.LU R3, [R1+0xa44] ;  /* 0x000a440001037983 */ /* 0x000ee20000300800 */
[----:B------:R-:W-:Y:S01]  /*11f0*/  @!P1 IMAD.MOV R20, RZ, RZ, -R20 ;  /* 0x000000ffff149224 */ /* 0x000fe200078e0a14 */
[----:B------:R-:W-:-:S02]  /*1200*/  ISETP.GT.U32.AND P1, PT, R5, R9, PT ;  /* 0x000000090500720c */ /* 0x000fc40003f24070 */
[----:B------:R-:W-:-:S11]  /*1210*/  ISETP.GE.AND P4, PT, R22, RZ, PT ;  /* 0x000000ff1600720c */ /* 0x000fd60003f86270 */
[----:B------:R-:W-:Y:S02]  /*1220*/  @!P1 IMAD.IADD R9, R9, 0x1, -R5 ;  /* 0x0000000109099824 */ /* 0x000fe400078e0a05 */
[----:B------:R-:W-:Y:S01]  /*1230*/  @!P4 IMAD.MOV R6, RZ, RZ, -R6 ;  /* 0x000000ffff06c224 */ /* 0x000fe200078e0a06 */
[C---:B------:R-:W-:Y:S01]  /*1240*/  ISETP.GT.U32.AND P4, PT, R5.reuse, R15, PT ;  /* 0x0000000f0500720c */ /* 0x040fe20003f84070 */
[----:B------:R-:W-:Y:S02]  /*1250*/  @!P6 IMAD.MOV R4, RZ, RZ, -R4 ;  /* 0x000000ffff04e224 */ /* 0x000fe400078e0a04 */
[----:B------:R-:W-:Y:S01]  /*1260*/  @!P0 IMAD.MOV R2, RZ, RZ, -R2 ;  /* 0x000000ffff028224 */ /* 0x000fe200078e0a02 */
[----:B------:R-:W-:-:S09]  /*1270*/  ISETP.GT.U32.AND P0, PT, R5, R27, PT ;  /* 0x0000001b0500720c */ /* 0x000fd20003f04070 */
[----:B------:R-:W-:Y:S01]  /*1280*/  @!P4 IMAD.IADD R15, R15, 0x1, -R5 ;  /* 0x000000010f0fc824 */ /* 0x000fe200078e0a05 */
[----:B----4-:R-:W-:-:S13]  /*1290*/  ISETP.GE.AND P1, PT, R25, RZ, PT ;  /* 0x000000ff1900720c */ /* 0x010fda0003f26270 */
[----:B------:R-:W-:Y:S01]  /*12a0*/  @!P1 IMAD.MOV R0, RZ, RZ, -R0 ;  /* 0x000000ffff009224 */ /* 0x000fe200078e0a00 */
[----:B------:R-:W-:Y:S01]  /*12b0*/  ISETP.GE.AND P6, PT, R29, RZ, PT ;  /* 0x000000ff1d00720c */ /* 0x000fe20003fc6270 */
[----:B------:R-:W-:Y:S02]  /*12c0*/  @!P2 IMAD.MOV R19, RZ, RZ, -R19 ;  /* 0x000000ffff13a224 */ /* 0x000fe400078e0a13 */
[----:B------:R-:W-:Y:S02]  /*12d0*/  @!P0 IMAD.IADD R27, R27, 0x1, -R5 ;  /* 0x000000011b1b8824 */ /* 0x000fe400078e0a05 */
[----:B------:R-:W-:-:S08]  /*12e0*/  @!P3 IMAD.MOV R15, RZ, RZ, -R15 ;  /* 0x000000ffff0fb224 */ /* 0x000fd000078e0a0f */
[----:B------:R-:W-:Y:S02]  /*12f0*/  @!P6 IMAD.MOV R9, RZ, RZ, -R9 ;  /* 0x000000ffff09e224 */ /* 0x000fe400078e0a09 */
[----:B------:R-:W-:Y:S02]  /*1300*/  @!P5 IMAD.MOV R27, RZ, RZ, -R27 ;  /* 0x000000ffff1bd224 */ /* 0x000fe400078e0a1b */
[----:B-1----:R-:W-:Y:S01]  /*1310*/  VIADD R5, R16, 0xffffffff ;  /* 0xffffffff10057836 */ /* 0x002fe20000000000 */
[----:B--2---:R-:W-:Y:S02]  /*1320*/  ISETP.NE.AND P1, PT, R11, RZ, PT ;  /* 0x000000ff0b00720c */ /* 0x004fe40003f25270 */
[----:B------:R-:W-:-:S04]  /*1330*/  LOP3.LUT R11, RZ, R11, RZ, 0x33, !PT ;  /* 0x0000000bff0b7212 */ /* 0x000fc800078e33ff */
[C---:B------:R-:W-:Y:S02]  /*1340*/  SEL R12, R11.reuse, R12, !P1 ;  /* 0x0000000c0b0c7207 */ /* 0x040fe40004800000 */
[----:B------:R-:W-:-:S03]  /*1350*/  SEL R21, R11, R14, !P1 ;  /* 0x0000000e0b157207 */ /* 0x000fc60004800000 */
[----:B------:R1:W-:Y:S01]  /*1360*/  STL [R1+0xa8], R12 ;  /* 0x0000a80c01007387 */ /* 0x0003e20000100800 */
[----:B------:R-:W-:Y:S02]  /*1370*/  ISETP.GE.AND P4, PT, R24, RZ, PT ;  /* 0x000000ff1800720c */ /* 0x000fe40003f86270 */
[C---:B------:R-:W-:Y:S01]  /*1380*/  SEL R14, R11.reuse, R18, !P1 ;  /* 0x000000120b0e7207 */ /* 0x040fe20004800000 */
[----:B------:R-:W-:Y:S01]  /*1390*/  STL [R1+0xa4], R21 ;  /* 0x0000a41501007387 */ /* 0x000fe20000100800 */
[C---:B-1----:R-:W-:Y:S02]  /*13a0*/  SEL R12, R11.reuse, R13, !P1 ;  /* 0x0000000d0b0c7207 */ /* 0x042fe40004800000 */
[----:B------:R-:W-:-:S03]  /*13b0*/  SEL R13, R11, R20, !P1 ;  /* 0x000000140b0d7207 */ /* 0x000fc60004800000 */
[----:B------:R1:W-:Y:S01]  /*13c0*/  STL [R1+0xa0], R12 ;  /* 0x0000a00c01007387 */ /* 0x0003e20000100800 */
[C---:B------:R-:W-:Y:S02]  /*13d0*/  SEL R6, R11.reuse, R6, !P1 ;  /* 0x000000060b067207 */ /* 0x040fe40004800000 */
[C---:B------:R-:W-:Y:S01]  /*13e0*/  SEL R4, R11.reuse, R4, !P1 ;  /* 0x000000040b047207 */ /* 0x040fe20004800000 */
[----:B------:R-:W-:Y:S01]  /*13f0*/  STL [R1+0x8c], R14 ;  /* 0x00008c0e01007387 */ /* 0x000fe20000100800 */
[----:B-1----:R-:W-:-:S03]  /*1400*/  SEL R12, R11, R7, !P1 ;  /* 0x000000070b0c7207 */ /* 0x002fc60004800000 */
[----:B------:R-:W-:Y:S01]  /*1410*/  STL [R1+0x88], R13 ;  /* 0x0000880d01007387 */ /* 0x000fe20000100800 */
[----:B------:R-:W-:-:S03]  /*1420*/  SEL R7, R11, R8, !P1 ;  /* 0x000000080b077207 */ /* 0x000fc60004800000 */
[----:B------:R1:W-:Y:S04]  /*1430*/  STL [R1+0x64], R12 ;  /* 0x0000640c01007387 */ /* 0x0003e80000100800 */
[----:B------:R2:W-:Y:S01]  /*1440*/  STL [R1+0x60], R6 ;  /* 0x0000600601007387 */ /* 0x0005e20000100800 */
[----:B---3--:R-:W-:-:S03]  /*1450*/  ISETP.GE.AND P6, PT, R28, RZ, PT ;  /* 0x000000ff1c00720c */ /* 0x008fc60003fc6270 */
[----:B------:R-:W-:Y:S01]  /*1460*/  STL [R1+0xd4], R7 ;  /* 0x0000d40701007387 */ /* 0x000fe20000100800 */
[----:B------:R-:W-:Y:S01]  /*1470*/  @!P4 IMAD.MOV R26, RZ, RZ, -R26 ;  /* 0x000000ffff1ac224 */ /* 0x000fe200078e0a1a */
[----:B------:R-:W-:Y:S01]  /*1480*/  ISETP.NE.AND P0, PT, R10, RZ, PT ;  /* 0x000000ff0a00720c */ /* 0x000fe20003f05270 */
[----:B-1----:R-:W1:Y:S01]  /*1490*/  LDC.64 R12, c[0x0][0x3a8] ;  /* 0x0000ea00ff0c7b82 */ /* 0x002e620000000a00 */
[----:B------:R3:W-:Y:S01]  /*14a0*/  STL [R1+0x5c], R4 ;  /* 0x00005c0401007387 */ /* 0x0007e20000100800 */
[C---:B--2---:R-:W-:Y:S02]  /*14b0*/  SEL R6, R11.reuse, R2, !P1 ;  /* 0x000000020b067207 */ /* 0x044fe40004800000 */
[----:B------:R-:W-:-:S03]  /*14c0*/  SEL R2, R11, R9, !P1 ;  /* 0x000000090b027207 */ /* 0x000fc60004800000 */
[----:B------:R-:W-:Y:S01]  /*14d0*/  STL [R1+0xac], R6 ;  /* 0x0000ac0601007387 */ /* 0x000fe20000100800 */
[----:B---3--:R-:W-:-:S03]  /*14e0*/  SEL R4, R11, R0, !P1 ;  /* 0x000000000b047207 */ /* 0x008fc60004800000 */
[----:B------:R2:W-:Y:S01]  /*14f0*/  STL [R1+0xe4], R2 ;  /* 0x0000e40201007387 */ /* 0x0005e20000100800 */
[----:B------:R-:W-:-:S03]  /*1500*/  SEL R0, R11, R19, !P1 ;  /* 0x000000130b007207 */ /* 0x000fc60004800000 */
[----:B------:R3:W-:Y:S01]  /*1510*/  STL [R1+0x180], R4 ;  /* 0x0001800401007387 */ /* 0x0007e20000100800 */
[----:B--2---:R-:W-:-:S03]  /*1520*/  SEL R2, R11, R15, !P1 ;  /* 0x0000000f0b027207 */ /* 0x004fc60004800000 */
[----:B------:R2:W-:Y:S01]  /*1530*/  STL [R1+0x184], R0 ;  /* 0x0001840001007387 */ /* 0x0005e20000100800 */
[----:B---3--:R-:W-:-:S03]  /*1540*/  SEL R4, R11, R26, !P1 ;  /* 0x0000001a0b047207 */ /* 0x008fc60004800000 */
[----:B------:R3:W-:Y:S01]  /*1550*/  STL [R1+0x18c], R2 ;  /* 0x00018c0201007387 */ /* 0x0007e20000100800 */
[----:B--2---:R-:W-:-:S03]  /*1560*/  SEL R0, R11, R27, !P1 ;  /* 0x0000001b0b007207 */ /* 0x004fc60004800000 */
[----:B------:R2:W-:Y:S01]  /*1570*/  STL [R1+0x190], R4 ;  /* 0x0001900401007387 */ /* 0x0005e20000100800 */
[----:B---3--:R-:W-:-:S03]  /*1580*/  VIADD R2, R16, 0xffffffec ;  /* 0xffffffec10027836 */ /* 0x008fc60000000000 */
[----:B------:R3:W-:Y:S01]  /*1590*/  STL [R1+0x194], R0 ;  /* 0x0001940001007387 */ /* 0x0007e20000100800 */
[----:B------:R-:W-:Y:S01]  /*15a0*/  @!P6 IMAD.MOV R3, RZ, RZ, -R3 ;  /* 0x000000ffff03e224 */ /* 0x000fe200078e0a03 */
[----:B------:R-:W-:Y:S01]  /*15b0*/  @!P0 LOP3.LUT R3, RZ, R10, RZ, 0x33, !PT ;  /* 0x0000000aff038212 */ /* 0x000fe200078e33ff */
[----:B--2---:R-:W-:Y:S01]  /*15c0*/  VIADD R4, R16, 0xffffffef ;  /* 0xffffffef10047836 */ /* 0x004fe20000000000 */
[----:B------:R-:W-:Y:S01]  /*15d0*/  ISETP.GE.U32.AND P2, PT, R2, 0x7fffffcd, PT ;  /* 0x7fffffcd0200780c */ /* 0x000fe20003f46070 */
[C---:B------:R-:W-:Y:S02]  /*15e0*/  VIADD R2, R16.reuse, 0xffffffe8 ;  /* 0xffffffe810027836 */ /* 0x040fe40000000000 */
[C---:B---3--:R-:W-:Y:S01]  /*15f0*/  VIADD R0, R16.reuse, 0xffffffed ;  /* 0xffffffed10007836 */ /* 0x048fe20000000000 */
[----:B------:R-:W-:Y:S01]  /*1600*/  ISETP.GE.U32.AND P0, PT, R5, 0x7fffffe0, PT ;  /* 0x7fffffe00500780c */ /* 0x000fe20003f06070 */
[----:B------:R-:W-:Y:S01]  /*1610*/  VIADD R5, R16, 0xffffffee ;  /* 0xffffffee10057836 */ /* 0x000fe20000000000 */
[----:B------:R-:W-:Y:S01]  /*1620*/  ISETP.GE.U32.AND P4, PT, R4, 0x7fffffd0, PT ;  /* 0x7fffffd00400780c */ /* 0x000fe20003f86070 */
[----:B------:R-:W-:Y:S01]  /*1630*/  VIADD R4, R16, 0xffffffea ;  /* 0xffffffea10047836 */ /* 0x000fe20000000000 */
[----:B------:R-:W-:Y:S01]  /*1640*/  ISETP.GE.U32.AND P6, PT, R0, 0x7fffffce, PT ;  /* 0x7fffffce0000780c */ /* 0x000fe20003fc6070 */
[----:B------:R-:W-:Y:S01]  /*1650*/  VIADD R0, R16, 0xffffffe9 ;  /* 0xffffffe910007836 */ /* 0x000fe20000000000 */
[----:B------:R-:W-:Y:S01]  /*1660*/  ISETP.GE.U32.AND P1, PT, R2, 0x7fffffc9, PT ;  /* 0x7fffffc90200780c */ /* 0x000fe20003f26070 */
[----:B------:R-:W-:Y:S01]  /*1670*/  VIADD R2, R16, 0xffffffeb ;  /* 0xffffffeb10027836 */ /* 0x000fe20000000000 */
[----:B------:R-:W-:-:S02]  /*1680*/  ISETP.GE.U32.AND P3, PT, R5, 0x7fffffcf, PT ;  /* 0x7fffffcf0500780c */ /* 0x000fc40003f66070 */
[----:B------:R-:W-:Y:S01]  /*1690*/  SEL R11, RZ, 0x1, P2 ;  /* 0x00000001ff0b7807 */ /* 0x000fe20001000000 */
[----:B------:R-:W-:Y:S01]  /*16a0*/  VIADD R5, R16, 0xffffffe4 ;  /* 0xffffffe410057836 */ /* 0x000fe20000000000 */
[----:B------:R-:W-:Y:S01]  /*16b0*/  ISETP.GE.U32.AND P2, PT, R4, 0x7fffffcb, PT ;  /* 0x7fffffcb0400780c */ /* 0x000fe20003f46070 */
[----:B------:R-:W-:Y:S01]  /*16c0*/  VIADD R4, R16, 0xffffffe5 ;  /* 0xffffffe510047836 */ /* 0x000fe20000000000 */
[----:B------:R-:W-:Y:S02]  /*16d0*/  ISETP.GE.U32.AND P5, PT, R0, 0x7fffffca, PT ;  /* 0x7fffffca0000780c */ /* 0x000fe40003fa6070 */
[----:B------:R-:W-:Y:S02]  /*16e0*/  SEL R15, RZ, 0x1fffe, P6 ;  /* 0x0001fffeff0f7807 */ /* 0x000fe40003000000 */
[----:B------:R-:W-:Y:S02]  /*16f0*/  SEL R0, RZ, 0x4, P3 ;  /* 0x00000004ff007807 */ /* 0x000fe40001800000 */
[----:B------:R-:W-:-:S02]  /*1700*/  ISETP.GE.U32.AND P3, PT, R2, 0x7fffffcc, PT ;  /* 0x7fffffcc0200780c */ /* 0x000fc40003f66070 */
[----:B------:R-:W-:Y:S02]  /*1710*/  SEL R2, RZ, 0x7fff8, P4 ;  /* 0x0007fff8ff027807 */ /* 0x000fe40002000000 */
[----:B------:R-:W-:Y:S01]  /*1720*/  SEL R14, RZ, 0x1, P1 ;  /* 0x00000001ff0e7807 */ /* 0x000fe20000800000 */
[----:B------:R-:W-:Y:S01]  /*1730*/  IMAD.IADD R15, R11, 0x1, R15 ;  /* 0x000000010b0f7824 */ /* 0x000fe200078e020f */
[----:B------:R-:W-:Y:S01]  /*1740*/  ISETP.GE.U32.AND P4, PT, R5, 0x7fffffc5, PT ;  /* 0x7fffffc50500780c */ /* 0x000fe20003f86070 */
[----:B------:R-:W-:Y:S01]  /*1750*/  VIADD R5, R16, 0xffffffe6 ;  /* 0xffffffe610057836 */ /* 0x000fe20000000000 */
[----:B------:R-:W-:Y:S01]  /*1760*/  ISETP.GE.U32.AND P1, PT, R4, 0x7fffffc6, PT ;  /* 0x7fffffc60400780c */ /* 0x000fe20003f26070 */
[C---:B------:R-:W-:Y:S01]  /*1770*/  VIADD R4, R16.reuse, 0xffffffe7 ;  /* 0xffffffe710047836 */ /* 0x040fe20000000000 */
[----:B------:R-:W-:Y:S01]  /*1780*/  SEL R10, RZ, 0x1fffe, P5 ;  /* 0x0001fffeff0a7807 */ /* 0x000fe20002800000 */
[C---:B------:R-:W-:Y:S02]  /*1790*/  VIADD R6, R16.reuse, 0xffffffe1 ;  /* 0xffffffe110067836 */ /* 0x040fe40000000000 */
[----:B------:R-:W-:Y:S01]  /*17a0*/  VIADD R9, R16, 0xffffffe0 ;  /* 0xffffffe010097836 */ /* 0x000fe20000000000 */
[----:B------:R-:W-:Y:S01]  /*17b0*/  ISETP.GE.U32.AND P5, PT, R5, 0x7fffffc7, PT ;  /* 0x7fffffc70500780c */ /* 0x000fe20003fa6070 */
[----:B------:R-:W-:Y:S01]  /*17c0*/  IMAD.IADD R14, R14, 0x1, R10 ;  /* 0x000000010e0e7824 */ /* 0x000fe200078e020a */
[----:B------:R-:W-:-:S02]  /*17d0*/  ISETP.GE.U32.AND P6, PT, R4, 0x7fffffc8, PT ;  /* 0x7fffffc80400780c */ /* 0x000fc40003fc6070 */
[----:B------:R-:W-:Y:S01]  /*17e0*/  LOP3.LUT R15, R15, 0x3, RZ, 0xc0, !PT ;  /* 0x000000030f0f7812 */ /* 0x000fe200078ec0ff */
[----:B------:R2:W-:Y:S01]  /*17f0*/  STL [R1+0x198], R9 ;  /* 0x0001980901007387 */ /* 0x0005e20000100800 */
[----:B------:R-:W-:Y:S02]  /*1800*/  SEL R5, RZ, 0x4, P2 ;  /* 0x00000004ff057807 */ /* 0x000fe40001000000 */
[----:B------:R-:W-:Y:S01]  /*1810*/  SEL R4, RZ, 0x7fff8, P3 ;  /* 0x0007fff8ff047807 */ /* 0x000fe20001800000 */
[----:B------:R-:W-:Y:S01]  /*1820*/  IMAD R22, R3, R17, RZ ;  /* 0x0000001103167224 */ /* 0x000fe200078e02ff */
[----:B------:R-:W-:Y:S02]  /*1830*/  ISETP.GE.U32.AND P3, PT, R6, 0x7fffffc2, PT ;  /* 0x7fffffc20600780c */ /* 0x000fe40003f66070 */
[----:B------:R-:W-:Y:S01]  /*1840*/  ISETP.GE.U32.AND P2, PT, R9, 0x7fffffc1, PT ;  /* 0x7fffffc10900780c */ /* 0x000fe20003f46070 */
[----:B------:R-:W-:Y:S01]  /*1850*/  VIADD R27, R16, 0xfffffff3 ;  /* 0xfffffff3101b7836 */ /* 0x000fe20000000000 */
[----:B------:R-:W-:-:S02]  /*1860*/  SEL R6, RZ, 0x1, P4 ;  /* 0x00000001ff067807 */ /* 0x000fc40002000000 */
[----:B--2---:R-:W-:Y:S02]  /*1870*/  SEL R9, RZ, 0x1fffe, P1 ;  /* 0x0001fffeff097807 */ /* 0x004fe40000800000 */
[----:B------:R-:W-:Y:S01]  /*1880*/  IADD3 R0, PT, PT, R15, R2, R0 ;  /* 0x000000020f007210 */ /* 0x000fe20007ffe000 */
[----:B------:R-:W-:Y:S01]  /*1890*/  VIADD R2, R16, 0xfffffff7 ;  /* 0xfffffff710027836 */ /* 0x000fe20000000000 */
[----:B------:R-:W-:Y:S01]  /*18a0*/  LOP3.LUT R14, R14, 0x3, RZ, 0xc0, !PT ;  /* 0x000000030e0e7812 */ /* 0x000fe200078ec0ff */
[----:B-1----:R-:W-:Y:S01]  /*18b0*/  STL [R1+0x9f0], R13 ;  /* 0x0009f00d01007387 */ /* 0x002fe20000100800 */
[----:B------:R-:W-:Y:S02]  /*18c0*/  VIADD R7, R16, 0xffffffe2 ;  /* 0xffffffe210077836 */ /* 0x000fe40000000000 */
[----:B------:R-:W-:Y:S01]  /*18d0*/  IMAD.IADD R6, R6, 0x1, R9 ;  /* 0x0000000106067824 */ /* 0x000fe200078e0209 */
[----:B------:R-:W-:Y:S01]  /*18e0*/  STL [R1+0x178], R22 ;  /* 0x0001781601007387 */ /* 0x000fe20000100800 */
[----:B------:R-:W-:Y:S01]  /*18f0*/  SEL R9, RZ, 0x7fff8, P6 ;  /* 0x0007fff8ff097807 */ /* 0x000fe20003000000 */
[----:B------:R-:W-:Y:S01]  /*1900*/  VIADD R8, R16, 0xffffffe3 ;  /* 0xffffffe310087836 */ /* 0x000fe20000000000 */
[----:B------:R-:W-:Y:S01]  /*1910*/  IADD3 R4, PT, PT, R14, R4, R5 ;  /* 0x000000040e047210 */ /* 0x000fe20007ffe005 */
[----:B------:R1:W-:Y:S01]  /*1920*/  STL [R1+0xa40], R27 ;  /* 0x000a401b01007387 */ /* 0x0003e20000100800 */
[----:B------:R-:W-:Y:S01]  /*1930*/  ISETP.GE.U32.AND P6, PT, R2, 0x7fffffd8, PT ;  /* 0x7fffffd80200780c */ /* 0x000fe20003fc6070 */
[----:B------:R-:W-:Y:S01]  /*1940*/  IMAD R2, R12, 0x3, RZ ;  /* 0x000000030c027824 */ /* 0x000fe200078e02ff */
[----:B------:R-:W-:Y:S01]  /*1950*/  ISETP.GE.U32.AND P1, PT, R7, 0x7fffffc3, PT ;  /* 0x7fffffc30700780c */ /* 0x000fe20003f26070 */
[----:B------:R-:W-:Y:S01]  /*1960*/  IMAD.SHL.U32 R5, R4, 0x100, RZ ;  /* 0x0000010004057824 */ /* 0x000fe200078e00ff */
[----:B------:R-:W-:Y:S01]  /*1970*/  SEL R7, RZ, 0x1fffe, P3 ;  /* 0x0001fffeff077807 */ /* 0x000fe20001800000 */
[----:B-1----:R-:W-:Y:S01]  /*1980*/  IMAD.SHL.U32 R27, R12, 0x4, RZ ;  /* 0x000000040c1b7824 */ /* 0x002fe200078e00ff */
[----:B------:R-:W-:Y:S01]  /*1990*/  ISETP.GE.U32.AND P3, PT, R8, 0x7fffffc4, PT ;  /* 0x7fffffc40800780c */ /* 0x000fe20003f66070 */
[----:B------:R-:W-:-:S02]  /*19a0*/  VIADD R4, R16, 0xfffffffb ;  /* 0xfffffffb10047836 */ /* 0x000fc40000000000 */
[----:B------:R-:W-:Y:S01]  /*19b0*/  IMAD.SHL.U32 R23, R12, 0x2, RZ ;  /* 0x000000020c177824 */ /* 0x000fe200078e00ff */
[----:B------:R-:W-:Y:S01]  /*19c0*/  STL [R1+0x83c], R27 ;  /* 0x00083c1b01007387 */ /* 0x000fe20000100800 */
[----:B------:R-:W-:-:S03]  /*19d0*/  SEL R11, RZ, 0x7fff8, P3 ;  /* 0x0007fff8ff0b7807 */ /* 0x000fc60001800000 */
[----:B------:R1:W-:Y:S01]  /*19e0*/  STL [R1+0x930], R2 ;  /* 0x0009300201007387 */ /* 0x0003e20000100800 */
[----:B------:R-:W-:Y:S01]  /*19f0*/  ISETP.GE.U32.AND P3, PT, R4, 0x7fffffdc, PT ;  /* 0x7fffffdc0400780c */ /* 0x000fe20003f66070 */
[C---:B------:R-:W-:Y:S02]  /*1a00*/  IMAD R24, R12.reuse, 0xc, RZ ;  /* 0x0000000c0c187824 */ /* 0x040fe400078e02ff */
[----:B------:R-:W-:Y:S01]  /*1a10*/  STL [R1+0x934], R23 ;  /* 0x0009341701007387 */ /* 0x000fe20000100800 */
[C---:B------:R-:W-:Y:S02]  /*1a20*/  IMAD R4, R12.reuse, 0x6, RZ ;  /* 0x000000060c047824 */ /* 0x040fe400078e02ff */
[C---:B-1----:R-:W-:Y:S01]  /*1a30*/  IMAD R2, R12.reuse, 0x5, RZ ;  /* 0x000000050c027824 */ /* 0x042fe200078e02ff */
[----:B------:R-:W-:Y:S01]  /*1a40*/  SEL R8, RZ, 0x1, P2 ;  /* 0x00000001ff087807 */ /* 0x000fe20001000000 */
[----:B------:R-:W-:-:S03]  /*1a50*/  IMAD R28, R12, 0x14, RZ ;  /* 0x000000140c1c7824 */ /* 0x000fc600078e02ff */
[----:B------:R1:W-:Y:S01]  /*1a60*/  STL [R1+0x92c], R2 ;  /* 0x00092c0201007387 */ /* 0x0003e20000100800 */
[----:B------:R-:W-:-:S03]  /*1a70*/  IMAD R26, R12, 0x18, RZ ;  /* 0x000000180c1a7824 */ /* 0x000fc600078e02ff */
[----:B------:R-:W-:Y:S01]  /*1a80*/  STL [R1+0x8e8], R24 ;  /* 0x0008e81801007387 */ /* 0x000fe20000100800 */
[----:B------:R-:W-:Y:S02]  /*1a90*/  IMAD.IADD R7, R8, 0x1, R7 ;  /* 0x0000000108077824 */ /* 0x000fe400078e0207 */
[C---:B-1----:R-:W-:Y:S01]  /*1aa0*/  IMAD R2, R12.reuse, 0x7, RZ ;  /* 0x000000070c027824 */ /* 0x042fe200078e02ff */
[----:B------:R-:W-:Y:S01]  /*1ab0*/  STL [R1+0x928], R4 ;  /* 0x0009280401007387 */ /* 0x000fe20000100800 */
[----:B------:R-:W-:-:S03]  /*1ac0*/  IMAD R13, R12, 0x1c, RZ ;  /* 0x0000001c0c0d7824 */ /* 0x000fc600078e02ff */
[----:B------:R-:W-:Y:S04]  /*1ad0*/  STL [R1+0x8e4], R28 ;  /* 0x0008e41c01007387 */ /* 0x000fe80000100800 */
[----:B------:R1:W-:Y:S01]  /*1ae0*/  STL [R1+0x924], R2 ;  /* 0x0009240201007387 */ /* 0x0003e20000100800 */
[----:B------:R-:W-:Y:S01]  /*1af0*/  SEL R10, RZ, 0x4, P1 ;  /* 0x00000004ff0a7807 */ /* 0x000fe20000800000 */
[C---:B------:R-:W-:Y:S01]  /*1b00*/  IMAD.SHL.U32 R25, R12.reuse, 0x8, RZ ;  /* 0x000000080c197824 */ /* 0x040fe200078e00ff */
[----:B------:R-:W-:Y:S01]  /*1b10*/  LOP3.LUT R7, R7, 0x3, RZ, 0xc0, !PT ;  /* 0x0000000307077812 */ /* 0x000fe200078ec0ff */
[----:B------:R-:W-:Y:S01]  /*1b20*/  STL [R1+0x8e0], R26 ;  /* 0x0008e01a01007387 */ /* 0x000fe20000100800 */
[----:B-1----:R-:W-:-:S03]  /*1b30*/  IMAD R2, R12, 0x9, RZ ;  /* 0x000000090c027824 */ /* 0x002fc600078e02ff */
[----:B------:R-:W-:Y:S01]  /*1b40*/  STL [R1+0x8dc], R13 ;  /* 0x0008dc0d01007387 */ /* 0x000fe20000100800 */
[----:B------:R-:W-:-:S03]  /*1b50*/  IMAD R3, R12, 0xb, RZ ;  /* 0x0000000b0c037824 */ /* 0x000fc600078e02ff */
[----:B------:R1:W-:Y:S01]  /*1b60*/  STL [R1+0x91c], R2 ;  /* 0x00091c0201007387 */ /* 0x0003e20000100800 */
[----:B------:R-:W-:Y:S02]  /*1b70*/  SEL R8, RZ, 0x4, P5 ;  /* 0x00000004ff087807 */ /* 0x000fe40002800000 */
[----:B------:R-:W-:Y:S02]  /*1b80*/  LOP3.LUT R6, R6, 0x3, RZ, 0xc0, !PT ;  /* 0x0000000306067812 */ /* 0x000fe400078ec0ff */
[----:B------:R-:W-:Y:S01]  /*1b90*/  IADD3 R7, PT, PT, R7, R11, R10 ;  /* 0x0000000b07077210 */ /* 0x000fe20007ffe00a */
[----:B------:R-:W-:Y:S01]  /*1ba0*/  STL [R1+0x920], R25 ;  /* 0x0009201901007387 */ /* 0x000fe20000100800 */
[----:B-1----:R-:W-:Y:S01]  /*1bb0*/  IMAD R2, R12, 0xa, RZ ;  /* 0x0000000a0c027824 */ /* 0x002fe200078e02ff */
[----:B------:R-:W-:Y:S02]  /*1bc0*/  IADD3 R6, PT, PT, R6, R9, R8 ;  /* 0x0000000906067210 */ /* 0x000fe40007ffe008 */
[----:B------:R-:W-:-:S02]  /*1bd0*/  LOP3.LUT R7, R7, 0xf, RZ, 0xc0, !PT ;  /* 0x0000000f07077812 */ /* 0x000fc400078ec0ff */
[----:B------:R1:W-:Y:S04]  /*1be0*/  STL [R1+0x918], R2 ;  /* 0x0009180201007387 */ /* 0x0003e80000100800 */
[----:B------:R2:W-:Y:S01]  /*1bf0*/  STL [R1+0x914], R3 ;  /* 0x0009140301007387 */ /* 0x0005e20000100800 */
[----:B------:R-:W-:Y:S02]  /*1c00*/  IMAD R18, R6, 0x10, R7 ;  /* 0x0000001006127824 */ /* 0x000fe400078e0207 */
[C---:B-1----:R-:W-:Y:S02]  /*1c10*/  IMAD R2, R12.reuse, 0x30, RZ ;  /* 0x000000300c027824 */ /* 0x042fe400078e02ff */
[C---:B--2---:R-:W-:Y:S02]  /*1c20*/  IMAD R3, R12.reuse, 0x34, RZ ;  /* 0x000000340c037824 */ /* 0x044fe400078e02ff */
[----:B------:R-:W-:-:S03]  /*1c30*/  IMAD R6, R12, 0xd, RZ ;  /* 0x0000000d0c067824 */ /* 0x000fc600078e02ff */
[----:B------:R1:W-:Y:S04]  /*1c40*/  STL.64 [R1+0xa38], R2 ;  /* 0x000a380201007387 */ /* 0x0003e80000100a00 */
[----:B------:R-:W-:Y:S01]  /*1c50*/  STL [R1+0x910], R6 ;  /* 0x0009100601007387 */ /* 0x000fe20000100800 */
[C---:B-1----:R-:W-:Y:S02]  /*1c60*/  IMAD R2, R12.reuse, 0xe, RZ ;  /* 0x0000000e0c027824 */ /* 0x042fe400078e02ff */
[----:B------:R-:W-:-:S03]  /*1c70*/  IMAD R3, R12, 0xf, RZ ;  /* 0x0000000f0c037824 */ /* 0x000fc600078e02ff */
[----:B------:R1:W-:Y:S04]  /*1c80*/  STL [R1+0x90c], R2 ;  /* 0x00090c0201007387 */ /* 0x0003e80000100800 */
[----:B------:R2:W-:Y:S01]  /*1c90*/  STL [R1+0x908], R3 ;  /* 0x0009080301007387 */ /* 0x0005e20000100800 */
[C---:B-1----:R-:W-:Y:S02]  /*1ca0*/  IMAD.SHL.U32 R2, R12.reuse, 0x10, RZ ;  /* 0x000000100c027824 */ /* 0x042fe400078e00ff */
[----:B--2---:R-:W-:-:S03]  /*1cb0*/  IMAD R3, R12, 0x11, RZ ;  /* 0x000000110c037824 */ /* 0x004fc600078e02ff */
[----:B------:R1:W-:Y:S04]  /*1cc0*/  STL [R1+0x904], R2 ;  /* 0x0009040201007387 */ /* 0x0003e80000100800 */
[----:B------:R2:W-:Y:S01]  /*1cd0*/  STL [R1+0x900], R3 ;  /* 0x0009000301007387 */ /* 0x0005e20000100800 */
[----:B-1----:R-:W-:Y:S02]  /*1ce0*/  IMAD.SHL.U32 R2, R22, 0x4, RZ ;  /* 0x0000000416027824 */ /* 0x002fe400078e00ff */
[----:B--2---:R-:W-:-:S03]  /*1cf0*/  IMAD R3, R12, 0x12, RZ ;  /* 0x000000120c037824 */ /* 0x004fc600078e02ff */
[----:B------:R-:W-:Y:S02]  /*1d00*/  IADD3 R6, P1, PT, R2, UR12, RZ ;  /* 0x0000000c02067c10 */ /* 0x000fe4000ff3e0ff */
[----:B------:R-:W-:Y:S02]  /*1d10*/  STL [R1+0x8fc], R3 ;  /* 0x0008fc0301007387 */ /* 0x000fe40000100800 */
[----:B------:R-:W-:Y:S02]  /*1d20*/  LEA.HI.X.SX32 R7, R22, UR13, 0x2, P1 ;  /* 0x0000000d16077c11 */ /* 0x000fe400088f16ff */
[----:B------:R1:W-:Y:S01]  /*1d30*/  STL [R1+0x188], R2 ;  /* 0x0001880201007387 */ /* 0x0003e20000100800 */
[C---:B------:R-:W-:Y:S02]  /*1d40*/  IMAD R29, R12.reuse, 0x13, RZ ;  /* 0x000000130c1d7824 */ /* 0x040fe400078e02ff */
[----:B------:R-:W-:Y:S01]  /*1d50*/  IMAD R8, R12, 0x15, RZ ;  /* 0x000000150c087824 */ /* 0x000fe200078e02ff */
[----:B-1----:R-:W-:-:S02]  /*1d60*/  IADD3 R2, P1, PT, R27, R6, RZ ;  /* 0x000000061b027210 */ /* 0x002fc40007f3e0ff */
[----:B------:R-:W-:Y:S02]  /*1d70*/  STL [R1+0x8f8], R29 ;  /* 0x0008f81d01007387 */ /* 0x000fe40000100800 */
[C---:B------:R-:W-:Y:S01]  /*1d80*/  LEA.HI.X.SX32 R3, R12.reuse, R7, 0x2, P1 ;  /* 0x000000070c037211 */ /* 0x040fe200008f16ff */
[C---:B------:R-:W-:Y:S01]  /*1d90*/  IMAD R9, R12.reuse, 0x16, RZ ;  /* 0x000000160c097824 */ /* 0x040fe200078e02ff */
[----:B------:R1:W-:Y:S04]  /*1da0*/  STL [R1+0x8f4], R8 ;  /* 0x0008f40801007387 */ /* 0x0003e80000100800 */
[----:B------:R2:W-:Y:S01]  /*1db0*/  STL.64 [R1+0x78], R2 ;  /* 0x0000780201007387 */ /* 0x0005e20000100a00 */
[C---:B------:R-:W-:Y:S01]  /*1dc0*/  IMAD R22, R12.reuse, 0x54, RZ ;  /* 0x000000540c167824 */ /* 0x040fe200078e02ff */
[----:B-1----:R-:W-:-:S02]  /*1dd0*/  LEA R8, P4, R12, R6, 0x3 ;  /* 0x000000060c087211 */ /* 0x002fc400078818ff */
[----:B------:R1:W-:Y:S01]  /*1de0*/  STL [R1+0x8f0], R9 ;  /* 0x0008f00901007387 */ /* 0x0003e20000100800 */
[----:B--2---:R-:W-:Y:S01]  /*1df0*/  IMAD R3, R12, 0x3, RZ ;  /* 0x000000030c037824 */ /* 0x004fe200078e02ff */
[----:B------:R-:W-:Y:S02]  /*1e00*/  IADD3 R2, P1, PT, R24, R6, RZ ;  /* 0x0000000618027210 */ /* 0x000fe40007f3e0ff */
[-C--:B-1----:R-:W-:Y:S01]  /*1e10*/  LEA.HI.X.SX32 R9, R23, R7.reuse, 0x2, P4 ;  /* 0x0000000717097211 */ /* 0x082fe200020f16ff */
[----:B------:R-:W-:Y:S01]  /*1e20*/  IMAD R23, R12, 0x58, RZ ;  /* 0x000000580c177824 */ /* 0x000fe200078e02ff */
[----:B------:R-:W-:-:S03]  /*1e30*/  LEA.HI.X.SX32 R3, R3, R7, 0x2, P1 ;  /* 0x0000000703037211 */ /* 0x000fc600008f16ff */
[----:B------:R1:W-:Y:S04]  /*1e40*/  STL.64 [R1+0xd8], R8 ;  /* 0x0000d80801007387 */ /* 0x0003e80000100a00 */
[----:B------:R2:W-:Y:S04]  /*1e50*/  STL.64 [R1+0xa30], R22 ;  /* 0x000a301601007387 */ /* 0x0005e80000100a00 */
[----:B------:R3:W-:Y:S01]  /*1e60*/  STL.64 [R1+0x140], R2 ;  /* 0x0001400201007387 */ /* 0x0007e20000100a00 */
[C---:B-1----:R-:W-:Y:S01]  /*1e70*/  LEA R8, P4, R12.reuse, R6, 0x4 ;  /* 0x000000060c087211 */ /* 0x042fe200078820ff */
[----:B--2---:R-:W-:-:S03]  /*1e80*/  IMAD R23, R12, 0x5, RZ ;  /* 0x000000050c177824 */ /* 0x004fc600078e02ff */
[----:B------:R-:W-:Y:S02]  /*1e90*/  LEA.HI.X.SX32 R9, R27, R7, 0x2, P4 ;  /* 0x000000071b097211 */ /* 0x000fe400020f16ff */
[----:B---3--:R-:W-:-:S04]  /*1ea0*/  IADD3 R2, P1, PT, R28, R6, RZ ;  /* 0x000000061c027210 */ /* 0x008fc80007f3e0ff */
[-C--:B------:R-:W-:Y:S01]  /*1eb0*/  LEA.HI.X.SX32 R3, R23, R7.reuse, 0x2, P1 ;  /* 0x0000000717037211 */ /* 0x080fe200008f16ff */
[----:B------:R1:W-:Y:S01]  /*1ec0*/  STL.64 [R1+0xa28], R8 ;  /* 0x000a280801007387 */ /* 0x0003e20000100a00 */
[----:B------:R-:W-:Y:S01]  /*1ed0*/  LOP3.LUT R5, R5, 0xf00, RZ, 0xe2, !PT ;  /* 0x00000f0005057812 */ /* 0x000fe200078ee2ff */
[----:B------:R-:W-:Y:S01]  /*1ee0*/  IMAD R23, R12, 0x7, RZ ;  /* 0x000000070c177824 */ /* 0x000fe200078e02ff */
[-C--:B------:R-:W-:Y:S01]  /*1ef0*/  IADD3 R26, P4, PT, R26, R6.reuse, RZ ;  /* 0x000000061a1a7210 */ /* 0x080fe20007f9e0ff */
[----:B------:R2:W-:Y:S02]  /*1f00*/  STL.64 [R1+0x80], R2 ;  /* 0x0000800201007387 */ /* 0x0005e40000100a00 */
[----:B------:R-:W-:Y:S01]  /*1f10*/  IMAD R0, R0, 0x1000, R5 ;  /* 0x0000100000007824 */ /* 0x000fe200078e0205 */
[----:B------:R-:W-:Y:S01]  /*1f20*/  LEA.HI.X.SX32 R27, R4, R7, 0x2, P4 ;  /* 0x00000007041b7211 */ /* 0x000fe200020f16ff */
[C---:B------:R-:W-:Y:S02]  /*1f30*/  IMAD R5, R12.reuse, 0x24, RZ ;  /* 0x000000240c057824 */ /* 0x040fe400078e02ff */
[C---:B-1----:R-:W-:Y:S01]  /*1f40*/  IMAD R8, R12.reuse, 0x17, RZ ;  /* 0x000000170c087824 */ /* 0x042fe200078e02ff */
[-C--:B--2---:R-:W-:Y:S01]  /*1f50*/  IADD3 R2, P1, PT, R13, R6.reuse, RZ ;  /* 0x000000060d027210 */ /* 0x084fe20007f3e0ff */
[C---:B------:R-:W-:Y:S01]  /*1f60*/  IMAD R17, R12.reuse, 0x28, RZ ;  /* 0x000000280c117824 */ /* 0x040fe200078e02ff */
[----:B------:R-:W-:-:S02]  /*1f70*/  LEA R4, P4, R12, R6, 0x5 ;  /* 0x000000060c047211 */ /* 0x000fc400078828ff */
[----:B------:R-:W-:Y:S01]  /*1f80*/  LEA.HI.X.SX32 R3, R23, R7, 0x2, P1 ;  /* 0x0000000717037211 */ /* 0x000fe200008f16ff */
[----:B------:R1:W-:Y:S01]  /*1f90*/  STL [R1+0x8ec], R8 ;  /* 0x0008ec0801007387 */ /* 0x0003e20000100800 */
[----:B------:R-:W-:-:S03]  /*1fa0*/  IADD3 R22, P1, PT, R5, R6, RZ ;  /* 0x0000000605167210 */ /* 0x000fc60007f3e0ff */
[----:B------:R2:W-:Y:S01]  /*1fb0*/  STL.64 [R1+0xe8], R26 ;  /* 0x0000e81a01007387 */ /* 0x0005e20000100a00 */
[-C--:B------:R-:W-:Y:S01]  /*1fc0*/  LEA.HI.X.SX32 R5, R25, R7.reuse, 0x2, P4 ;  /* 0x0000000719057211 */ /* 0x080fe200020f16ff */
[----:B-1----:R-:W-:Y:S02]  /*1fd0*/  IMAD R8, R12, 0x9, RZ ;  /* 0x000000090c087824 */ /* 0x002fe400078e02ff */
[----:B--2---:R-:W2:Y:S04]  /*1fe0*/  LDL.LU R27, [R1+0xa40] ;  /* 0x000a4000011b7983 */ /* 0x004ea80000300800 */
[----:B------:R1:W-:Y:S01]  /*1ff0*/  STL.64 [R1+0x170], R2 ;  /* 0x0001700201007387 */ /* 0x0003e20000100a00 */
[----:B------:R-:W-:Y:S02]  /*2000*/  LEA.HI.X.SX32 R23, R8, R7, 0x2, P1 ;  /* 0x0000000708177211 */ /* 0x000fe400008f16ff */
[----:B-1----:R-:W-:Y:S01]  /*2010*/  IADD3 R2, P4, PT, R17, R6, RZ ;  /* 0x0000000611027210 */ /* 0x002fe20007f9e0ff */
[----:B------:R-:W-:-:S02]  /*2020*/  IMAD R17, R12, 0xa, RZ ;  /* 0x0000000a0c117824 */ /* 0x000fc400078e02ff */
[----:B------:R-:W-:Y:S03]  /*2030*/  STL.64 [R1+0x90], R22 ;  /* 0x0000901601007387 */ /* 0x000fe60000100a00 */
[----:B------:R-:W-:-:S05]  /*2040*/  LEA.HI.X.SX32 R3, R17, R7, 0x2, P4 ;  /* 0x0000000711037211 */ /* 0x000fca00020f16ff */
[----:B------:R1:W-:Y:S04]  /*2050*/  STL.64 [R1+0x110], R2 ;  /* 0x0001100201007387 */ /* 0x0003e80000100a00 */
[----:B-1----:R-:W3:Y:S01]  /*2060*/  LDL.LU.64 R2, [R1+0xa38] ;  /* 0x000a380001027983 */ /* 0x002ee20000300a00 */
[C---:B------:R-:W-:Y:S02]  /*2070*/  IMAD R15, R12.reuse, 0x2c, RZ ;  /* 0x0000002c0c0f7824 */ /* 0x040fe400078e02ff */
[----:B------:R-:W-:-:S03]  /*2080*/  IMAD R8, R12, 0xb, RZ ;  /* 0x0000000b0c087824 */ /* 0x000fc600078e02ff */
[----:B------:R-:W-:-:S04]  /*2090*/  IADD3 R22, P1, PT, R15, R6, RZ ;  /* 0x000000060f167210 */ /* 0x000fc80007f3e0ff */
[----:B------:R-:W-:Y:S01]  /*20a0*/  LEA.HI.X.SX32 R23, R8, R7, 0x2, P1 ;  /* 0x0000000708177211 */ /* 0x000fe200008f16ff */
[----:B------:R-:W-:-:S04]  /*20b0*/  IMAD R17, R12, 0xd, RZ ;  /* 0x0000000d0c117824 */ /* 0x000fc800078e02ff */
[----:B------:R3:W-:Y:S01]  /*20c0*/  STL.64 [R1+0x138], R22 ;  /* 0x0001381601007387 */ /* 0x0007e20000100a00 */
[C---:B------:R-:W-:Y:S02]  /*20d0*/  IMAD R15, R12.reuse, 0x19, RZ ;  /* 0x000000190c0f7824 */ /* 0x040fe400078e02ff */
[C---:B------:R-:W-:Y:S02]  /*20e0*/  IMAD R14, R12.reuse, 0x38, RZ ;  /* 0x000000380c0e7824 */ /* 0x040fe400078e02ff */
[C---:B------:R-:W-:Y:S01]  /*20f0*/  IMAD R11, R12.reuse, 0x3c, RZ ;  /* 0x0000003c0c0b7824 */ /* 0x040fe200078e02ff */
[----:B------:R1:W-:Y:S01]  /*2100*/  STL [R1+0x8d8], R15 ;  /* 0x0008d80f01007387 */ /* 0x0003e20000100800 */
[C---:B------:R-:W-:Y:S02]  /*2110*/  IMAD R8, R12.reuse, 0xe, RZ ;  /* 0x0000000e0c087824 */ /* 0x040fe400078e02ff */
[C---:B------:R-:W-:Y:S02]  /*2120*/  IMAD R10, R12.reuse, 0x44, RZ ;  /* 0x000000440c0a7824 */ /* 0x040fe400078e02ff */
[----:B------:R-:W-:-:S02]  /*2130*/  IMAD R19, R12, 0x48, RZ ;  /* 0x000000480c137824 */ /* 0x000fc400078e02ff */
[----:B------:R-:W-:Y:S01]  /*2140*/  IMAD R20, R12, 0x4c, RZ ;  /* 0x0000004c0c147824 */ /* 0x000fe200078e02ff */
[-C--:B---3--:R-:W-:Y:S02]  /*2150*/  IADD3 R22, P1, PT, R3, R6.reuse, RZ ;  /* 0x0000000603167210 */ /* 0x088fe40007f3e0ff */
[-C--:B------:R-:W-:Y:S02]  /*2160*/  IADD3 R2, P4, PT, R2, R6.reuse, RZ ;  /* 0x0000000602027210 */ /* 0x080fe40007f9e0ff */
[-C--:B------:R-:W-:Y:S01]  /*2170*/  LEA.HI.X.SX32 R23, R17, R7.reuse, 0x2, P1 ;  /* 0x0000000711177211 */ /* 0x080fe200008f16ff */
[----:B------:R-:W-:Y:S01]  /*2180*/  IMAD R17, R12, 0xf, RZ ;  /* 0x0000000f0c117824 */ /* 0x000fe200078e02ff */
[-C--:B------:R-:W-:Y:S02]  /*2190*/  LEA.HI.X.SX32 R3, R24, R7.reuse, 0x2, P4 ;  /* 0x0000000718037211 */ /* 0x080fe400020f16ff */
[----:B------:R-:W-:Y:S01]  /*21a0*/  IADD3 R14, P4, PT, R14, R6, RZ ;  /* 0x000000060e0e7210 */ /* 0x000fe20007f9e0ff */
[----:B------:R3:W-:Y:S03]  /*21b0*/  STL.64 [R1+0x98], R22 ;  /* 0x0000981601007387 */ /* 0x0007e60000100a00 */
[----:B-1----:R-:W-:-:S02]  /*21c0*/  LEA.HI.X.SX32 R15, R8, R7, 0x2, P4 ;  /* 0x00000007080f7211 */ /* 0x002fc400020f16ff */
[----:B---3--:R-:W-:-:S04]  /*21d0*/  IADD3 R22, P1, PT, R11, R6, RZ ;  /* 0x000000060b167210 */ /* 0x008fc80007f3e0ff */
[----:B------:R-:W-:Y:S01]  /*21e0*/  LEA.HI.X.SX32 R23, R17, R7, 0x2, P1 ;  /* 0x0000000711177211 */ /* 0x000fe200008f16ff */
[----:B------:R1:W-:Y:S04]  /*21f0*/  STL.64 [R1+0xf8], R14 ;  /* 0x0000f80e01007387 */ /* 0x0003e80000100a00 */
[----:B------:R3:W-:Y:S01]  /*2200*/  STL.64 [R1+0x150], R22 ;  /* 0x0001501601007387 */ /* 0x0007e20000100a00 */
[C---:B------:R-:W-:Y:S02]  /*2210*/  IMAD.SHL.U32 R8, R12.reuse, 0x10, RZ ;  /* 0x000000100c087824 */ /* 0x040fe400078e00ff */
[C---:B------:R-:W-:Y:S01]  /*2220*/  IMAD R11, R12.reuse, 0x1a, RZ ;  /* 0x0000001a0c0b7824 */ /* 0x040fe200078e02ff */
[CC--:B-1----:R-:W-:Y:S01]  /*2230*/  LEA R14, P4, R12.reuse, R6.reuse, 0x6 ;  /* 0x000000060c0e7211 */ /* 0x0c2fe200078830ff */
[----:B---3--:R-:W-:Y:S01]  /*2240*/  IMAD R23, R12, 0x11, RZ ;  /* 0x000000110c177824 */ /* 0x008fe200078e02ff */
[----:B------:R-:W-:-:S04]  /*2250*/  IADD3 R22, P1, PT, R10, R6, RZ ;  /* 0x000000060a167210 */ /* 0x000fc80007f3e0ff */
[-C--:B------:R-:W-:Y:S01]  /*2260*/  LEA.HI.X.SX32 R23, R23, R7.reuse, 0x2, P1 ;  /* 0x0000000717177211 */ /* 0x080fe200008f16ff */
[----:B------:R1:W-:Y:S01]  /*2270*/  STL [R1+0x8d4], R11 ;  /* 0x0008d40b01007387 */ /* 0x0003e20000100800 */
[-C--:B------:R-:W-:Y:S01]  /*2280*/  LEA.HI.X.SX32 R15, R8, R7.reuse, 0x2, P4 ;  /* 0x00000007080f7211 */ /* 0x080fe200020f16ff */
[----:B------:R-:W-:Y:S01]  /*2290*/  IMAD R8, R12, 0x12, RZ ;  /* 0x000000120c087824 */ /* 0x000fe200078e02ff */
[-C--:B------:R-:W-:Y:S01]  /*22a0*/  IADD3 R10, P4, PT, R19, R6.reuse, RZ ;  /* 0x00000006130a7210 */ /* 0x080fe20007f9e0ff */
[----:B------:R3:W-:Y:S03]  /*22b0*/  STL.64 [R1+0xb8], R22 ;  /* 0x0000b81601007387 */ /* 0x0007e60000100a00 */
[----:B-1----:R-:W-:Y:S02]  /*22c0*/  LEA.HI.X.SX32 R11, R8, R7, 0x2, P4 ;  /* 0x00000007080b7211 */ /* 0x002fe400020f16ff */
[----:B---3--:R-:W-:-:S04]  /*22d0*/  IADD3 R22, P1, PT, R20, R6, RZ ;  /* 0x0000000614167210 */ /* 0x008fc80007f3e0ff */
[----:B------:R-:W-:Y:S01]  /*22e0*/  LEA.HI.X.SX32 R23, R29, R7, 0x2, P1 ;  /* 0x000000071d177211 */ /* 0x000fe200008f16ff */
[----:B------:R-:W-:Y:S04]  /*22f0*/  STL.64 [R1+0xf0], R10 ;  /* 0x0000f00a01007387 */ /* 0x000fe80000100a00 */
[----:B------:R1:W-:Y:S04]  /*2300*/  STL.64 [R1+0x148], R22 ;  /* 0x0001481601007387 */ /* 0x0003e80000100a00 */
[----:B-1----:R-:W3:Y:S01]  /*2310*/  LDL.LU.64 R22, [R1+0xa30] ;  /* 0x000a300001167983 */ /* 0x002ee20000300a00 */
[----:B------:R-:W-:-:S05]  /*2320*/  IMAD R21, R12, 0x50, RZ ;  /* 0x000000500c157824 */ /* 0x000fca00078e02ff */
[----:B------:R-:W-:Y:S01]  /*2330*/  IADD3 R10, P4, PT, R21, R6, RZ ;  /* 0x00000006150a7210 */ /* 0x000fe20007f9e0ff */
[----:B------:R-:W-:-:S03]  /*2340*/  IMAD R21, R12, 0x1b, RZ ;  /* 0x0000001b0c157824 */ /* 0x000fc600078e02ff */
[----:B------:R-:W-:Y:S02]  /*2350*/  LEA.HI.X.SX32 R11, R28, R7, 0x2, P4 ;  /* 0x000000071c0b7211 */ /* 0x000fe400020f16ff */
[----:B------:R-:W-:Y:S01]  /*2360*/  STL [R1+0x8d0], R21 ;  /* 0x0008d01501007387 */ /* 0x000fe20000100800 */
[C---:B------:R-:W-:Y:S02]  /*2370*/  IMAD R29, R12.reuse, 0x15, RZ ;  /* 0x000000150c1d7824 */ /* 0x040fe400078e02ff */
[C---:B------:R-:W-:Y:S02]  /*2380*/  IMAD R20, R12.reuse, 0x16, RZ ;  /* 0x000000160c147824 */ /* 0x040fe400078e02ff */
[C---:B------:R-:W-:Y:S02]  /*2390*/  IMAD R26, R12.reuse, 0x5c, RZ ;  /* 0x0000005c0c1a7824 */ /* 0x040fe400078e02ff */
[C---:B------:R-:W-:Y:S02]  /*23a0*/  IMAD R25, R12.reuse, 0x60, RZ ;  /* 0x000000600c197824 */ /* 0x040fe400078e02ff */
[----:B------:R-:W-:-:S02]  /*23b0*/  IMAD R17, R12, 0x68, RZ ;  /* 0x000000680c117824 */ /* 0x000fc400078e02ff */
[C---:B------:R-:W-:Y:S02]  /*23c0*/  IMAD R24, R12.reuse, 0x64, RZ ;  /* 0x000000640c187824 */ /* 0x040fe400078e02ff */
[----:B------:R-:W-:Y:S01]  /*23d0*/  IMAD R19, R12, 0x6c, RZ ;  /* 0x0000006c0c137824 */ /* 0x000fe200078e02ff */
[----:B------:R-:W1:Y:S01]  /*23e0*/  S2UR UR5, SR_CgaCtaId ;  /* 0x00000000000579c3 */ /* 0x000e620000008800 */
[-C--:B---3--:R-:W-:Y:S02]  /*23f0*/  IADD3 R8, P1, PT, R22, R6.reuse, RZ ;  /* 0x0000000616087210 */ /* 0x088fe40007f3e0ff */
[----:B------:R-:W-:Y:S01]  /*2400*/  IADD3 R28, P4, PT, R23, R6, RZ ;  /* 0x00000006171c7210 */ /* 0x000fe20007f9e0ff */
[----:B------:R-:W-:Y:S02]  /*2410*/  IMAD.MOV.U32 R23, RZ, RZ, R9 ;  /* 0x000000ffff177224 */ /* 0x000fe400078e0009 */
[----:B------:R3:W-:Y:S01]  /*2420*/  STL [R1+0xc0], R8 ;  /* 0x0000c00801007387 */ /* 0x0007e20000100800 */
[----:B------:R-:W-:-:S03]  /*2430*/  IMAD.MOV.U32 R22, RZ, RZ, R8 ;  /* 0x000000ffff167224 */ /* 0x000fc600078e0008 */
[----:B---3--:R-:W3:Y:S01]  /*2440*/  LDL.LU.64 R8, [R1+0xa28] ;  /* 0x000a280001087983 */ /* 0x008ee20000300a00 */
[-C--:B------:R-:W-:Y:S02]  /*2450*/  LEA.HI.X.SX32 R23, R29, R7.reuse, 0x2, P1 ;  /* 0x000000071d177211 */ /* 0x080fe400008f16ff */
[----:B------:R-:W-:Y:S02]  /*2460*/  LEA.HI.X.SX32 R29, R20, R7, 0x2, P4 ;  /* 0x00000007141d7211 */ /* 0x000fe400020f16ff */
[----:B------:R-:W-:Y:S01]  /*2470*/  IADD3 R22, P1, PT, R26, R6, RZ ;  /* 0x000000061a167210 */ /* 0x000fe20007f3e0ff */
[----:B------:R4:W-:Y:S01]  /*2480*/  STL [R1+0xc4], R23 ;  /* 0x0000c41701007387 */ /* 0x0009e20000100800 */
[----:B------:R-:W-:-:S03]  /*2490*/  IMAD R26, R12, 0x18, RZ ;  /* 0x000000180c1a7824 */ /* 0x000fc600078e02ff */
[----:B------:R1:W-:Y:S01]  /*24a0*/  STL.64 [R1+0x108], R28 ;  /* 0x0001081c01007387 */ /* 0x0003e20000100a00 */
[----:B----4-:R-:W-:Y:S01]  /*24b0*/  IMAD R23, R12, 0x17, RZ ;  /* 0x000000170c177824 */ /* 0x010fe200078e02ff */
[----:B-1----:R-:W-:-:S04]  /*24c0*/  IADD3 R28, P4, PT, R25, R6, RZ ;  /* 0x00000006191c7210 */ /* 0x002fc80007f9e0ff */
[-C--:B------:R-:W-:Y:S02]  /*24d0*/  LEA.HI.X.SX32 R23, R23, R7.reuse, 0x2, P1 ;  /* 0x0000000717177211 */ /* 0x080fe400008f16ff */
[----:B------:R-:W-:Y:S01]  /*24e0*/  LEA.HI.X.SX32 R29, R26, R7, 0x2, P4 ;  /* 0x000000071a1d7211 */ /* 0x000fe200020f16ff */
[C---:B------:R-:W-:Y:S02]  /*24f0*/  IMAD R26, R12.reuse, 0x1a, RZ ;  /* 0x0000001a0c1a7824 */ /* 0x040fe400078e02ff */
[----:B------:R-:W-:Y:S04]  /*2500*/  STL.64 [R1+0x168], R22 ;  /* 0x0001681601007387 */ /* 0x000fe80000100a00 */
[----:B------:R1:W-:Y:S01]  /*2510*/  STL.64 [R1+0x68], R28 ;  /* 0x0000681c01007387 */ /* 0x0003e20000100a00 */
[----:B------:R-:W-:Y:S01]  /*2520*/  IMAD R25, R12, 0x19, RZ ;  /* 0x000000190c197824 */ /* 0x000fe200078e02ff */
[----:B-1----:R-:W-:-:S04]  /*2530*/  IADD3 R28, P4, PT, R17, R6, RZ ;  /* 0x00000006111c7210 */ /* 0x002fc80007f9e0ff */
[-C--:B------:R-:W-:Y:S02]  /*2540*/  LEA.HI.X.SX32 R29, R26, R7.reuse, 0x2, P4 ;  /* 0x000000071a1d7211 */ /* 0x080fe400020f16ff */
[----:B------:R-:W1:Y:S01]  /*2550*/  S2R R26, SR_TID.X ;  /* 0x00000000001a7919 */ /* 0x000e620000002100 */
[-C--:B------:R-:W-:Y:S02]  /*2560*/  IADD3 R22, P1, PT, R24, R6.reuse, RZ ;  /* 0x0000000618167210 */ /* 0x080fe40007f3e0ff */
[----:B------:R-:W-:Y:S02]  /*2570*/  LOP3.LUT R17, R18, 0xff, RZ, 0xc0, !PT ;  /* 0x000000ff12117812 */ /* 0x000fe400078ec0ff */
[----:B------:R-:W-:Y:S01]  /*2580*/  LEA.HI.X.SX32 R23, R25, R7, 0x2, P1 ;  /* 0x0000000719177211 */ /* 0x000fe200008f16ff */
[----:B------:R-:W-:Y:S01]  /*2590*/  IMAD R20, R12, 0x70, RZ ;  /* 0x000000700c147824 */ /* 0x000fe200078e02ff */
[----:B------:R-:W-:Y:S01]  /*25a0*/  IADD3 R18, P5, PT, R19, R6, RZ ;  /* 0x0000000613127210 */ /* 0x000fe20007fbe0ff */
[----:B------:R-:W-:-:S02]  /*25b0*/  IMAD.IADD R17, R0, 0x1, R17 ;  /* 0x0000000100117824 */ /* 0x000fc400078e0211 */
[----:B------:R-:W-:Y:S01]  /*25c0*/  STL.64 [R1+0xc8], R22 ;  /* 0x0000c81601007387 */ /* 0x000fe20000100a00 */
[----:B------:R-:W-:Y:S01]  /*25d0*/  LEA.HI.X.SX32 R19, R21, R7, 0x2, P5 ;  /* 0x0000000715137211 */ /* 0x000fe200028f16ff */
[----:B------:R-:W-:Y:S02]  /*25e0*/  IMAD R0, R12, 0x74, RZ ;  /* 0x000000740c007824 */ /* 0x000fe400078e02ff */
[----:B------:R4:W-:Y:S04]  /*25f0*/  STL.64 [R1+0xa20], R22 ;  /* 0x000a201601007387 */ /* 0x0009e80000100a00 */
[----:B------:R-:W-:Y:S04]  /*2600*/  STL.64 [R1+0x118], R28 ;  /* 0x0001181c01007387 */ /* 0x000fe80000100a00 */
[----:B------:R1:W-:Y:S01]  /*2610*/  STL.64 [R1+0xa18], R28 ;  /* 0x000a181c01007387 */ /* 0x0003e20000100a00 */
[----:B----4-:R-:W-:-:S03]  /*2620*/  IADD3 R22, P4, PT, R20, R6, RZ ;  /* 0x0000000614167210 */ /* 0x010fc60007f9e0ff */
[----:B------:R4:W-:Y:S01]  /*2630*/  STL.64 [R1+0x160], R18 ;  /* 0x0001601201007387 */ /* 0x0009e20000100a00 */
[----:B------:R-:W-:Y:S01]  /*2640*/  LEA.HI.X.SX32 R23, R13, R7, 0x2, P4 ;  /* 0x000000070d177211 */ /* 0x000fe200020f16ff */
[----:B------:R-:W-:Y:S01]  /*2650*/  IMAD R13, R12, 0x1e, RZ ;  /* 0x0000001e0c0d7824 */ /* 0x000fe200078e02ff */
[----:B-1----:R-:W-:Y:S01]  /*2660*/  IADD3 R28, P4, PT, R0, R6, RZ ;  /* 0x00000006001c7210 */ /* 0x002fe20007f9e0ff */
[C---:B----4-:R-:W-:Y:S02]  /*2670*/  IMAD R19, R12.reuse, 0x1d, RZ ;  /* 0x0000001d0c137824 */ /* 0x050fe400078e02ff */
[----:B------:R-:W-:-:S03]  /*2680*/  IMAD R18, R12, 0x78, RZ ;  /* 0x000000780c127824 */ /* 0x000fc600078e02ff */
[-C--:B------:R-:W-:Y:S01]  /*2690*/  LEA.HI.X.SX32 R29, R19, R7.reuse, 0x2, P4 ;  /* 0x00000007131d7211 */ /* 0x080fe200020f16ff */
[----:B------:R-:W-:Y:S01]  /*26a0*/  STL [R1+0x8cc], R19 ;  /* 0x0008cc1301007387 */ /* 0x000fe20000100800 */
[----:B------:R-:W-:Y:S01]  /*26b0*/  IMAD R0, R12, 0x7c, RZ ;  /* 0x0000007c0c007824 */ /* 0x000fe200078e02ff */
[----:B------:R-:W-:Y:S02]  /*26c0*/  IADD3 R20, P4, PT, R18, R6, RZ ;  /* 0x0000000612147210 */ /* 0x000fe40007f9e0ff */
[----:B------:R-:W-:Y:S01]  /*26d0*/  STL.64 [R1+0x70], R22 ;  /* 0x0000701601007387 */ /* 0x000fe20000100a00 */
[----:B------:R-:W1:Y:S01]  /*26e0*/  LDCU.64 UR8, c[0x0][0x358] ;  /* 0x00006b00ff0877ac */ /* 0x000e620008000a00 */
[----:B------:R-:W-:Y:S02]  /*26f0*/  IMAD R18, R12, 0x1f, RZ ;  /* 0x0000001f0c127824 */ /* 0x000fe400078e02ff */
[----:B------:R-:W-:Y:S01]  /*2700*/  STL [R1+0x8c8], R13 ;  /* 0x0008c80d01007387 */ /* 0x000fe20000100800 */
[----:B------:R-:W-:-:S03]  /*2710*/  LEA.HI.X.SX32 R21, R13, R7, 0x2, P4 ;  /* 0x000000070d157211 */ /* 0x000fc600020f16ff */
[----:B------:R-:W-:Y:S04]  /*2720*/  STL.64 [R1+0xb0], R28 ;  /* 0x0000b01c01007387 */ /* 0x000fe80000100a00 */
[----:B------:R4:W-:Y:S01]  /*2730*/  STL [R1+0x9f4], R12 ;  /* 0x0009f40c01007387 */ /* 0x0009e20000100800 */
[----:B------:R-:W-:Y:S01]  /*2740*/  LOP3.LUT R26, R26, 0x1ff, RZ, 0xc0, !PT ;  /* 0x000001ff1a1a7812 */ /* 0x000fe200078ec0ff */
[----:B------:R-:W-:Y:S01]  /*2750*/  UMOV UR4, 0x400 ;  /* 0x0000040000047882 */ /* 0x000fe20000000000 */
[----:B------:R-:W-:Y:S01]  /*2760*/  LOP3.LUT R17, R17, 0xffff, RZ, 0xc0, !PT ;  /* 0x0000ffff11117812 */ /* 0x000fe200078ec0ff */
[----:B------:R-:W-:Y:S01]  /*2770*/  ULEA UR4, UR5, UR4, 0x18 ;  /* 0x0000000405047291 */ /* 0x000fe2000f8ec0ff */
[----:B----4-:R-:W-:Y:S01]  /*2780*/  IADD3 R12, P4, PT, R0, R6, RZ ;  /* 0x00000006000c7210 */ /* 0x010fe20007f9e0ff */
[----:B------:R-:W-:Y:S01]  /*2790*/  VIADD R0, R16, 0xfffffffe ;  /* 0xfffffffe10007836 */ /* 0x000fe20000000000 */
[----:B--2---:R-:W-:Y:S01]  /*27a0*/  ISETP.GE.U32.AND P1, PT, R27, 0x7fffffd4, PT ;  /* 0x7fffffd41b00780c */ /* 0x004fe20003f26070 */
[----:B------:R-:W-:Y:S01]  /*27b0*/  IMAD.SHL.U32 R19, R26, 0x4, RZ ;  /* 0x000000041a137824 */ /* 0x000fe200078e00ff */
[----:B------:R-:W-:Y:S01]  /*27c0*/  LEA.HI.X.SX32 R13, R18, R7, 0x2, P4 ;  /* 0x00000007120d7211 */ /* 0x000fe200020f16ff */
[----:B------:R-:W-:Y:S01]  /*27d0*/  STL [R1+0x8c4], R18 ;  /* 0x0008c41201007387 */ /* 0x000fe20000100800 */
[----:B------:R-:W-:Y:S01]  /*27e0*/  ISETP.GE.U32.AND P4, PT, R0, 0x7fffffdf, PT ;  /* 0x7fffffdf0000780c */ /* 0x000fe20003f86070 */
[----:B------:R-:W2:Y:S01]  /*27f0*/  LDCU UR5, c[0x0][0x3b0] ;  /* 0x00007600ff0577ac */ /* 0x000ea20008000800 */
[----:B------:R-:W-:Y:S01]  /*2800*/  SHF.R.U32.HI R0, RZ, 0xf, R17 ;  /* 0x0000000fff007819 */ /* 0x000fe20000011611 */
[----:B------:R-:W-:Y:S01]  /*2810*/  VIADD R25, R19, UR4 ;  /* 0x0000000413197c36 */ /* 0x000fe20008000000 */
[----:B------:R-:W-:Y:S02]  /*2820*/  STL.64 [R1+0x100], R20 ;  /* 0x0001001401007387 */ /* 0x000fe40000100a00 */
[----:B------:R-:W-:-:S02]  /*2830*/  LOP3.LUT P5, RZ, R0, 0x1, RZ, 0xc0, !PT ;  /* 0x0000000100ff7812 */ /* 0x000fc400078ac0ff */
[----:B------:R4:W-:Y:S04]  /*2840*/  STL.64 [R1+0x158], R12 ;  /* 0x0001580c01007387 */ /* 0x0009e80000100a00 */
[----:B------:R-:W-:Y:S01]  /*2850*/  @!PT LDS RZ, [RZ] ;  /* 0x00000000fffff984 */ /* 0x000fe20000000800 */
[----:B------:R-:W-:Y:S01]  /*2860*/  @!PT LDS RZ, [RZ] ;  /* 0x00000000fffff984 */ /* 0x000fe20000000800 */
[----:B------:R-:W-:Y:S01]  /*2870*/  @!PT LDS RZ, [RZ] ;  /* 0x00000000fffff984 */ /* 0x000fe20000000800 */
[----:B-1----:R1:W-:Y:S04]  /*2880*/  LDGSTS.E [R25], desc[UR8][R6.64], !P0 ;  /* 0x0000000006197fae */ /* 0x0023e8000c1a1008 */
[----:B----4-:R-:W4:Y:S04]  /*2890*/  LDL.64 R12, [R1+0x98] ;  /* 0x00009800010c7983 */ /* 0x010f280000100a00 */
[----:B------:R-:W-:Y:S04]  /*28a0*/  STL [R1+0x9f8], R6 ;  /* 0x0009f80601007387 */ /* 0x000fe80000100800 */
[----:B------:R-:W-:Y:S04]  /*28b0*/  STL [R1+0x9e0], R7 ;  /* 0x0009e00701007387 */ /* 0x000fe80000100800 */
[----:B---3--:R-:W-:Y:S04]  /*28c0*/  LDGSTS.E [R25+0x2000], desc[UR8][R8.64], !P3 ;  /* 0x0200000008197fae */ /* 0x008fe8000d9a1008 */
[----:B------:R3:W-:Y:S04]  /*28d0*/  STL.64 [R1+0x970], R8 ;  /* 0x0009700801007387 */ /* 0x0007e80000100a00 */
[----:B------:R-:W-:Y:S04]  /*28e0*/  LDGSTS.E [R25+0x4000], desc[UR8][R4.64], !P6 ;  /* 0x0400000004197fae */ /* 0x000fe8000f1a1008 */
[----:B------:R-:W-:Y:S04]  /*28f0*/  LDGSTS.E [R25+0x6000], desc[UR8][R2.64], !P1 ;  /* 0x0600000002197fae */ /* 0x000fe8000c9a1008 */
[----:B---3--:R-:W3:Y:S04]  /*2900*/  LDL.64 R8, [R1+0x90] ;  /* 0x0000900001087983 */ /* 0x008ee80000100a00 */
[----:B------:R1:W-:Y:S04]  /*2910*/  STL.64 [R1+0x978], R4 ;  /* 0x0009780401007387 */ /* 0x0003e80000100a00 */
[----:B------:R-:W-:Y:S04]  /*2920*/  LDGSTS.E [R25+0x8000], desc[UR8][R14.64], P5 ;  /* 0x080000000e197fae */ /* 0x000fe8000a9a1008 */
[----:B-1----:R-:W2:Y:S04]  /*2930*/  LDL.64 R4, [R1+0x80] ;  /* 0x0000800001047983 */ /* 0x002ea80000100a00 */
[----:B------:R1:W-:Y:S04]  /*2940*/  STL.64 [R1+0x980], R2 ;  /* 0x0009800201007387 */ /* 0x0003e80000100a00 */
[----:B-1----:R-:W2:Y:S04]  /*2950*/  LDL.64 R2, [R1+0x78] ;  /* 0x0000780001027983 */ /* 0x002ea80000100a00 */
[----:B------:R1:W-:Y:S04]  /*2960*/  STL.64 [R1+0x988], R14 ;  /* 0x0009880e01007387 */ /* 0x0003e80000100a00 */
[----:B-1----:R-:W2:Y:S01]  /*2970*/  LDL.64 R14, [R1+0x68] ;  /* 0x00006800010e7983 */ /* 0x002ea20000100a00 */
[----:B------:R-:W-:-:S02]  /*2980*/  SHF.R.U32.HI R18, RZ, 0xb, R17 ;  /* 0x0000000bff127819 */ /* 0x000fc40000011611 */
[--C-:B------:R-:W-:Y:S02]  /*2990*/  SHF.R.U32.HI R0, RZ, 0x7, R17.reuse ;  /* 0x00000007ff007819 */ /* 0x100fe40000011611 */
[----:B------:R-:W-:Y:S02]  /*29a0*/  LOP3.LUT P3, RZ, R18, 0x1, RZ, 0xc0, !PT ;  /* 0x0000000112ff7812 */ /* 0x000fe4000786c0ff */
[----:B------:R-:W-:Y:S01]  /*29b0*/  SHF.R.U32.HI R18, RZ, 0x3, R17 ;  /* 0x00000003ff127819 */ /* 0x000fe20000011611 */
[----:B------:R-:W-:Y:S01]  /*29c0*/  IMAD.SHL.U32 R7, R26, 0x4, RZ ;  /* 0x000000041a077824 */ /* 0x000fe200078e00ff */
[----:B------:R-:W-:Y:S01]  /*29d0*/  LOP3.LUT P0, RZ, R0, 0x1, RZ, 0xc0, !PT ;  /* 0x0000000100ff7812 */ /* 0x000fe2000780c0ff */
[----:B------:R-:W3:Y:S01]  /*29e0*/  LDL.64 R26, [R1+0xb8] ;  /* 0x0000b800011a7983 */ /* 0x000ee20000100a00 */
[----:B------:R-:W-:-:S03]  /*29f0*/  LOP3.LUT P1, RZ, R18, 0x1, RZ, 0xc0, !PT ;  /* 0x0000000112ff7812 */ /* 0x000fc6000782c0ff */
[----:B------:R1:W-:Y:S04]  /*2a00*/  STL.64 [R1+0x990], R10 ;  /* 0x0009900a01007387 */ /* 0x0003e80000100a00 */
[----:B------:R-:W-:Y:S04]  /*2a10*/  LDGSTS.E [R25+0xa000], desc[UR8][R10.64], P3 ;  /* 0x0a0000000a197fae */ /* 0x000fe800099a1008 */
[----:B-1----:R-:W3:Y:S01]  /*2a20*/  LDL.64 R10, [R1+0xc0] ;  /* 0x0000c000010a7983 */ /* 0x002ee20000100a00 */
[----:B------:R-:W-:-:S05]  /*2a30*/  VIADD R0, R16, 0xfffffff6 ;  /* 0xfffffff610007836 */ /* 0x000fca0000000000 */
[----:B------:R-:W-:Y:S01]  /*2a40*/  ISETP.GE.U32.AND P3, PT, R0, 0x7fffffd7, PT ;  /* 0x7fffffd70000780c */ /* 0x000fe20003f66070 */
[C---:B------:R-:W-:Y:S01]  /*2a50*/  VIADD R0, R16.reuse, 0xfffffff2 ;  /* 0xfffffff210007836 */ /* 0x040fe20000000000 */
[----:B--2---:R-:W-:Y:S04]  /*2a60*/  LDGSTS.E [R25+0xc000], desc[UR8][R14.64], P0 ;  /* 0x0c0000000e197fae */ /* 0x004fe800081a1008 */
[----:B------:R-:W-:Y:S04]  /*2a70*/  LDGSTS.E [R25+0xe000], desc[UR8][R22.64], P1 ;  /* 0x0e00000016197fae */ /* 0x000fe800089a1008 */
[----:B------:R-:W2:Y:S01]  /*2a80*/  LDL.LU.64 R22, [R1+0xa20] ;  /* 0x000a200001167983 */ /* 0x000ea20000300a00 */
[----:B------:R-:W-:Y:S01]  /*2a90*/  VIADD R18, R16, 0xfffffffa ;  /* 0xfffffffa10127836 */ /* 0x000fe20000000000 */
[----:B------:R-:W-:-:S02]  /*2aa0*/  LOP3.LUT R6, R7, 0x20, RZ, 0x3c, !PT ;  /* 0x0000002007067812 */ /* 0x000fc400078e3cff */
[----:B------:R-:W-:Y:S01]  /*2ab0*/  ISETP.GE.U32.AND P0, PT, R0, 0x7fffffd3, PT ;  /* 0x7fffffd30000780c */ /* 0x000fe20003f06070 */
[----:B------:R-:W-:Y:S01]  /*2ac0*/  VIADD R0, R16, 0xfffffffd ;  /* 0xfffffffd10007836 */ /* 0x000fe20000000000 */
[----:B------:R-:W-:Y:S01]  /*2ad0*/  ISETP.GE.U32.AND P5, PT, R18, 0x7fffffdb, PT ;  /* 0x7fffffdb1200780c */ /* 0x000fe20003fa6070 */
[----:B------:R-:W-:Y:S01]  /*2ae0*/  VIADD R24, R6, UR4 ;  /* 0x0000000406187c36 */ /* 0x000fe20008000000 */
[----:B------:R-:W2:Y:S02]  /*2af0*/  LDL.64 R14, [R1+0xd8] ;  /* 0x0000d800010e7983 */ /* 0x000ea40000100a00 */
[----:B------:R-:W-:Y:S02]  /*2b00*/  ISETP.GE.U32.AND P1, PT, R0, 0x7fffffde, PT ;  /* 0x7fffffde0000780c */ /* 0x000fe40003f26070 */
[----:B------:R-:W-:Y:S01]  /*2b10*/  SHF.R.U32.HI R0, RZ, 0xe, R17 ;  /* 0x0000000eff007819 */ /* 0x000fe20000011611 */
[----:B------:R-:W-:Y:S03]  /*2b20*/  LDGSTS.E [R24+0x800], desc[UR8][R2.64], !P4 ;  /* 0x0080000002187fae */ /* 0x000fe6000e1a1008 */
[----:B------:R-:W-:-:S02]  /*2b30*/  LOP3.LUT P4, RZ, R0, 0x1, RZ, 0xc0, !PT ;  /* 0x0000000100ff7812 */ /* 0x000fc4000788c0ff */
[--C-:B------:R-:W-:Y:S01]  /*2b40*/  SHF.R.U32.HI R0, RZ, 0x6, R17.reuse ;  /* 0x00000006ff007819 */ /* 0x100fe20000011611 */
[----:B------:R-:W-:Y:S01]  /*2b50*/  LDGSTS.E [R24+0x2800], desc[UR8][R4.64], !P5 ;  /* 0x0280000004187fae */ /* 0x000fe2000e9a1008 */
[----:B------:R-:W-:-:S03]  /*2b60*/  SHF.R.U32.HI R18, RZ, 0xa, R17 ;  /* 0x0000000aff127819 */ /* 0x000fc60000011611 */
[----:B---3--:R-:W-:Y:S01]  /*2b70*/  LDGSTS.E [R24+0x4800], desc[UR8][R8.64], !P3 ;  /* 0x0480000008187fae */ /* 0x008fe2000d9a1008 */
[----:B------:R-:W-:-:S03]  /*2b80*/  LOP3.LUT P3, RZ, R0, 0x1, RZ, 0xc0, !PT ;  /* 0x0000000100ff7812 */ /* 0x000fc6000786c0ff */
[----:B------:R-:W3:Y:S01]  /*2b90*/  LDL.64 R2, [R1+0xe8] ;  /* 0x0000e80001027983 */ /* 0x000ee20000100a00 */
[----:B------:R-:W-:-:S03]  /*2ba0*/  SHF.R.U32.HI R0, RZ, 0x2, R17 ;  /* 0x00000002ff007819 */ /* 0x000fc60000011611 */
[----:B------:R-:W3:Y:S01]  /*2bb0*/  LDL.64 R4, [R1+0x110] ;  /* 0x0001100001047983 */ /* 0x000ee20000100a00 */
[----:B------:R-:W-:-:S03]  /*2bc0*/  LOP3.LUT P5, RZ, R18, 0x1, RZ, 0xc0, !PT ;  /* 0x0000000112ff7812 */ /* 0x000fc600078ac0ff */
[----:B----4-:R-:W-:Y:S04]  /*2bd0*/  LDGSTS.E [R24+0x6800], desc[UR8][R12.64], !P0 ;  /* 0x068000000c187fae */ /* 0x010fe8000c1a1008 */
[----:B------:R-:W-:Y:S01]  /*2be0*/  LDGSTS.E [R24+0x8800], desc[UR8][R26.64], P4 ;  /* 0x088000001a187fae */ /* 0x000fe2000a1a1008 */
[----:B------:R-:W-:-:S03]  /*2bf0*/  LOP3.LUT P4, RZ, R0, 0x1, RZ, 0xc0, !PT ;  /* 0x0000000100ff7812 */ /* 0x000fc6000788c0ff */
[----:B------:R-:W4:Y:S04]  /*2c00*/  LDL.64 R8, [R1+0xf8] ;  /* 0x0000f80001087983 */ /* 0x000f280000100a00 */
[----:B------:R-:W4:Y:S04]  /*2c10*/  LDL.64 R12, [R1+0xf0] ;  /* 0x0000f000010c7983 */ /* 0x000f280000100a00 */
[----:B------:R-:W4:Y:S04]  /*2c20*/  LDL.64 R26, [R1+0x108] ;  /* 0x00010800011a7983 */ /* 0x000f280000100a00 */
[----:B------:R-:W-:Y:S04]  /*2c30*/  LDGSTS.E [R24+0xa800], desc[UR8][R10.64], P5 ;  /* 0x0a8000000a187fae */ /* 0x000fe8000a9a1008 */
[----:B------:R-:W-:Y:S04]  /*2c40*/  STL [R1+0x9fc], R7 ;  /* 0x0009fc0701007387 */ /* 0x000fe80000100800 */
[----:B--2---:R1:W-:Y:S04]  /*2c50*/  LDGSTS.E [R24+0xc800], desc[UR8][R22.64], P3 ;  /* 0x0c80000016187fae */ /* 0x0043e800099a1008 */
[----:B------:R-:W-:Y:S04]  /*2c60*/  LDGSTS.E [R24+0xe800], desc[UR8][R28.64], P4 ;  /* 0x0e8000001c187fae */ /* 0x000fe8000a1a1008 */
[----:B------:R-:W2:Y:S01]  /*2c70*/  LDL.LU.64 R28, [R1+0xa18] ;  /* 0x000a1800011c7983 */ /* 0x000ea20000300a00 */
[C---:B------:R-:W-:Y:S01]  /*2c80*/  VIADD R18, R16.reuse, 0xfffffff9 ;  /* 0xfffffff910127836 */ /* 0x040fe20000000000 */
[----:B------:R-:W-:Y:S01]  /*2c90*/  LOP3.LUT R6, R7, 0x40, RZ, 0x3c, !PT ;  /* 0x0000004007067812 */ /* 0x000fe200078e3cff */
[----:B------:R-:W-:-:S03]  /*2ca0*/  VIADD R0, R16, 0xfffffff1 ;  /* 0xfffffff110007836 */ /* 0x000fc60000000000 */
[----:B------:R-:W-:Y:S01]  /*2cb0*/  ISETP.GE.U32.AND P0, PT, R18, 0x7fffffda, PT ;  /* 0x7fffffda1200780c */ /* 0x000fe20003f06070 */
[----:B------:R-:W-:Y:S01]  /*2cc0*/  VIADD R18, R16, 0xfffffff5 ;  /* 0xfffffff510127836 */ /* 0x000fe20000000000 */
[----:B------:R-:W-:Y:S01]  /*2cd0*/  ISETP.GE.U32.AND P3, PT, R0, 0x7fffffd2, PT ;  /* 0x7fffffd20000780c */ /* 0x000fe20003f66070 */
[----:B-1----:R-:W-:Y:S01]  /*2ce0*/  VIADD R23, R6, UR4 ;  /* 0x0000000406177c36 */ /* 0x002fe20008000000 */
[--C-:B------:R-:W-:Y:S02]  /*2cf0*/  SHF.R.U32.HI R0, RZ, 0xd, R17.reuse ;  /* 0x0000000dff007819 */ /* 0x100fe40000011611 */
[----:B------:R-:W-:Y:S01]  /*2d00*/  ISETP.GE.U32.AND P5, PT, R18, 0x7fffffd6, PT ;  /* 0x7fffffd61200780c */ /* 0x000fe20003fa6070 */
[----:B------:R-:W-:Y:S01]  /*2d10*/  VIADD R18, R16, 0xfffffffc ;  /* 0xfffffffc10127836 */ /* 0x000fe20000000000 */
[----:B------:R-:W-:Y:S01]  /*2d20*/  LDGSTS.E [R23+0x1000], desc[UR8][R14.64], !P1 ;  /* 0x010000000e177fae */ /* 0x000fe2000c9a1008 */
[----:B------:R-:W-:Y:S02]  /*2d30*/  LOP3.LUT P1, RZ, R0, 0x1, RZ, 0xc0, !PT ;  /* 0x0000000100ff7812 */ /* 0x000fe4000782c0ff */
[----:B------:R-:W-:-:S02]  /*2d40*/  SHF.R.U32.HI R0, RZ, 0x9, R17 ;  /* 0x00000009ff007819 */ /* 0x000fc40000011611 */
[----:B------:R-:W-:Y:S01]  /*2d50*/  ISETP.GE.U32.AND P4, PT, R18, 0x7fffffdd, PT ;  /* 0x7fffffdd1200780c */ /* 0x000fe20003f86070 */
[----:B---3--:R1:W-:Y:S01]  /*2d60*/  LDGSTS.E [R23+0x3000], desc[UR8][R2.64], !P0 ;  /* 0x0300000002177fae */ /* 0x0083e2000c1a1008 */
[--C-:B------:R-:W-:Y:S02]  /*2d70*/  SHF.R.U32.HI R18, RZ, 0x5, R17.reuse ;  /* 0x00000005ff127819 */ /* 0x100fe40000011611 */
[----:B------:R-:W-:Y:S02]  /*2d80*/  LOP3.LUT P0, RZ, R0, 0x1, RZ, 0xc0, !PT ;  /* 0x0000000100ff7812 */ /* 0x000fe4000780c0ff */
[----:B------:R-:W-:Y:S01]  /*2d90*/  LDGSTS.E [R23+0x5000], desc[UR8][R4.64], !P5 ;  /* 0x0500000004177fae */ /* 0x000fe2000e9a1008 */
[----:B------:R-:W-:Y:S01]  /*2da0*/  LOP3.LUT P5, RZ, R18, 0x1, RZ, 0xc0, !PT ;  /* 0x0000000112ff7812 */ /* 0x000fe200078ac0ff */
[----:B------:R-:W-:Y:S01]  /*2db0*/  VIADD R18, R16, 0xfffffff8 ;  /* 0xfffffff810127836 */ /* 0x000fe20000000000 */
[----:B------:R-:W-:Y:S01]  /*2dc0*/  SHF.R.U32.HI R0, RZ, 0x1, R17 ;  /* 0x00000001ff007819 */ /* 0x000fe20000011611 */
[----:B----4-:R-:W-:Y:S04]  /*2dd0*/  LDGSTS.E [R23+0x7000], desc[UR8][R8.64], !P3 ;  /* 0x0700000008177fae */ /* 0x010fe8000d9a1008 */
[----:B------:R-:W-:Y:S01]  /*2de0*/  LDGSTS.E [R23+0x9000], desc[UR8][R12.64], P1 ;  /* 0x090000000c177fae */ /* 0x000fe200089a1008 */
[----:B------:R-:W-:Y:S01]  /*2df0*/  ISETP.GE.U32.AND P1, PT, R18, 0x7fffffd9, PT ;  /* 0x7fffffd91200780c */ /* 0x000fe20003f26070 */
[----:B------:R-:W-:Y:S01]  /*2e00*/  VIADD R18, R16, 0xfffffff4 ;  /* 0xfffffff410127836 */ /* 0x000fe20000000000 */
[----:B------:R-:W-:Y:S01]  /*2e10*/  LOP3.LUT P3, RZ, R0, 0x1, RZ, 0xc0, !PT ;  /* 0x0000000100ff7812 */ /* 0x000fe2000786c0ff */
[----:B------:R-:W-:Y:S01]  /*2e20*/  VIADD R0, R16, 0xffffffcc ;  /* 0xffffffcc10007836 */ /* 0x000fe20000000000 */
[----:B------:R3:W-:Y:S02]  /*2e30*/  LDGSTS.E [R23+0xb000], desc[UR8][R26.64], P0 ;  /* 0x0b0000001a177fae */ /* 0x0007e400081a1008 */
[----:B------:R-:W-:Y:S01]  /*2e40*/  ISETP.GE.U32.AND P0, PT, R18, 0x7fffffd5, PT ;  /* 0x7fffffd51200780c */ /* 0x000fe20003f06070 */
[----:B------:R-:W-:Y:S01]  /*2e50*/  VIADD R18, R16, 0xffffffcd ;  /* 0xffffffcd10127836 */ /* 0x000fe20000000000 */
[----:B------:R-:W-:Y:S01]  /*2e60*/  ISETP.GE.U32.AND P6, PT, R0, 0x7fffffad, PT ;  /* 0x7fffffad0000780c */ /* 0x000fe20003fc6070 */
[----:B------:R-:W-:Y:S01]  /*2e70*/  VIADD R0, R16, 0xffffffce ;  /* 0xffffffce10007836 */ /* 0x000fe20000000000 */
[----:B------:R-:W-:Y:S02]  /*2e80*/  STL.64 [R1+0x998], R24 ;  /* 0x0009981801007387 */ /* 0x000fe40000100a00 */
[----:B-1----:R-:W-:-:S02]  /*2e90*/  SEL R2, RZ, 0x1, P6 ;  /* 0x00000001ff027807 */ /* 0x002fc40003000000 */
[----:B------:R-:W-:Y:S04]  /*2ea0*/  STL [R1+0xa00], R17 ;  /* 0x000a001101007387 */ /* 0x000fe80000100800 */
[----:B------:R-:W-:Y:S04]  /*2eb0*/  STL [R1+0xa04], R23 ;  /* 0x000a041701007387 */ /* 0x000fe80000100800 */
[----:B------:R1:W-:Y:S01]  /*2ec0*/  STL [R1+0xa14], R2 ;  /* 0x000a140201007387 */ /* 0x0003e20000100800 */
[C---:B------:R-:W-:Y:S02]  /*2ed0*/  VIADD R19, R16.reuse, 0xffffffc4 ;  /* 0xffffffc410137836 */ /* 0x040fe40000000000 */
[----:B------:R-:W-:-:S02]  /*2ee0*/  VIADD R22, R16, 0xffffffdd ;  /* 0xffffffdd10167836 */ /* 0x000fc40000000000 */
[C---:B---3--:R-:W-:Y:S02]  /*2ef0*/  VIADD R26, R16.reuse, 0xffffffd9 ;  /* 0xffffffd9101a7836 */ /* 0x048fe40000000000 */
[C---:B------:R-:W-:Y:S02]  /*2f00*/  VIADD R27, R16.reuse, 0xffffffd5 ;  /* 0xffffffd5101b7836 */ /* 0x040fe40000000000 */
[----:B------:R-:W-:Y:S01]  /*2f10*/  VIADD R10, R16, 0xfffffff0 ;  /* 0xfffffff0100a7836 */ /* 0x000fe20000000000 */
[----:B--2---:R-:W-:Y:S01]  /*2f20*/  LDGSTS.E [R23+0xd000], desc[UR8][R28.64], P5 ;  /* 0x0d0000001c177fae */ /* 0x004fe2000a9a1008 */
[----:B------:R-:W-:Y:S01]  /*2f30*/  ISETP.GE.U32.AND P5, PT, R18, 0x7fffffae, PT ;  /* 0x7fffffae1200780c */ /* 0x000fe20003fa6070 */
[----:B------:R-:W-:Y:S02]  /*2f40*/  VIADD R18, R16, 0xffffffcf ;  /* 0xffffffcf10127836 */ /* 0x000fe40000000000 */
[----:B------:R2:W-:Y:S01]  /*2f50*/  LDGSTS.E [R23+0xf000], desc[UR8][R20.64], P3 ;  /* 0x0f00000014177fae */ /* 0x0005e200099a1008 */
[----:B------:R-:W-:Y:S01]  /*2f60*/  ISETP.GE.U32.AND P3, PT, R0, 0x7fffffaf, PT ;  /* 0x7fffffaf0000780c */ /* 0x000fe20003f66070 */
[----:B------:R-:W-:Y:S01]  /*2f70*/  VIADD R0, R16, 0xffffffc8 ;  /* 0xffffffc810007836 */ /* 0x000fe20000000000 */
[----:B------:R-:W-:Y:S01]  /*2f80*/  ISETP.GE.U32.AND P6, PT, R18, 0x7fffffb0, PT ;  /* 0x7fffffb01200780c */ /* 0x000fe20003fc6070 */
[----:B------:R-:W-:Y:S01]  /*2f90*/  VIADD R18, R16, 0xffffffc9 ;  /* 0xffffffc910127836 */ /* 0x000fe20000000000 */
[----:B-1----:R-:W-:-:S02]  /*2fa0*/  SEL R2, RZ, 0x1fffe, P5 ;  /* 0x0001fffeff027807 */ /* 0x002fc40002800000 */
[----:B------:R-:W-:Y:S01]  /*2fb0*/  ISETP.GE.U32.AND P5, PT, R0, 0x7fffffa9, PT ;  /* 0x7fffffa90000780c */ /* 0x000fe20003fa6070 */
[----:B------:R-:W-:Y:S01]  /*2fc0*/  VIADD R0, R16, 0xffffffca ;  /* 0xffffffca10007836 */ /* 0x000fe20000000000 */
[----:B------:R-:W-:Y:S02]  /*2fd0*/  SEL R17, RZ, 0x4, P3 ;  /* 0x00000004ff117807 */ /* 0x000fe40001800000 */
[----:B------:R-:W-:Y:S01]  /*2fe0*/  ISETP.GE.U32.AND P3, PT, R18, 0x7fffffaa, PT ;  /* 0x7fffffaa1200780c */ /* 0x000fe20003f66070 */
[C---:B------:R-:W-:Y:S01]  /*2ff0*/  VIADD R18, R16.reuse, 0xffffffcb ;  /* 0xffffffcb10127836 */ /* 0x040fe20000000000 */
[----:B------:R-:W-:Y:S01]  /*3000*/  SEL R7, RZ, 0x7fff8, P6 ;  /* 0x0007fff8ff077807 */ /* 0x000fe20003000000 */
[----:B--2---:R-:W-:Y:S01]  /*3010*/  VIADD R20, R16, 0xffffffc5 ;  /* 0xffffffc510147836 */ /* 0x004fe20000000000 */
[----:B------:R-:W-:Y:S02]  /*3020*/  ISETP.GE.U32.AND P6, PT, R0, 0x7fffffab, PT ;  /* 0x7fffffab0000780c */ /* 0x000fe40003fc6070 */
[----:B------:R-:W-:-:S02]  /*3030*/  SEL R29, RZ, 0x1, P5 ;  /* 0x00000001ff1d7807 */ /* 0x000fc40002800000 */
[----:B------:R-:W-:Y:S02]  /*3040*/  SEL R0, RZ, 0x1fffe, P3 ;  /* 0x0001fffeff007807 */ /* 0x000fe40001800000 */
[----:B------:R-:W-:Y:S01]  /*3050*/  ISETP.GE.U32.AND P5, PT, R18, 0x7fffffac, PT ;  /* 0x7fffffac1200780c */ /* 0x000fe20003fa6070 */
[C---:B------:R-:W-:Y:S01]  /*3060*/  VIADD R18, R16.reuse, 0xffffffc6 ;  /* 0xffffffc610127836 */ /* 0x040fe20000000000 */
[----:B------:R-:W-:Y:S01]  /*3070*/  ISETP.GE.U32.AND P3, PT, R19, 0x7fffffa5, PT ;  /* 0x7fffffa51300780c */ /* 0x000fe20003f66070 */
[----:B------:R-:W-:Y:S01]  /*3080*/  VIADD R19, R16, 0xffffffc7 ;  /* 0xffffffc710137836 */ /* 0x000fe20000000000 */
[----:B------:R-:W-:Y:S01]  /*3090*/  SEL R6, RZ, 0x4, P6 ;  /* 0x00000004ff067807 */ /* 0x000fe20003000000 */
[----:B------:R-:W-:Y:S01]  /*30a0*/  STL [R1], R2 ;  /* 0x0000000201007387 */ /* 0x000fe20000100800 */
[----:B------:R-:W-:Y:S01]  /*30b0*/  ISETP.GE.U32.AND P6, PT, R20, 0x7fffffa6, PT ;  /* 0x7fffffa61400780c */ /* 0x000fe20003fc6070 */
[----:B------:R-:W-:Y:S01]  /*30c0*/  VIADD R20, R16, 0xffffffc1 ;  /* 0xffffffc110147836 */ /* 0x000fe20000000000 */
[----:B------:R-:W-:Y:S01]  /*30d0*/  SEL R12, RZ, 0x7fff8, P5 ;  /* 0x0007fff8ff0c7807 */ /* 0x000fe20002800000 */
[----:B------:R1:W-:Y:S01]  /*30e0*/  STL [R1+0xa0c], R17 ;  /* 0x000a0c1101007387 */ /* 0x0003e20000100800 */
[----:B------:R-:W-:-:S02]  /*30f0*/  ISETP.GE.U32.AND P5, PT, R18, 0x7fffffa7, PT ;  /* 0x7fffffa71200780c */ /* 0x000fc40003fa6070 */
[----:B------:R-:W-:Y:S02]  /*3100*/  SEL R18, RZ, 0x1fffe, P6 ;  /* 0x0001fffeff127807 */ /* 0x000fe40003000000 */
[----:B------:R-:W-:Y:S01]  /*3110*/  ISETP.GE.U32.AND P6, PT, R20, 0x7fffffa2, PT ;  /* 0x7fffffa21400780c */ /* 0x000fe20003fc6070 */
[C---:B------:R-:W-:Y:S01]  /*3120*/  VIADD R20, R16.reuse, 0xffffffc3 ;  /* 0xffffffc310147836 */ /* 0x040fe20000000000 */
[----:B-1----:R-:W-:Y:S02]  /*3130*/  SEL R17, RZ, 0x1, P3 ;  /* 0x00000001ff117807 */ /* 0x002fe40001800000 */
[----:B------:R-:W-:Y:S01]  /*3140*/  ISETP.GE.U32.AND P3, PT, R19, 0x7fffffa8, PT ;  /* 0x7fffffa81300780c */ /* 0x000fe20003f66070 */
[C---:B------:R-:W-:Y:S01]  /*3150*/  VIADD R19, R16.reuse, 0xffffffc2 ;  /* 0xffffffc210137836 */ /* 0x040fe20000000000 */
[----:B------:R-:W-:Y:S01]  /*3160*/  SEL R9, RZ, 0x4, P5 ;  /* 0x00000004ff097807 */ /* 0x000fe20002800000 */
[----:B------:R-:W-:Y:S01]  /*3170*/  VIADD R21, R16, 0xffffffdc ;  /* 0xffffffdc10157836 */ /* 0x000fe20000000000 */
[----:B------:R-:W-:-:S02]  /*3180*/  SEL R8, RZ, 0x7fff8, P3 ;  /* 0x0007fff8ff087807 */ /* 0x000fc40001800000 */
[----:B------:R-:W-:Y:S02]  /*3190*/  ISETP.GE.U32.AND P5, PT, R19, 0x7fffffa3, PT ;  /* 0x7fffffa31300780c */ /* 0x000fe40003fa6070 */
[----:B------:R-:W-:Y:S01]  /*31a0*/  ISETP.GE.U32.AND P3, PT, R20, 0x7fffffa4, PT ;  /* 0x7fffffa41400780c */ /* 0x000fe20003f66070 */
[C---:B------:R-:W-:Y:S01]  /*31b0*/  VIADD R20, R16.reuse, 0xffffffde ;  /* 0xffffffde10147836 */ /* 0x040fe20000000000 */
[----:B------:R-:W-:Y:S02]  /*31c0*/  SEL R19, RZ, 0x1fffe, P6 ;  /* 0x0001fffeff137807 */ /* 0x000fe40003000000 */
[----:B------:R-:W-:Y:S01]  /*31d0*/  ISETP.GE.U32.AND P6, PT, R21, 0x7fffffbd, PT ;  /* 0x7fffffbd1500780c */ /* 0x000fe20003fc6070 */
[----:B------:R-:W-:Y:S01]  /*31e0*/  VIADD R21, R16, 0xffffffdf ;  /* 0xffffffdf10157836 */ /* 0x000fe20000000000 */
[----:B------:R-:W-:Y:S01]  /*31f0*/  SEL R13, RZ, 0x4, P5 ;  /* 0x00000004ff0d7807 */ /* 0x000fe20002800000 */
[----:B------:R1:W-:Y:S01]  /*3200*/  STL [R1+0xa10], R7 ;  /* 0x000a100701007387 */ /* 0x0003e20000100800 */
[----:B------:R-:W-:Y:S01]  /*3210*/  ISETP.GE.U32.AND P5, PT, R22, 0x7fffffbe, PT ;  /* 0x7fffffbe1600780c */ /* 0x000fe20003fa6070 */
[----:B------:R-:W-:Y:S01]  /*3220*/  VIADD R22, R16, 0xffffffd8 ;  /* 0xffffffd810167836 */ /* 0x000fe20000000000 */
[----:B------:R-:W-:-:S02]  /*3230*/  SEL R25, RZ, 0x7fff8, P3 ;  /* 0x0007fff8ff197807 */ /* 0x000fc40001800000 */
[----:B------:R-:W-:Y:S01]  /*3240*/  ISETP.GE.U32.AND P3, PT, R20, 0x7fffffbf, PT ;  /* 0x7fffffbf1400780c */ /* 0x000fe20003f66070 */
[----:B-1----:R-:W2:Y:S01]  /*3250*/  LDL.LU R7, [R1] ;  /* 0x0000000001077983 */ /* 0x002ea20000300800 */
[----:B------:R-:W-:-:S03]  /*3260*/  SEL R20, RZ, 0x1fffe, P5 ;  /* 0x0001fffeff147807 */ /* 0x000fc60002800000 */
[----:B------:R1:W-:Y:S01]  /*3270*/  STL [R1+0xa08], R6 ;  /* 0x000a080601007387 */ /* 0x0003e20000100800 */
[----:B------:R-:W-:Y:S01]  /*3280*/  ISETP.GE.U32.AND P5, PT, R22, 0x7fffffb9, PT ;  /* 0x7fffffb91600780c */ /* 0x000fe20003fa6070 */
[----:B------:R-:W-:Y:S01]  /*3290*/  VIADD R22, R16, 0xffffffdb ;  /* 0xffffffdb10167836 */ /* 0x000fe20000000000 */
[----:B------:R-:W-:Y:S02]  /*32a0*/  SEL R24, RZ, 0x4, P3 ;  /* 0x00000004ff187807 */ /* 0x000fe40001800000 */
[----:B------:R-:W-:Y:S02]  /*32b0*/  ISETP.GE.U32.AND P3, PT, R26, 0x7fffffba, PT ;  /* 0x7fffffba1a00780c */ /* 0x000fe40003f66070 */
[----:B-1----:R-:W-:Y:S02]  /*32c0*/  SEL R6, RZ, 0x1, P6 ;  /* 0x00000001ff067807 */ /* 0x002fe40003000000 */
[----:B------:R-:W-:Y:S01]  /*32d0*/  ISETP.GE.U32.AND P6, PT, R21, 0x7fffffc0, PT ;  /* 0x7fffffc01500780c */ /* 0x000fe20003fc6070 */
[----:B------:R-:W-:-:S02]  /*32e0*/  VIADD R21, R16, 0xffffffda ;  /* 0xffffffda10157836 */ /* 0x000fc40000000000 */
[----:B------:R-:W-:Y:S01]  /*32f0*/  VIADD R26, R16, 0xffffffd4 ;  /* 0xffffffd4101a7836 */ /* 0x000fe20000000000 */
[----:B------:R-:W-:Y:S02]  /*3300*/  SEL R15, RZ, 0x7fff8, P6 ;  /* 0x0007fff8ff0f7807 */ /* 0x000fe40003000000 */
[----:B------:R-:W-:Y:S02]  /*3310*/  ISETP.GE.U32.AND P6, PT, R21, 0x7fffffbb, PT ;  /* 0x7fffffbb1500780c */ /* 0x000fe40003fc6070 */
[----:B------:R-:W-:Y:S02]  /*3320*/  SEL R21, RZ, 0x1, P5 ;  /* 0x00000001ff157807 */ /* 0x000fe40002800000 */
[----:B------:R-:W-:Y:S02]  /*3330*/  ISETP.GE.U32.AND P5, PT, R22, 0x7fffffbc, PT ;  /* 0x7fffffbc1600780c */ /* 0x000fe40003fa6070 */
[----:B------:R-:W-:Y:S02]  /*3340*/  SEL R22, RZ, 0x1fffe, P3 ;  /* 0x0001fffeff167807 */ /* 0x000fe40001800000 */
[----:B------:R-:W-:Y:S01]  /*3350*/  ISETP.GE.U32.AND P3, PT, R26, 0x7fffffb5, PT ;  /* 0x7fffffb51a00780c */ /* 0x000fe20003f66070 */
[----:B------:R-:W-:Y:S01]  /*3360*/  VIADD R26, R16, 0xffffffd6 ;  /* 0xffffffd6101a7836 */ /* 0x000fe20000000000 */
[----:B------:R-:W-:-:S02]  /*3370*/  SEL R14, RZ, 0x4, P6 ;  /* 0x00000004ff0e7807 */ /* 0x000fc40003000000 */
[----:B------:R-:W-:Y:S01]  /*3380*/  ISETP.GE.U32.AND P6, PT, R27, 0x7fffffb6, PT ;  /* 0x7fffffb61b00780c */ /* 0x000fe20003fc6070 */
[C---:B------:R-:W-:Y:S01]  /*3390*/  VIADD R27, R16.reuse, 0xffffffd7 ;  /* 0xffffffd7101b7836 */ /* 0x040fe20000000000 */
[----:B------:R-:W-:Y:S01]  /*33a0*/  SEL R11, RZ, 0x7fff8, P5 ;  /* 0x0007fff8ff0b7807 */ /* 0x000fe20002800000 */
[----:B------:R-:W-:Y:S01]  /*33b0*/  VIADD R28, R16, 0xffffffd0 ;  /* 0xffffffd0101c7836 */ /* 0x000fe20000000000 */
[----:B------:R-:W-:Y:S02]  /*33c0*/  ISETP.GE.U32.AND P5, PT, R26, 0x7fffffb7, PT ;  /* 0x7fffffb71a00780c */ /* 0x000fe40003fa6070 */
[----:B------:R-:W-:Y:S01]  /*33d0*/  SEL R26, RZ, 0x1, P3 ;  /* 0x00000001ff1a7807 */ /* 0x000fe20001800000 */
[----:B------:R-:W-:Y:S01]  /*33e0*/  VIADD R2, R16, 0xffffffd1 ;  /* 0xffffffd110027836 */ /* 0x000fe20000000000 */
[----:B------:R-:W-:Y:S02]  /*33f0*/  ISETP.GE.U32.AND P3, PT, R27, 0x7fffffb8, PT ;  /* 0x7fffffb81b00780c */ /* 0x000fe40003f66070 */
[----:B------:R-:W-:-:S02]  /*3400*/  SEL R27, RZ, 0x1fffe, P6 ;  /* 0x0001fffeff1b7807 */ /* 0x000fc40003000000 */
[----:B------:R-:W-:Y:S01]  /*3410*/  ISETP.GE.U32.AND P6, PT, R28, 0x7fffffb1, PT ;  /* 0x7fffffb11c00780c */ /* 0x000fe20003fc6070 */
[----:B------:R-:W-:Y:S01]  /*3420*/  VIADD R28, R16, 0xffffffd2 ;  /* 0xffffffd2101c7836 */ /* 0x000fe20000000000 */
[----:B------:R-:W-:Y:S02]  /*3430*/  SEL R5, RZ, 0x4, P5 ;  /* 0x00000004ff057807 */ /* 0x000fe40002800000 */
[----:B------:R-:W-:Y:S01]  /*3440*/  ISETP.GE.U32.AND P5, PT, R2, 0x7fffffb2, PT ;  /* 0x7fffffb20200780c */ /* 0x000fe20003fa6070 */
[----:B------:R-:W-:Y:S01]  /*3450*/  VIADD R2, R16, 0xffffffd3 ;  /* 0xffffffd310027836 */ /* 0x000fe20000000000 */
[----:B------:R-:W-:Y:S02]  /*3460*/  SEL R4, RZ, 0x7fff8, P3 ;  /* 0x0007fff8ff047807 */ /* 0x000fe40001800000 */
[----:B------:R-:W-:Y:S02]  /*3470*/  ISETP.GE.U32.AND P3, PT, R28, 0x7fffffb3, PT ;  /* 0x7fffffb31c00780c */ /* 0x000fe40003f66070 */
[----:B------:R-:W-:-:S02]  /*3480*/  SEL R23, RZ, 0x1fffe, P5 ;  /* 0x0001fffeff177807 */ /* 0x000fc40002800000 */
[----:B------:R-:W-:Y:S02]  /*3490*/  ISETP.GE.U32.AND P5, PT, R10, 0x7fffffd1, PT ;  /* 0x7fffffd10a00780c */ /* 0x000fe40003fa6070 */
[----:B------:R-:W-:Y:S02]  /*34a0*/  SEL R10, RZ, 0x4, P3 ;  /* 0x00000004ff0a7807 */ /* 0x000fe40001800000 */
[----:B------:R-:W-:Y:S02]  /*34b0*/  ISETP.GE.U32.AND P3, PT, R2, 0x7fffffb4, PT ;  /* 0x7fffffb40200780c */ /* 0x000fe40003f66070 */
[----:B------:R-:W2:Y:S01]  /*34c0*/  LDL.LU R2, [R1+0xa14] ;  /* 0x000a140001027983 */ /* 0x000ea20000300800 */
[----:B------:R-:W-:Y:S02]  /*34d0*/  IMAD.IADD R18, R17, 0x1, R18 ;  /* 0x0000000111127824 */ /* 0x000fe400078e0212 */
[----:B------:R-:W-:Y:S02]  /*34e0*/  IMAD.IADD R20, R6, 0x1, R20 ;  /* 0x0000000106147824 */ /* 0x000fe400078e0214 */
[----:B------:R-:W-:Y:S01]  /*34f0*/  VIADD R28, R16, 0xffffffc0 ;  /* 0xffffffc0101c7836 */ /* 0x000fe20000000000 */
[----:B------:R-:W-:Y:S01]  /*3500*/  SEL R3, RZ, 0x1, P6 ;  /* 0x00000001ff037807 */ /* 0x000fe20003000000 */
[----:B--2---:R-:W-:-:S02]  /*3510*/  IMAD.IADD R2, R2, 0x1, R7 ;  /* 0x0000000102027824 */ /* 0x004fc400078e0207 */
[----:B------:R-:W2:Y:S04]  /*3520*/  LDL.LU R7, [R1+0xa10] ;  /* 0x000a100001077983 */ /* 0x000ea80000300800 */
[----:B------:R-:W2:Y:S04]  /*3530*/  LDL.LU R17, [R1+0xa0c] ;  /* 0x000a0c0001117983 */ /* 0x000ea80000300800 */
[----:B------:R-:W3:Y:S01]  /*3540*/  LDL.LU R6, [R1+0xa08] ;  /* 0x000a080001067983 */ /* 0x000ee20000300800 */
[----:B------:R-:W-:Y:S01]  /*3550*/  ISETP.GE.U32.AND P6, PT, R28, 0x7fffffa1, PT ;  /* 0x7fffffa11c00780c */ /* 0x000fe20003fc6070 */
[----:B------:R-:W-:-:S02]  /*3560*/  IMAD.IADD R0, R29, 0x1, R0 ;  /* 0x000000011d007824 */ /* 0x000fc400078e0200 */
[----:B------:R-:W-:Y:S01]  /*3570*/  IMAD.IADD R26, R26, 0x1, R27 ;  /* 0x000000011a1a7824 */ /* 0x000fe200078e021b */
[----:B------:R-:W-:Y:S01]  /*3580*/  SEL R29, RZ, 0x1, P6 ;  /* 0x00000001ff1d7807 */ /* 0x000fe20003000000 */
[----:B------:R-:W-:Y:S01]  /*3590*/  IMAD.IADD R21, R21, 0x1, R22 ;  /* 0x0000000115157824 */ /* 0x000fe200078e0216 */
[----:B------:R-:W-:Y:S01]  /*35a0*/  LOP3.LUT R27, R2, 0x3, RZ, 0xc0, !PT ;  /* 0x00000003021b7812 */ /* 0x000fe200078ec0ff */
[----:B------:R-:W-:Y:S02]  /*35b0*/  IMAD.IADD R22, R3, 0x1, R23 ;  /* 0x0000000103167824 */ /* 0x000fe400078e0217 */
[----:B------:R-:W-:Y:S01]  /*35c0*/  IMAD.IADD R19, R29, 0x1, R19 ;  /* 0x000000011d137824 */ /* 0x000fe200078e0213 */
[----:B------:R-:W4:Y:S04]  /*35d0*/  LDL.LU R23, [R1+0xa04] ;  /* 0x000a040001177983 */ /* 0x000f280000300800 */
[----:B------:R-:W4:Y:S01]  /*35e0*/  LDL.64 R2, [R1+0x140] ;  /* 0x0001400001027983 */ /* 0x000f220000100a00 */
[----:B------:R-:W-:-:S02]  /*35f0*/  LOP3.LUT R0, R0, 0x3, RZ, 0xc0, !PT ;  /* 0x0000000300007812 */ /* 0x000fc400078ec0ff */
[----:B------:R-:W-:Y:S02]  /*3600*/  LOP3.LUT R18, R18, 0x3, RZ, 0xc0, !PT ;  /* 0x0000000312127812 */ /* 0x000fe400078ec0ff */
[----:B------:R-:W-:-:S04]  /*3610*/  LOP3.LUT R19, R19, 0x3, RZ, 0xc0, !PT ;  /* 0x0000000313137812 */ /* 0x000fc800078ec0ff */
[----:B------:R-:W-:Y:S02]  /*3620*/  IADD3 R19, PT, PT, R19, R25, R13 ;  /* 0x0000001913137210 */ /* 0x000fe40007ffe00d */
[----:B--2---:R-:W-:Y:S02]  /*3630*/  IADD3 R29, PT, PT, R27, R7, R17 ;  /* 0x000000071b1d7210 */ /* 0x004fe40007ffe011 */
[----:B------:R-:W2:Y:S04]  /*3640*/  LDL.LU R17, [R1+0xa00] ;  /* 0x000a000001117983 */ /* 0x000ea80000300800 */
[----:B------:R-:W2:Y:S01]  /*3650*/  LDL.LU R7, [R1+0x9fc] ;  /* 0x0009fc0001077983 */ /* 0x000ea20000300800 */
[----:B---3--:R-:W-:Y:S02]  /*3660*/  IADD3 R0, PT, PT, R0, R12, R6 ;  /* 0x0000000c00007210 */ /* 0x008fe40007ffe006 */
[----:B------:R-:W-:Y:S01]  /*3670*/  IADD3 R27, PT, PT, R18, R8, R9 ;  /* 0x00000008121b7210 */ /* 0x000fe20007ffe009 */
[----:B------:R-:W3:Y:S04]  /*3680*/  LDL.LU R6, [R1+0x9f8] ;  /* 0x0009f80001067983 */ /* 0x000ee80000300800 */
[----:B------:R-:W3:Y:S04]  /*3690*/  LDL.LU R12, [R1+0x9f4] ;  /* 0x0009f400010c7983 */ /* 0x000ee80000300800 */
[----:B------:R-:W3:Y:S04]  /*36a0*/  LDL.64 R8, [R1+0x170] ;  /* 0x0001700001087983 */ /* 0x000ee80000100a00 */
[----:B------:R-:W3:Y:S01]  /*36b0*/  LDL.LU R13, [R1+0x9f0] ;  /* 0x0009f000010d7983 */ /* 0x000ee20000300800 */
[----:B------:R-:W-:-:S04]  /*36c0*/  LOP3.LUT R26, R26, 0x3, RZ, 0xc0, !PT ;  /* 0x000000031a1a7812 */ /* 0x000fc800078ec0ff */
[----:B------:R-:W-:Y:S01]  /*36d0*/  IADD3 R26, PT, PT, R26, R4, R5 ;  /* 0x000000041a1a7210 */ /* 0x000fe20007ffe005 */
[----:B------:R-:W-:Y:S01]  /*36e0*/  IMAD.SHL.U32 R0, R0, 0x100, RZ ;  /* 0x0000010000007824 */ /* 0x000fe200078e00ff */
[----:B------:R-:W-:Y:S02]  /*36f0*/  SEL R18, RZ, 0x7fff8, P3 ;  /* 0x0007fff8ff127807 */ /* 0x000fe40001800000 */
[----:B------:R-:W-:Y:S02]  /*3700*/  LOP3.LUT R22, R22, 0x3, RZ, 0xc0, !PT ;  /* 0x0000000316167812 */ /* 0x000fe400078ec0ff */
[----:B------:R-:W-:Y:S02]  /*3710*/  LOP3.LUT R21, R21, 0x3, RZ, 0xc0, !PT ;  /* 0x0000000315157812 */ /* 0x000fe400078ec0ff */
[----:B------:R-:W-:Y:S02]  /*3720*/  IADD3 R18, PT, PT, R22, R18, R10 ;  /* 0x0000001216127210 */ /* 0x000fe40007ffe00a */
[----:B------:R-:W-:-:S02]  /*3730*/  IADD3 R21, PT, PT, R21, R11, R14 ;  /* 0x0000000b15157210 */ /* 0x000fc40007ffe00e */
[----:B------:R-:W-:Y:S02]  /*3740*/  LOP3.LUT R22, R0, 0xf00, RZ, 0xe2, !PT ;  /* 0x00000f0000167812 */ /* 0x000fe400078ee2ff */
[----:B------:R-:W-:Y:S01]  /*3750*/  LOP3.LUT R19, R19, 0xf, RZ, 0xc0, !PT ;  /* 0x0000000f13137812 */ /* 0x000fe200078ec0ff */
[----:B------:R-:W-:Y:S01]  /*3760*/  IMAD.SHL.U32 R21, R21, 0x100, RZ ;  /* 0x0000010015157824 */ /* 0x000fe200078e00ff */
[----:B------:R-:W-:Y:S02]  /*3770*/  LOP3.LUT R20, R20, 0x3, RZ, 0xc0, !PT ;  /* 0x0000000314147812 */ /* 0x000fe400078ec0ff */
[----:B------:R-:W-:Y:S01]  /*3780*/  LOP3.LUT R18, R18, 0xf, RZ, 0xc0, !PT ;  /* 0x0000000f12127812 */ /* 0x000fe200078ec0ff */
[----:B------:R-:W-:Y:S01]  /*3790*/  IMAD R19, R27, 0x10, R19 ;  /* 0x000000101b137824 */ /* 0x000fe200078e0213 */
[----:B------:R-:W-:Y:S02]  /*37a0*/  IADD3 R20, PT, PT, R20, R15, R24 ;  /* 0x0000000f14147210 */ /* 0x000fe40007ffe018 */
[----:B------:R-:W3:Y:S01]  /*37b0*/  LDL.64 R14, [R1+0x138] ;  /* 0x00013800010e7983 */ /* 0x000ee20000100a00 */
[----:B------:R-:W-:-:S02]  /*37c0*/  IMAD R18, R26, 0x10, R18 ;  /* 0x000000101a127824 */ /* 0x000fc400078e0212 */
[----:B------:R-:W-:Y:S01]  /*37d0*/  IMAD R22, R29, 0x1000, R22 ;  /* 0x000010001d167824 */ /* 0x000fe200078e0216 */
[----:B--2---:R-:W-:Y:S02]  /*37e0*/  LOP3.LUT R4, R7, 0x60, RZ, 0x3c, !PT ;  /* 0x0000006007047812 */ /* 0x004fe400078e3cff */
[----:B------:R-:W1:Y:S03]  /*37f0*/  S2R R7, SR_TID.X ;  /* 0x0000000000077919 */ /* 0x000e660000002100 */
[----:B------:R-:W-:-:S05]  /*3800*/  VIADD R0, R4, UR4 ;  /* 0x0000000404007c36 */ /* 0x000fca0008000000 */
[----:B----4-:R2:W-:Y:S04]  /*3810*/  LDGSTS.E [R0+0x1800], desc[UR8][R2.64], !P4 ;  /* 0x0180000002007fae */ /* 0x0105e8000e1a1008 */
[----:B---3--:R3:W-:Y:S01]  /*3820*/  LDGSTS.E [R0+0x3800], desc[UR8][R8.64], !P1 ;  /* 0x0380000008007fae */ /* 0x0087e2000c9a1008 */
[----:B--2---:R-:W-:-:S05]  /*3830*/  VIADD R2, R16, 0x1f ;  /* 0x0000001f10027836 */ /* 0x004fca0000000000 */
[----:B------:R2:W-:Y:S01]  /*3840*/  STL [R1+0x134], R2 ;  /* 0x0001340201007387 */ /* 0x0005e20000100800 */
[----:B-1----:R-:W-:-:S04]  /*3850*/  LOP3.LUT R4, R7, 0x1f, RZ, 0xc0, !PT ;  /* 0x0000001f07047812 */ /* 0x002fc800078ec0ff */
[----:B------:R-:W-:Y:S02]  /*3860*/  ISETP.GE.AND P3, PT, R4, R16, PT ;  /* 0x000000100400720c */ /* 0x000fe40003f66270 */
[----:B------:R-:W-:Y:S02]  /*3870*/  LOP3.LUT R16, R21, 0xf00, RZ, 0xe2, !PT ;  /* 0x00000f0015107812 */ /* 0x000fe400078ee2ff */
[----:B------:R-:W-:Y:S01]  /*3880*/  ISETP.GT.AND P1, PT, R2, 0x1f, PT ;  /* 0x0000001f0200780c */ /* 0x000fe20003f24270 */
[----:B------:R-:W-:Y:S01]  /*3890*/  LDGSTS.E [R0+0x5800], desc[UR8][R14.64], !P0 ;  /* 0x058000000e007fae */ /* 0x000fe2000c1a1008 */
[----:B------:R-:W-:Y:S01]  /*38a0*/  LOP3.LUT R21, R19, 0xff, RZ, 0xc0, !PT ;  /* 0x000000ff13157812 */ /* 0x000fe200078ec0ff */
[----:B------:R-:W-:Y:S02]  /*38b0*/  IMAD R16, R20, 0x1000, R16 ;  /* 0x0000100014107824 */ /* 0x000fe400078e0210 */
[----:B--2---:R-:W2:Y:S01]  /*38c0*/  LDL.LU R2, [R1+0xa8] ;  /* 0x0000a80001027983 */ /* 0x004ea20000300800 */
[----:B------:R-:W-:Y:S01]  /*38d0*/  SHF.R.U32.HI R19, RZ, 0xc, R17 ;  /* 0x0000000cff137819 */ /* 0x000fe20000011611 */
[----:B------:R-:W-:-:S02]  /*38e0*/  IMAD R26, R4, R13, RZ ;  /* 0x0000000d041a7224 */ /* 0x000fc400078e02ff */
[----:B------:R-:W4:Y:S01]  /*38f0*/  LDL.LU R24, [R1+0xa4] ;  /* 0x0000a40001187983 */ /* 0x000f220000300800 */
[----:B------:R-:W-:-:S03]  /*3900*/  SEL R20, RZ, 0x4, !P1 ;  /* 0x00000004ff147807 */ /* 0x000fc60004800000 */
[----:B------:R-:W2:Y:S01]  /*3910*/  LDL.LU R3, [R1+0xa0] ;  /* 0x0000a00001037983 */ /* 0x000ea20000300800 */
[----:B------:R-:W-:-:S03]  /*3920*/  LOP3.LUT P4, RZ, R19, 0x1, RZ, 0xc0, !PT ;  /* 0x0000000113ff7812 */ /* 0x000fc6000788c0ff */
[----:B------:R-:W2:Y:S01]  /*3930*/  LDL.LU R8, [R1+0x8c] ;  /* 0x00008c0001087983 */ /* 0x000ea20000300800 */
[----:B------:R-:W-:-:S03]  /*3940*/  LOP3.LUT R19, R18, 0xff, RZ, 0xc0, !PT ;  /* 0x000000ff12137812 */ /* 0x000fc600078ec0ff */
[----:B------:R-:W2:Y:S01]  /*3950*/  LDL.LU R4, [R1+0x88] ;  /* 0x0000880001047983 */ /* 0x000ea20000300800 */
[----:B------:R-:W-:-:S03]  /*3960*/  IMAD.IADD R22, R22, 0x1, R21 ;  /* 0x0000000116167824 */ /* 0x000fc600078e0215 */
[----:B------:R-:W2:Y:S01]  /*3970*/  LDL.LU R25, [R1+0x64] ;  /* 0x0000640001197983 */ /* 0x000ea20000300800 */
[----:B------:R-:W-:-:S03]  /*3980*/  SEL R18, R20, RZ, !P3 ;  /* 0x000000ff14127207 */ /* 0x000fc60005800000 */
[----:B------:R-:W2:Y:S04]  /*3990*/  LDL.LU R5, [R1+0x60] ;  /* 0x0000600001057983 */ /* 0x000ea80000300800 */
[----:B------:R-:W-:Y:S04]  /*39a0*/  STL [R1+0x17c], R26 ;  /* 0x00017c1a01007387 */ /* 0x000fe80000100800 */
[----:B------:R1:W-:Y:S04]  /*39b0*/  STL.64 [R1+0x9e8], R12 ;  /* 0x0009e80c01007387 */ /* 0x0003e80000100a00 */
[----:B------:R-:W2:Y:S04]  /*39c0*/  LDL.64 R20, [R1+0x150] ;  /* 0x0001500001147983 */ /* 0x000ea80000100a00 */
[----:B-1----:R-:W4:Y:S01]  /*39d0*/  LDL.64 R12, [R1+0x148] ;  /* 0x00014800010c7983 */ /* 0x002f220000100a00 */
[----:B---3--:R-:W-:-:S03]  /*39e0*/  IMAD.SHL.U32 R9, R26, 0x4, RZ ;  /* 0x000000041a097824 */ /* 0x008fc600078e00ff */
[----:B------:R-:W3:Y:S04]  /*39f0*/  LDL.LU R10, [R1+0x5c] ;  /* 0x00005c00010a7983 */ /* 0x000ee80000300800 */
[----:B------:R-:W3:Y:S04]  /*3a00*/  LDL.64 R14, [R1+0x168] ;  /* 0x00016800010e7983 */ /* 0x000ee80000100a00 */
[----:B------:R1:W-:Y:S04]  /*3a10*/  STL [R1+0x2c8], R9 ;  /* 0x0002c80901007387 */ /* 0x0003e80000100800 */
[----:B------:R-:W3:Y:S04]  /*3a20*/  LDL.LU R11, [R1+0xd4] ;  /* 0x0000d400010b7983 */ /* 0x000ee80000300800 */
[----:B--2---:R2:W-:Y:S01]  /*3a30*/  LDGSTS.E [R0+0x7800], desc[UR8][R20.64], !P5 ;  /* 0x0780000014007fae */ /* 0x0045e2000e9a1008 */
[----:B------:R-:W-:Y:S01]  /*3a40*/  IMAD.IADD R16, R16, 0x1, R19 ;  /* 0x0000000110107824 */ /* 0x000fe200078e0213 */
[----:B--2---:R-:W-:-:S02]  /*3a50*/  IADD3 R20, P5, PT, R9, UR14, RZ ;  /* 0x0000000e09147c10 */ /* 0x004fc4000ffbe0ff */
[----:B----4-:R2:W-:Y:S04]  /*3a60*/  LDGSTS.E [R0+0x9800], desc[UR8][R12.64], P4 ;  /* 0x098000000c007fae */ /* 0x0105e8000a1a1008 */
[----:B-1----:R-:W4:Y:S04]  /*3a70*/  LDL.LU R9, [R1+0xac] ;  /* 0x0000ac0001097983 */ /* 0x002f280000300800 */
[----:B------:R-:W4:Y:S01]  /*3a80*/  LDL.LU R27, [R1+0xe4] ;  /* 0x0000e400011b7983 */ /* 0x000f220000300800 */
[----:B------:R-:W-:Y:S02]  /*3a90*/  PRMT R22, R22, 0x5410, R16 ;  /* 0x0000541016167816 */ /* 0x000fe40000000010 */
[----:B------:R-:W-:Y:S01]  /*3aa0*/  SHF.R.U32.HI R16, RZ, 0x8, R17 ;  /* 0x00000008ff107819 */ /* 0x000fe20000011611 */
[----:B--2---:R-:W-:-:S02]  /*3ab0*/  IMAD R13, R2, UR5, RZ ;  /* 0x00000005020d7c24 */ /* 0x004fc4000f8e02ff */
[----:B------:R-:W2:Y:S01]  /*3ac0*/  LDL.LU R2, [R1+0x180] ;  /* 0x0001800001027983 */ /* 0x000ea20000300800 */
[----:B------:R-:W-:Y:S01]  /*3ad0*/  LOP3.LUT P4, RZ, R16, 0x1, RZ, 0xc0, !PT ;  /* 0x0000000110ff7812 */ /* 0x000fe2000788c0ff */
[----:B------:R-:W-:Y:S02]  /*3ae0*/  IMAD R24, R24, UR5, RZ ;  /* 0x0000000518187c24 */ /* 0x000fe4000f8e02ff */
[----:B------:R-:W-:Y:S01]  /*3af0*/  IMAD R16, R3, UR5, RZ ;  /* 0x0000000503107c24 */ /* 0x000fe2000f8e02ff */
[----:B------:R1:W-:Y:S01]  /*3b00*/  STL [R1+0x130], R13 ;  /* 0x0001300d01007387 */ /* 0x0003e20000100800 */
[----:B------:R-:W-:Y:S02]  /*3b10*/  IMAD R3, R8, UR5, RZ ;  /* 0x0000000508037c24 */ /* 0x000fe4000f8e02ff */
[----:B------:R-:W-:Y:S01]  /*3b20*/  IMAD R4, R4, UR5, RZ ;  /* 0x0000000504047c24 */ /* 0x000fe2000f8e02ff */
[----:B------:R-:W2:Y:S01]  /*3b30*/  LDL.LU R8, [R1+0x184] ;  /* 0x0001840001087983 */ /* 0x000ea20000300800 */
[----:B------:R-:W-:Y:S01]  /*3b40*/  IMAD R12, R25, UR5, RZ ;  /* 0x00000005190c7c24 */ /* 0x000fe2000f8e02ff */
[----:B------:R-:W-:Y:S01]  /*3b50*/  ISETP.NE.U32.AND P0, PT, R18, RZ, PT ;  /* 0x000000ff1200720c */ /* 0x000fe20003f05070 */
[----:B---3--:R-:W-:Y:S01]  /*3b60*/  IMAD R25, R10, UR5, RZ ;  /* 0x000000050a197c24 */ /* 0x008fe2000f8e02ff */
[----:B------:R-:W-:Y:S01]  /*3b70*/  STL [R1+0x128], R24 ;  /* 0x0001281801007387 */ /* 0x000fe20000100800 */
[----:B------:R-:W-:Y:S01]  /*3b80*/  SHF.R.U32.HI R17, RZ, 0x4, R17 ;  /* 0x00000004ff117819 */ /* 0x000fe20000011611 */
[----:B------:R-:W-:-:S02]  /*3b90*/  IMAD R18, R5, UR5, RZ ;  /* 0x0000000505127c24 */ /* 0x000fc4000f8e02ff */
[----:B------:R-:W-:Y:S04]  /*3ba0*/  STL [R1+0x120], R16 ;  /* 0x0001201001007387 */ /* 0x000fe80000100800 */
[----:B------:R-:W-:Y:S01]  /*3bb0*/  STL [R1+0xe0], R3 ;  /* 0x0000e00301007387 */ /* 0x000fe20000100800 */
[----:B------:R-:W-:-:S03]  /*3bc0*/  LOP3.LUT P3, RZ, R17, 0x1, RZ, 0xc0, !PT ;  /* 0x0000000111ff7812 */ /* 0x000fc6000786c0ff */
[----:B------:R-:W3:Y:S04]  /*3bd0*/  LDL.LU R5, [R1+0x18c] ;  /* 0x00018c0001057983 */ /* 0x000ee80000300800 */
[----:B------:R-:W-:Y:S04]  /*3be0*/  STL [R1+0xd0], R4 ;  /* 0x0000d00401007387 */ /* 0x000fe80000100800 */
[----:B------:R-:W-:Y:S04]  /*3bf0*/  STL [R1+0xa8], R12 ;  /* 0x0000a80c01007387 */ /* 0x000fe80000100800 */
[----:B------:R-:W-:Y:S04]  /*3c00*/  STL [R1+0x12c], R25 ;  /* 0x00012c1901007387 */ /* 0x000fe80000100800 */
[----:B------:R-:W-:Y:S01]  /*3c10*/  STL [R1+0xa0], R18 ;  /* 0x0000a01201007387 */ /* 0x000fe20000100800 */
[----:B------:R-:W-:-:S03]  /*3c20*/  LEA.HI.X.SX32 R21, R26, UR15, 0x2, P5 ;  /* 0x0000000f1a157c11 */ /* 0x000fc6000a8f16ff */
[----:B------:R1:W-:Y:S01]  /*3c30*/  LDGSTS.E [R0+0xb800], desc[UR8][R14.64], P4 ;  /* 0x0b8000000e007fae */ /* 0x0003e2000a1a1008 */
[----:B----4-:R-:W-:-:S03]  /*3c40*/  IMAD R17, R9, UR5, RZ ;  /* 0x0000000509117c24 */ /* 0x010fc6000f8e02ff */
[----:B------:R-:W4:Y:S01]  /*3c50*/  LDL.LU R9, [R1+0x190] ;  /* 0x0001900001097983 */ /* 0x000f220000300800 */
[-C--:B-1----:R-:W-:Y:S02]  /*3c60*/  LEA R14, P4, R13, R20.reuse, 0x2 ;  /* 0x000000140d0e7211 */ /* 0x082fe400078810ff */
[----:B------:R-:W-:Y:S01]  /*3c70*/  LEA R10, P5, R25, R20, 0x2 ;  /* 0x00000014190a7211 */ /* 0x000fe200078a10ff */
[----:B------:R-:W-:Y:S01]  /*3c80*/  IMAD R26, R11, UR5, RZ ;  /* 0x000000050b1a7c24 */ /* 0x000fe2000f8e02ff */
[-C--:B------:R-:W-:Y:S02]  /*3c90*/  LEA.HI.X.SX32 R15, R13, R21.reuse, 0x2, P4 ;  /* 0x000000150d0f7211 */ /* 0x080fe400020f16ff */
[----:B------:R-:W-:Y:S01]  /*3ca0*/  LEA.HI.X.SX32 R11, R25, R21, 0x2, P5 ;  /* 0x00000015190b7211 */ /* 0x000fe200028f16ff */
[----:B------:R-:W-:Y:S04]  /*3cb0*/  STL [R1+0x124], R17 ;  /* 0x0001241101007387 */ /* 0x000fe80000100800 */
[----:B------:R-:W-:Y:S04]  /*3cc0*/  STL [R1+0x88], R26 ;  /* 0x0000881a01007387 */ /* 0x000fe80000100800 */
[----:B------:R1:W-:Y:S01]  /*3cd0*/  STL.64 [R1+0x10], R14 ;  /* 0x0000100e01007387 */ /* 0x0003e20000100a00 */
[----:B------:R-:W-:-:S03]  /*3ce0*/  IMAD R13, R27, UR5, RZ ;  /* 0x000000051b0d7c24 */ /* 0x000fc6000f8e02ff */
[----:B------:R2:W-:Y:S01]  /*3cf0*/  STL.64 [R1+0x20], R10 ;  /* 0x0000200a01007387 */ /* 0x0005e20000100a00 */
[CC--:B-1----:R-:W-:Y:S02]  /*3d00*/  LEA R14, P4, R24.reuse, R20.reuse, 0x2 ;  /* 0x00000014180e7211 */ /* 0x0c2fe400078810ff */
[C---:B--2---:R-:W-:Y:S02]  /*3d10*/  LEA R10, P5, R17.reuse, R20, 0x2 ;  /* 0x00000014110a7211 */ /* 0x044fe400078a10ff */
[-C--:B------:R-:W-:Y:S02]  /*3d20*/  LEA.HI.X.SX32 R15, R24, R21.reuse, 0x2, P4 ;  /* 0x00000015180f7211 */ /* 0x080fe400020f16ff */
[----:B------:R-:W-:Y:S01]  /*3d30*/  LEA.HI.X.SX32 R11, R17, R21, 0x2, P5 ;  /* 0x00000015110b7211 */ /* 0x000fe200028f16ff */
[----:B------:R-:W-:Y:S04]  /*3d40*/  STL [R1+0xe4], R13 ;  /* 0x0000e40d01007387 */ /* 0x000fe80000100800 */
[----:B------:R1:W-:Y:S01]  /*3d50*/  STL.64 [R1+0x18], R14 ;  /* 0x0000180e01007387 */ /* 0x0003e20000100a00 */
[----:B------:R-:W-:-:S03]  /*3d60*/  IMAD R2, R2, UR5, RZ ;  /* 0x0000000502027c24 */ /* 0x000fc6000f8e02ff */
[----:B------:R2:W-:Y:S01]  /*3d70*/  STL.64 [R1+0x28], R10 ;  /* 0x0000280a01007387 */ /* 0x0005e20000100a00 */
[CC--:B-1----:R-:W-:Y:S02]  /*3d80*/  LEA R14, P4, R16.reuse, R20.reuse, 0x2 ;  /* 0x00000014100e7211 */ /* 0x0c2fe400078810ff */
[CC--:B--2---:R-:W-:Y:S02]  /*3d90*/  LEA R10, P5, R13.reuse, R20.reuse, 0x2 ;  /* 0x000000140d0a7211 */ /* 0x0c4fe400078a10ff */
[-C--:B------:R-:W-:Y:S02]  /*3da0*/  LEA.HI.X.SX32 R15, R16, R21.reuse, 0x2, P4 ;  /* 0x00000015100f7211 */ /* 0x080fe400020f16ff */
[----:B------:R-:W-:Y:S01]  /*3db0*/  LEA.HI.X.SX32 R11, R13, R21, 0x2, P5 ;  /* 0x000000150d0b7211 */ /* 0x000fe200028f16ff */
[----:B------:R-:W-:Y:S01]  /*3dc0*/  STL [R1+0xd4], R2 ;  /* 0x0000d40201007387 */ /* 0x000fe20000100800 */
[----:B------:R-:W-:Y:S01]  /*3dd0*/  LEA R24, P4, R3, R20, 0x2 ;  /* 0x0000001403187211 */ /* 0x000fe200078810ff */
[----:B------:R-:W-:-:S02]  /*3de0*/  IMAD R8, R8, UR5, RZ ;  /* 0x0000000508087c24 */ /* 0x000fc4000f8e02ff */
[----:B------:R1:W-:Y:S01]  /*3df0*/  STL.64 [R1+0x30], R14 ;  /* 0x0000300e01007387 */ /* 0x0003e20000100a00 */
[----:B------:R-:W-:-:S03]  /*3e00*/  LEA.HI.X.SX32 R25, R3, R21, 0x2, P4 ;  /* 0x0000001503197211 */ /* 0x000fc600020f16ff */
[----:B------:R2:W-:Y:S01]  /*3e10*/  STL.64 [R1+0x38], R10 ;  /* 0x0000380a01007387 */ /* 0x0005e20000100a00 */
[----:B---3--:R-:W-:-:S03]  /*3e20*/  IMAD R16, R5, UR5, RZ ;  /* 0x0000000505107c24 */ /* 0x008fc6000f8e02ff */
[----:B------:R-:W-:Y:S01]  /*3e30*/  STL [R1+0xac], R8 ;  /* 0x0000ac0801007387 */ /* 0x000fe20000100800 */
[----:B-1----:R-:W-:-:S03]  /*3e40*/  LEA R14, P4, R4, R20, 0x2 ;  /* 0x00000014040e7211 */ /* 0x002fc600078810ff */
[----:B------:R-:W3:Y:S01]  /*3e50*/  LDL.LU R29, [R1+0x194] ;  /* 0x00019400011d7983 */ /* 0x000ee20000300800 */
[----:B--2---:R-:W-:-:S03]  /*3e60*/  LEA R10, P5, R2, R20, 0x2 ;  /* 0x00000014020a7211 */ /* 0x004fc600078a10ff */
[----:B------:R-:W-:Y:S01]  /*3e70*/  STL.64 [R1+0x40], R24 ;  /* 0x0000401801007387 */ /* 0x000fe20000100a00 */
[-C--:B------:R-:W-:Y:S02]  /*3e80*/  LEA.HI.X.SX32 R15, R4, R21.reuse, 0x2, P4 ;  /* 0x00000015040f7211 */ /* 0x080fe400020f16ff */
[----:B------:R-:W-:Y:S01]  /*3e90*/  LEA.HI.X.SX32 R11, R2, R21, 0x2, P5 ;  /* 0x00000015020b7211 */ /* 0x000fe200028f16ff */
[----:B------:R-:W-:Y:S04]  /*3ea0*/  STL.64 [R1+0x9a0], R24 ;  /* 0x0009a01801007387 */ /* 0x000fe80000100a00 */
[----:B------:R-:W-:Y:S04]  /*3eb0*/  STL [R1+0xa4], R16 ;  /* 0x0000a41001007387 */ /* 0x000fe80000100800 */
[----:B------:R-:W-:Y:S04]  /*3ec0*/  STL.64 [R1+0x48], R10 ;  /* 0x0000480a01007387 */ /* 0x000fe80000100a00 */
[----:B------:R-:W-:Y:S04]  /*3ed0*/  STL.64 [R1+0x9a8], R10 ;  /* 0x0009a80a01007387 */ /* 0x000fe80000100a00 */
[----:B------:R-:W-:Y:S04]  /*3ee0*/  STL.64 [R1+0x50], R14 ;  /* 0x0000500e01007387 */ /* 0x000fe80000100a00 */
[----:B------:R1:W-:Y:S01]  /*3ef0*/  STL.64 [R1+0x9b0], R14 ;  /* 0x0009b00e01007387 */ /* 0x0003e20000100a00 */
[----:B----4-:R-:W-:-:S05]  /*3f00*/  IMAD R27, R9, UR5, RZ ;  /* 0x00000005091b7c24 */ /* 0x010fca000f8e02ff */
[----:B------:R-:W-:Y:S04]  /*3f10*/  STL [R1+0x8c], R27 ;  /* 0x00008c1b01007387 */ /* 0x000fe80000100800 */
[----:B-1----:R-:W2:Y:S04]  /*3f20*/  LDL.64 R14, [R1+0x28] ;  /* 0x00002800010e7983 */ /* 0x002ea80000100a00 */
[----:B--2---:R1:W-:Y:S04]  /*3f30*/  STL.64 [R1+0x9b8], R14 ;  /* 0x0009b80e01007387 */ /* 0x0043e80000100a00 */
[----:B-1----:R-:W2:Y:S04]  /*3f40*/  LDL.64 R14, [R1+0x18] ;  /* 0x00001800010e7983 */ /* 0x002ea80000100a00 */
[----:B--2---:R1:W-:Y:S04]  /*3f50*/  STL.64 [R1+0x9c0], R14 ;  /* 0x0009c00e01007387 */ /* 0x0043e80000100a00 */
[----:B-1----:R-:W2:Y:S04]  /*3f60*/  LDL.64 R14, [R1+0x20] ;  /* 0x00002000010e7983 */ /* 0x002ea80000100a00 */
[----:B--2---:R1:W-:Y:S04]  /*3f70*/  STL.64 [R1+0x9c8], R14 ;  /* 0x0009c80e01007387 */ /* 0x0043e80000100a00 */
[----:B-1----:R-:W2:Y:S01]  /*3f80*/  LDL.64 R14, [R1+0x10] ;  /* 0x00001000010e7983 */ /* 0x002ea20000100a00 */
[----:B------:R-:W-:-:S02]  /*3f90*/  LEA R4, P4, R12, R20, 0x2 ;  /* 0x000000140c047211 */ /* 0x000fc400078810ff */
[-C--:B------:R-:W-:Y:S02]  /*3fa0*/  LEA R2, P5, R8, R20.reuse, 0x2 ;  /* 0x0000001408027211 */ /* 0x080fe400078a10ff */
[-C--:B------:R-:W-:Y:S01]  /*3fb0*/  LEA.HI.X.SX32 R5, R12, R21.reuse, 0x2, P4 ;  /* 0x000000150c057211 */ /* 0x080fe200020f16ff */
[----:B--2---:R1:W-:Y:S04]  /*3fc0*/  STL.64 [R1+0x9d0], R14 ;  /* 0x0009d00e01007387 */ /* 0x0043e80000100a00 */
[----:B-1----:R-:W2:Y:S01]  /*3fd0*/  LDL.64 R14, [R1+0x158] ;  /* 0x00015800010e7983 */ /* 0x002ea20000100a00 */
[----:B------:R-:W-:Y:S02]  /*3fe0*/  LEA R12, P4, R18, R20, 0x2 ;  /* 0x00000014120c7211 */ /* 0x000fe400078810ff */
[----:B------:R-:W-:-:S02]  /*3ff0*/  LEA.HI.X.SX32 R3, R8, R21, 0x2, P5 ;  /* 0x0000001508037211 */ /* 0x000fc400028f16ff */
[----:B------:R-:W-:Y:S02]  /*4000*/  LEA.HI.X.SX32 R13, R18, R21, 0x2, P4 ;  /* 0x00000015120d7211 */ /* 0x000fe400020f16ff */
[----:B------:R-:W-:-:S04]  /*4010*/  LEA R8, P5, R16, R20, 0x2 ;  /* 0x0000001410087211 */ /* 0x000fc800078a10ff */
[----:B------:R-:W-:Y:S02]  /*4020*/  LEA.HI.X.SX32 R9, R16, R21, 0x2, P5 ;  /* 0x0000001510097211 */ /* 0x000fe400028f16ff */
[----:B------:R-:W-:-:S04]  /*4030*/  LEA R16, P5, R27, R20, 0x2 ;  /* 0x000000141b107211 */ /* 0x000fc800078a10ff */
[----:B------:R-:W-:Y:S02]  /*4040*/  LEA.HI.X.SX32 R17, R27, R21, 0x2, P5 ;  /* 0x000000151b117211 */ /* 0x000fe400028f16ff */
[----:B------:R-:W1:Y:S01]  /*4050*/  S2R R27, SR_TID.X ;  /* 0x00000000001b7919 */ /* 0x000e620000002100 */
[----:B--2---:R2:W-:Y:S04]  /*4060*/  STL.64 [R1+0x9d8], R14 ;  /* 0x0009d80e01007387 */ /* 0x0045e80000100a00 */
[----:B------:R-:W4:Y:S04]  /*4070*/  LDL.64 R10, [R1+0x30] ;  /* 0x00003000010a7983 */ /* 0x000f280000100a00 */
[----:B------:R-:W4:Y:S04]  /*4080*/  LDL.64 R24, [R1+0x38] ;  /* 0x0000380001187983 */ /* 0x000f280000100a00 */
[----:B--2---:R-:W2:Y:S04]  /*4090*/  LDL.64 R14, [R1+0x160] ;  /* 0x00016000010e7983 */ /* 0x004ea80000100a00 */
[----:B------:R-:W-:Y:S04]  /*40a0*/  STL.64 [R1+0x58], R2 ;  /* 0x0000580201007387 */ /* 0x000fe80000100a00 */
[----:B------:R-:W-:Y:S04]  /*40b0*/  STL.64 [R1+0x60], R4 ;  /* 0x0000600401007387 */ /* 0x000fe80000100a00 */
[----:B------:R1:W-:Y:S04]  /*40c0*/  STL.64 [R1], R12 ;  /* 0x0000000c01007387 */ /* 0x0003e80000100a00 */
[----:B-1----:R-:W4:Y:S01]  /*40d0*/  LDL.LU.64 R12, [R1+0x9e8] ;  /* 0x0009e800010c7983 */ /* 0x002f220000300a00 */
[----:B------:R-:W-:Y:S01]  /*40e0*/  SHF.R.U64 R19, R22, 0x1f, RZ ;  /* 0x0000001f16137819 */ /* 0x000fe200000012ff */
[----:B---3--:R-:W-:Y:S01]  /*40f0*/  IMAD R29, R29, UR5, RZ ;  /* 0x000000051d1d7c24 */ /* 0x008fe2000f8e02ff */
[----:B------:R-:W-:-:S02]  /*4100*/  LEA R18, P4, R26, R20, 0x2 ;  /* 0x000000141a127211 */ /* 0x000fc400078810ff */
[----:B------:R-:W-:Y:S02]  /*4110*/  LOP3.LUT P5, RZ, R19, 0x1, RZ, 0xc0, !PT ;  /* 0x0000000113ff7812 */ /* 0x000fe400078ac0ff */
[-C--:B------:R-:W-:Y:S02]  /*4120*/  LEA.HI.X.SX32 R19, R26, R21.reuse, 0x2, P4 ;  /* 0x000000151a137211 */ /* 0x080fe400020f16ff */
[----:B------:R-:W-:Y:S02]  /*4130*/  LOP3.LUT R27, R27, 0x1ff, RZ, 0xc0, !PT ;  /* 0x000001ff1b1b7812 */ /* 0x000fe400078ec0ff */
[----:B------:R-:W-:Y:S02]  /*4140*/  LEA R20, P4, R29, R20, 0x2 ;  /* 0x000000141d147211 */ /* 0x000fe400078810ff */
[----:B------:R-:W-:Y:S01]  /*4150*/  SHF.R.U64 R26, R22, 0x1b, RZ ;  /* 0x0000001b161a7819 */ /* 0x000fe200000012ff */
[----:B------:R-:W-:Y:S01]  /*4160*/  IMAD.SHL.U32 R27, R27, 0x4, RZ ;  /* 0x000000041b1b7824 */ /* 0x000fe200078e00ff */
[----:B------:R-:W-:-:S02]  /*4170*/  LEA.HI.X.SX32 R21, R29, R21, 0x2, P4 ;  /* 0x000000151d157211 */ /* 0x000fc400020f16ff */
[----:B------:R-:W-:Y:S02]  /*4180*/  SHF.R.U32.HI R7, RZ, 0x1, R7 ;  /* 0x00000001ff077819 */ /* 0x000fe40000011607 */
[----:B------:R-:W-:Y:S01]  /*4190*/  LOP3.LUT P4, RZ, R26, 0x1, RZ, 0xc0, !PT ;  /* 0x000000011aff7812 */ /* 0x000fe2000788c0ff */
[----:B------:R-:W-:Y:S01]  /*41a0*/  STL.64 [R1+0x8], R8 ;  /* 0x0000080801007387 */ /* 0x000fe20000100a00 */
[----:B------:R-:W-:-:S03]  /*41b0*/  LOP3.LUT R27, R27, 0x70, R7, 0x78, !PT ;  /* 0x000000701b1b7812 */ /* 0x000fc600078e7807 */
[----:B------:R1:W-:Y:S04]  /*41c0*/  STL.64 [R1+0x960], R28 ;  /* 0x0009601c01007387 */ /* 0x0003e80000100a00 */
[----:B-1----:R-:W3:Y:S04]  /*41d0*/  LDL.LU.64 R28, [R1] ;  /* 0x00000000011c7983 */ /* 0x002ee80000300a00 */
[----:B------:R-:W3:Y:S04]  /*41e0*/  LDL.LU R7, [R1+0x9e0] ;  /* 0x0009e00001077983 */ /* 0x000ee80000300800 */
[----:B--2---:R-:W-:Y:S01]  /*41f0*/  LDGSTS.E [R0+0xd800], desc[UR8][R14.64], P3 ;  /* 0x0d8000000e007fae */ /* 0x004fe200099a1008 */
[----:B----4-:R-:W-:-:S05]  /*4200*/  IMAD.SHL.U32 R26, R12, 0x20, RZ ;  /* 0x000000200c1a7824 */ /* 0x010fca00078e00ff */
[----:B------:R3:W-:Y:S04]  /*4210*/  STL [R1+0x834], R26 ;  /* 0x0008341a01007387 */ /* 0x0007e80000100800 */
[----:B------:R-:W2:Y:S01]  /*4220*/  LDL.LU.64 R14, [R1+0x9d8] ;  /* 0x0009d800010e7983 */ /* 0x000ea20000300a00 */
[----:B---3--:R-:W-:Y:S02]  /*4230*/  IMAD.WIDE R26, R26, 0x4, R6 ;  /* 0x000000041a1a7825 */ /* 0x008fe400078e0206 */
[----:B------:R-:W1:Y:S01]  /*4240*/  S2R R6, SR_TID.X ;  /* 0x0000000000067919 */ /* 0x000e620000002100 */
[----:B--2---:R-:W-:Y:S01]  /*4250*/  LDGSTS.E [R0+0xf800], desc[UR8][R14.64], !P2 ;  /* 0x0f8000000e007fae */ /* 0x004fe2000d1a1008 */
[----:B-1----:R-:W-:-:S03]  /*4260*/  LOP3.LUT R7, R6, 0x1ff, RZ, 0xc0, !PT ;  /* 0x000001ff06077812 */ /* 0x002fc600078ec0ff */
[----:B------:R-:W2:Y:S02]  /*4270*/  LDL.LU.64 R14, [R1+0x9d0] ;  /* 0x0009d000010e7983 */ /* 0x000ea40000300a00 */
[----:B------:R-:W-:Y:S01]  /*4280*/  IMAD.SHL.U32 R7, R7, 0x4, RZ ;  /* 0x0000000407077824 */ /* 0x000fe200078e00ff */
[----:B------:R-:W-:Y:S01]  /*4290*/  SHF.R.U32.HI R6, RZ, 0x1, R6 ;  /* 0x00000001ff067819 */ /* 0x000fe20000011606 */
[----:B------:R-:W0:Y:S03]  /*42a0*/  LDGDEPBAR ;  /* 0x00000000000079af */ /* 0x000e260000000000 */
[----:B------:R-:W-:-:S05]  /*42b0*/  LOP3.LUT R7, R7, 0x70, R6, 0x78, !PT ;  /* 0x0000007007077812 */ /* 0x000fca00078e7806 */
[----:B------:R-:W-:-:S05]  /*42c0*/  VIADD R6, R7, UR4 ;  /* 0x0000000407067c36 */ /* 0x000fca0008000000 */
[----:B--2---:R-:W-:Y:S04]  /*42d0*/  LDGSTS.E [R6+0x20000], desc[UR8][R14.64], P0 ;  /* 0x200000000e067fae */ /* 0x004fe800081a1008 */
[----:B------:R-:W2:Y:S04]  /*42e0*/  LDL.LU.64 R14, [R1+0x9c8] ;  /* 0x0009c800010e7983 */ /* 0x000ea80000300a00 */
[----:B--2---:R-:W-:Y:S04]  /*42f0*/  LDGSTS.E [R6+0x20800], desc[UR8][R14.64], P0 ;  /* 0x208000000e067fae */ /* 0x004fe800081a1008 */
[----:B------:R-:W2:Y:S04]  /*4300*/  LDL.LU.64 R14, [R1+0x9c0] ;  /* 0x0009c000010e7983 */ /* 0x000ea80000300a00 */
[----:B--2---:R-:W-:Y:S04]  /*4310*/  LDGSTS.E [R6+0x21000], desc[UR8][R14.64], P0 ;  /* 0x210000000e067fae */ /* 0x004fe800081a1008 */
[----:B------:R-:W2:Y:S04]  /*4320*/  LDL.LU.64 R14, [R1+0x9b8] ;  /* 0x0009b800010e7983 */ /* 0x000ea80000300a00 */
[----:B--2---:R-:W-:Y:S04]  /*4330*/  LDGSTS.E [R6+0x21800], desc[UR8][R14.64], P0 ;  /* 0x218000000e067fae */ /* 0x004fe800081a1008 */
[----:B------:R-:W-:Y:S04]  /*4340*/  LDGSTS.E [R6+0x22000], desc[UR8][R10.64], P0 ;  /* 0x220000000a067fae */ /* 0x000fe800081a1008 */
[----:B------:R-:W-:Y:S04]  /*4350*/  LDGSTS.E [R6+0x22800], desc[UR8][R24.64], P0 ;  /* 0x2280000018067fae */ /* 0x000fe800081a1008 */
[----:B------:R-:W2:Y:S04]  /*4360*/  LDL.LU.64 R14, [R1+0x9b0] ;  /* 0x0009b000010e7983 */ /* 0x000ea80000300a00 */
[----:B------:R-:W3:Y:S04]  /*4370*/  LDL.LU.64 R10, [R1+0x9a8] ;  /* 0x0009a800010a7983 */ /* 0x000ee80000300a00 */
[----:B------:R-:W4:Y:S04]  /*4380*/  LDL.LU.64 R24, [R1+0x9a0] ;  /* 0x0009a00001187983 */ /* 0x000f280000300a00 */
[----:B----4-:R-:W-:Y:S04]  /*4390*/  LDGSTS.E [R6+0x23000], desc[UR8][R24.64], P0 ;  /* 0x2300000018067fae */ /* 0x010fe800081a1008 */
[----:B---3--:R-:W-:Y:S04]  /*43a0*/  LDGSTS.E [R6+0x23800], desc[UR8][R10.64], P0 ;  /* 0x238000000a067fae */ /* 0x008fe800081a1008 */
[----:B--2---:R-:W-:Y:S04]  /*43b0*/  LDGSTS.E [R6+0x24000], desc[UR8][R14.64], P0 ;  /* 0x240000000e067fae */ /* 0x004fe800081a1008 */
[----:B------:R-:W2:Y:S04]  /*43c0*/  LDL.LU.64 R24, [R1+0x998] ;  /* 0x0009980001187983 */ /* 0x000ea80000300a00 */
[----:B------:R-:W3:Y:S04]  /*43d0*/  LDL.LU.64 R10, [R1+0x990] ;  /* 0x00099000010a7983 */ /* 0x000ee80000300a00 */
[----:B------:R-:W4:Y:S04]  /*43e0*/  LDL.LU.64 R14, [R1+0x988] ;  /* 0x00098800010e7983 */ /* 0x000f280000300a00 */
[----:B------:R-:W-:Y:S04]  /*43f0*/  LDGSTS.E [R6+0x24800], desc[UR8][R2.64], P0 ;  /* 0x2480000002067fae */ /* 0x000fe800081a1008 */
[----:B------:R-:W-:Y:S04]  /*4400*/  LDGSTS.E [R6+0x25000], desc[UR8][R4.64], P0 ;  /* 0x2500000004067fae */ /* 0x000fe800081a1008 */
[----:B------:R-:W-:Y:S04]  /*4410*/  LDGSTS.E [R6+0x25800], desc[UR8][R8.64], P0 ;  /* 0x2580000008067fae */ /* 0x000fe800081a1008 */
[----:B------:R-:W3:Y:S04]  /*4420*/  LDL.LU.64 R2, [R1+0x980] ;  /* 0x0009800001027983 */ /* 0x000ee80000300a00 */
[----:B------:R-:W3:Y:S04]  /*4430*/  LDL.LU.64 R4, [R1+0x978] ;  /* 0x0009780001047983 */ /* 0x000ee80000300a00 */
[----:B------:R-:W3:Y:S04]  /*4440*/  LDL.LU.64 R8, [R1+0x970] ;  /* 0x0009700001087983 */ /* 0x000ee80000300a00 */
[----:B------:R-:W-:Y:S04]  /*4450*/  LDGSTS.E [R6+0x26000], desc[UR8][R28.64], P0 ;  /* 0x260000001c067fae */ /* 0x000fe800081a1008 */
[----:B------:R-:W-:Y:S04]  /*4460*/  LDGSTS.E [R6+0x26800], desc[UR8][R16.64], P0 ;  /* 0x2680000010067fae */ /* 0x000fe800081a1008 */
[----:B------:R-:W-:Y:S04]  /*4470*/  LDGSTS.E [R6+0x27000], desc[UR8][R18.64], P0 ;  /* 0x2700000012067fae */ /* 0x000fe800081a1008 */
[----:B------:R-:W-:Y:S04]  /*4480*/  LDGSTS.E [R6+0x27800], desc[UR8][R20.64], P0 ;  /* 0x2780000014067fae */ /* 0x000fe800081a1008 */
[----:B------:R-:W0:Y:S01]  /*4490*/  LDGDEPBAR ;  /* 0x00000000000079af */ /* 0x000e220000000000 */
[----:B------:R-:W-:Y:S06]  /*44a0*/  BAR.SYNC.DEFER_BLOCKING 0x0 ;  /* 0x0000000000007b1d */ /* 0x000fec0000010000 */
[----:B------:R1:W-:Y:S04]  /*44b0*/  STL.64 [R1+0x968], R28 ;  /* 0x0009681c01007387 */ /* 0x0003e80000100a00 */
[----:B-1----:R-:W4:Y:S04]  /*44c0*/  LDL.LU.64 R28, [R1+0x80] ;  /* 0x00008000011c7983 */ /* 0x002f280000300a00 */
[----:B------:R-:W-:Y:S01]  /*44d0*/  @!PT LDS RZ, [RZ] ;  /* 0x00000000fffff984 */ /* 0x000fe20000000800 */
[----:B------:R-:W-:Y:S01]  /*44e0*/  @!PT LDS RZ, [RZ] ;  /* 0x00000000fffff984 */ /* 0x000fe20000000800 */
[----:B------:R-:W-:Y:S01]  /*44f0*/  @!PT LDS RZ, [RZ] ;  /* 0x00000000fffff984 */ /* 0x000fe20000000800 */
[----:B--2---:R1:W-:Y:S02]  /*4500*/  LDGSTS.E [R25+0x10000], desc[UR8][R26.64], P5 ;  /* 0x100000001a197fae */ /* 0x0043e4000a9a1008 */
[----:B-1----:R-:W-:-:S04]  /*4510*/  IMAD.SHL.U32 R27, R12, 0x20, RZ ;  /* 0x000000200c1b7824 */ /* 0x002fc800078e00ff */
[----:B---3--:R-:W-:-:S05]  /*4520*/  IMAD.WIDE R8, R27, 0x4, R8 ;  /* 0x000000041b087825 */ /* 0x008fca00078e0208 */
[----:B------:R-:W-:Y:S04]  /*4530*/  LDGSTS.E [R25+0x12000], desc[UR8][R8.64], P4 ;  /* 0x1200000008197fae */ /* 0x000fe8000a1a1008 */
[----:B------:R-:W2:Y:S01]  /*4540*/  LDL.LU.64 R8, [R1+0x68] ;  /* 0x0000680001087983 */ /* 0x000ea20000300a00 */
[----:B------:R-:W-:-:S04]  /*4550*/  SHF.R.U64 R7, R22, 0x17, RZ ;  /* 0x0000001716077819 */ /* 0x000fc800000012ff */
[----:B------:R-:W-:Y:S02]  /*4560*/  LOP3.LUT P0, RZ, R7, 0x1, RZ, 0xc0, !PT ;  /* 0x0000000107ff7812 */ /* 0x000fe4000780c0ff */
[----:B------:R-:W-:Y:S01]  /*4570*/  SHF.R.U64 R7, R22, 0x13, RZ ;  /* 0x0000001316077819 */ /* 0x000fe200000012ff */
[----:B------:R-:W-:-:S03]  /*4580*/  IMAD.WIDE R4, R27, 0x4, R4 ;  /* 0x000000041b047825 */ /* 0x000fc600078e0204 */
[----:B------:R-:W-:Y:S01]  /*4590*/  LOP3.LUT P2, RZ, R7, 0x1, RZ, 0xc0, !PT ;  /* 0x0000000107ff7812 */ /* 0x000fe2000784c0ff */
[----:B------:R-:W-:-:S06]  /*45a0*/  IMAD.WIDE R2, R27, 0x4, R2 ;  /* 0x000000041b027825 */ /* 0x000fcc00078e0202 */
[----:B------:R1:W-:Y:S06]  /*45b0*/  LDGSTS.E [R25+0x14000], desc[UR8][R4.64], P0 ;  /* 0x1400000004197fae */ /* 0x0003ec00081a1008 */
[----:B------:R3:W-:Y:S01]  /*45c0*/  LDGSTS.E [R25+0x16000], desc[UR8][R2.64], P2 ;  /* 0x1600000002197fae */ /* 0x0007e200091a1008 */
[----:B-1----:R-:W-:-:S04]  /*45d0*/  SHF.R.U64 R4, R22, 0xf, RZ ;  /* 0x0000000f16047819 */ /* 0x002fc800000012ff */
[----:B------:R-:W-:Y:S02]  /*45e0*/  LOP3.LUT P3, RZ, R4, 0x1, RZ, 0xc0, !PT ;  /* 0x0000000104ff7812 */ /* 0x000fe4000786c0ff */
[C---:B------:R-:W-:Y:S02]  /*45f0*/  SHF.R.U64 R4, R22.reuse, 0xb, RZ ;  /* 0x0000000b16047819 */ /* 0x040fe400000012ff */
[----:B---3--:R-:W-:Y:S02]  /*4600*/  SHF.R.U64 R2, R22, 0x7, RZ ;  /* 0x0000000716027819 */ /* 0x008fe400000012ff */
[----:B------:R-:W-:Y:S02]  /*4610*/  LOP3.LUT P5, RZ, R4, 0x1, RZ, 0xc0, !PT ;  /* 0x0000000104ff7812 */ /* 0x000fe400078ac0ff */
[----:B------:R-:W-:Y:S02]  /*4620*/  LOP3.LUT P4, RZ, R2, 0x1, RZ, 0xc0, !PT ;  /* 0x0000000102ff7812 */ /* 0x000fe4000788c0ff */
[C---:B------:R-:W-:Y:S01]  /*4630*/  SHF.R.U64 R3, R22.reuse, 0x3, RZ ;  /* 0x0000000316037819 */ /* 0x040fe200000012ff */
[----:B----4-:R-:W-:Y:S01]  /*4640*/  IMAD.WIDE R14, R27, 0x4, R14 ;  /* 0x000000041b0e7825 */ /* 0x010fe200078e020e */
[----:B------:R-:W-:-:S02]  /*4650*/  SHF.R.U64 R4, R22, 0x1e, RZ ;  /* 0x0000001e16047819 */ /* 0x000fc400000012ff */
[----:B------:R-:W-:Y:S01]  /*4660*/  LOP3.LUT P2, RZ, R3, 0x1, RZ, 0xc0, !PT ;  /* 0x0000000103ff7812 */ /* 0x000fe2000784c0ff */
[----:B------:R-:W-:Y:S01]  /*4670*/  IMAD.WIDE R10, R27, 0x4, R10 ;  /* 0x000000041b0a7825 */ /* 0x000fe200078e020a */
[C---:B------:R-:W-:Y:S01]  /*4680*/  SHF.R.U64 R3, R22.reuse, 0x1a, RZ ;  /* 0x0000001a16037819 */ /* 0x040fe200000012ff */
[----:B------:R-:W-:Y:S01]  /*4690*/  LDGSTS.E [R25+0x18000], desc[UR8][R14.64], P3 ;  /* 0x180000000e197fae */ /* 0x000fe200099a1008 */
[----:B------:R-:W-:Y:S02]  /*46a0*/  SHF.R.U64 R2, R22, 0x16, RZ ;  /* 0x0000001616027819 */ /* 0x000fe400000012ff */
[----:B------:R-:W-:Y:S01]  /*46b0*/  LOP3.LUT P0, RZ, R4, 0x1, RZ, 0xc0, !PT ;  /* 0x0000000104ff7812 */ /* 0x000fe2000780c0ff */
[----:B------:R1:W-:Y:S01]  /*46c0*/  LDGSTS.E [R25+0x1a000], desc[UR8][R10.64], P5 ;  /* 0x1a0000000a197fae */ /* 0x0003e2000a9a1008 */
[----:B------:R-:W-:Y:S02]  /*46d0*/  LOP3.LUT P3, RZ, R3, 0x1, RZ, 0xc0, !PT ;  /* 0x0000000103ff7812 */ /* 0x000fe4000786c0ff */
[----:B------:R-:W-:Y:S01]  /*46e0*/  LOP3.LUT P5, RZ, R2, 0x1, RZ, 0xc0, !PT ;  /* 0x0000000102ff7812 */ /* 0x000fe200078ac0ff */
[----:B------:R-:W3:Y:S01]  /*46f0*/  LDL.LU.64 R14, [R1+0x98] ;  /* 0x00009800010e7983 */ /* 0x000ee20000300a00 */
[----:B--2---:R-:W-:-:S03]  /*4700*/  IMAD.WIDE R4, R27, 0x4, R8 ;  /* 0x000000041b047825 */ /* 0x004fc600078e0208 */
[----:B------:R-:W2:Y:S04]  /*4710*/  LDL.LU.64 R26, [R1+0xc8] ;  /* 0x0000c800011a7983 */ /* 0x000ea80000300a00 */
[----:B------:R-:W4:Y:S04]  /*4720*/  LDL.LU.64 R2, [R1+0x70] ;  /* 0x0000700001027983 */ /* 0x000f280000300a00 */
[----:B------:R1:W-:Y:S04]  /*4730*/  LDGSTS.E [R25+0x1c000], desc[UR8][R4.64], P4 ;  /* 0x1c00000004197fae */ /* 0x0003e8000a1a1008 */
[----:B------:R-:W2:Y:S01]  /*4740*/  LDL.LU.64 R4, [R1+0x78] ;  /* 0x0000780001047983 */ /* 0x000ea20000300a00 */
[----:B-1----:R-:W-:-:S04]  /*4750*/  IMAD.SHL.U32 R11, R12, 0x20, RZ ;  /* 0x000000200c0b7824 */ /* 0x002fc800078e00ff */
[----:B----4-:R-:W-:-:S05]  /*4760*/  IMAD.WIDE R2, R11, 0x4, R2 ;  /* 0x000000040b027825 */ /* 0x010fca00078e0202 */
[----:B------:R1:W-:Y:S01]  /*4770*/  LDGSTS.E [R25+0x1e000], desc[UR8][R2.64], P2 ;  /* 0x1e00000002197fae */ /* 0x0003e200091a1008 */
[----:B--2---:R-:W-:-:S04]  /*4780*/  IMAD.WIDE R4, R11, 0x4, R4 ;  /* 0x000000040b047825 */ /* 0x004fc800078e0204 */
[----:B-1----:R-:W-:Y:S01]  /*4790*/  IMAD.WIDE R2, R11, 0x4, R28 ;  /* 0x000000040b027825 */ /* 0x002fe200078e021c */
[----:B------:R-:W-:Y:S04]  /*47a0*/  LDGSTS.E [R24+0x10800], desc[UR8][R4.64], P0 ;  /* 0x1080000004187fae */ /* 0x000fe800081a1008 */
[----:B------:R-:W2:Y:S01]  /*47b0*/  LDL.LU.64 R28, [R1+0xd8] ;  /* 0x0000d800011c7983 */ /* 0x000ea20000300a00 */
[----:B------:R-:W-:-:S03]  /*47c0*/  SHF.R.U64 R8, R22, 0x12, RZ ;  /* 0x0000001216087819 */ /* 0x000fc600000012ff */
[----:B------:R3:W-:Y:S04]  /*47d0*/  LDGSTS.E [R24+0x12800], desc[UR8][R2.64], P3 ;  /* 0x1280000002187fae */ /* 0x0007e800099a1008 */
[----:B------:R-:W4:Y:S01]  /*47e0*/  LDL.LU.64 R4, [R1+0x90] ;  /* 0x0000900001047983 */ /* 0x000f220000300a00 */
[----:B------:R-:W-:Y:S01]  /*47f0*/  LOP3.LUT P4, RZ, R8, 0x1, RZ, 0xc0, !PT ;  /* 0x0000000108ff7812 */ /* 0x000fe2000788c0ff */
[C---:B---3--:R-:W-:Y:S02]  /*4800*/  IMAD.WIDE R2, R11.reuse, 0x4, R14 ;  /* 0x000000040b027825 */ /* 0x048fe400078e020e */
[----:B------:R-:W3:Y:S02]  /*4810*/  LDL.LU.64 R14, [R1+0xf8] ;  /* 0x0000f800010e7983 */ /* 0x000ee40000300a00 */
[----:B----4-:R-:W-:-:S05]  /*4820*/  IMAD.WIDE R4, R11, 0x4, R4 ;  /* 0x000000040b047825 */ /* 0x010fca00078e0204 */
[----:B------:R1:W-:Y:S04]  /*4830*/  LDGSTS.E [R24+0x14800], desc[UR8][R4.64], P5 ;  /* 0x1480000004187fae */ /* 0x0003e8000a9a1008 */
[----:B------:R4:W-:Y:S04]  /*4840*/  LDGSTS.E [R24+0x16800], desc[UR8][R2.64], P4 ;  /* 0x1680000002187fae */ /* 0x0009e8000a1a1008 */
[----:B------:R-:W1:Y:S04]  /*4850*/  LDL.LU.64 R4, [R1+0xb8] ;  /* 0x0000b80001047983 */ /* 0x000e680000300a00 */
[----:B------:R-:W4:Y:S01]  /*4860*/  LDL.LU.64 R2, [R1+0xc0] ;  /* 0x0000c00001027983 */ /* 0x000f220000300a00 */
[----:B------:R-:W-:-:S02]  /*4870*/  SHF.R.U64 R7, R22, 0xe, RZ ;  /* 0x0000000e16077819 */ /* 0x000fc400000012ff */
[----:B------:R-:W-:Y:S02]  /*4880*/  SHF.R.U64 R8, R22, 0xa, RZ ;  /* 0x0000000a16087819 */ /* 0x000fe400000012ff */
[----:B------:R-:W-:Y:S02]  /*4890*/  LOP3.LUT P2, RZ, R7, 0x1, RZ, 0xc0, !PT ;  /* 0x0000000107ff7812 */ /* 0x000fe4000784c0ff */
[----:B------:R-:W-:Y:S01]  /*48a0*/  LOP3.LUT P0, RZ, R8, 0x1, RZ, 0xc0, !PT ;  /* 0x0000000108ff7812 */ /* 0x000fe2000780c0ff */
[----:B-1----:R-:W-:-:S04]  /*48b0*/  IMAD.WIDE R4, R11, 0x4, R4 ;  /* 0x000000040b047825 */ /* 0x002fc800078e0204 */
[----:B----4-:R-:W-:-:S06]  /*48c0*/  IMAD.WIDE R2, R11, 0x4, R2 ;  /* 0x000000040b027825 */ /* 0x010fcc00078e0202 */
[----:B------:R1:W-:Y:S04]  /*48d0*/  LDGSTS.E [R24+0x18800], desc[UR8][R4.64], P2 ;  /* 0x1880000004187fae */ /* 0x0003e800091a1008 */
[----:B------:R-:W-:Y:S01]  /*48e0*/  LDGSTS.E [R24+0x1a800], desc[UR8][R2.64], P0 ;  /* 0x1a80000002187fae */ /* 0x000fe200081a1008 */
[----:B-1----:R-:W-:-:S03]  /*48f0*/  IMAD.WIDE R4, R11, 0x4, R26 ;  /* 0x000000040b047825 */ /* 0x002fc600078e021a */
[----:B------:R-:W4:Y:S04]  /*4900*/  LDL.LU.64 R26, [R1+0x108] ;  /* 0x00010800011a7983 */ /* 0x000f280000300a00 */
[----:B------:R-:W3:Y:S01]  /*4910*/  LDL.LU.64 R2, [R1+0xb0] ;  /* 0x0000b00001027983 */ /* 0x000ee20000300a00 */
[C---:B------:R-:W-:Y:S02]  /*4920*/  SHF.R.U64 R7, R22.reuse, 0x6, RZ ;  /* 0x0000000616077819 */ /* 0x040fe400000012ff */
[----:B------:R-:W-:Y:S02]  /*4930*/  SHF.R.U64 R8, R22, 0x2, RZ ;  /* 0x0000000216087819 */ /* 0x000fe400000012ff */
[----:B------:R-:W-:Y:S02]  /*4940*/  LOP3.LUT P3, RZ, R7, 0x1, RZ, 0xc0, !PT ;  /* 0x0000000107ff7812 */ /* 0x000fe4000786c0ff */
[----:B------:R-:W-:-:S02]  /*4950*/  LOP3.LUT P5, RZ, R8, 0x1, RZ, 0xc0, !PT ;  /* 0x0000000108ff7812 */ /* 0x000fc400078ac0ff */
[----:B------:R-:W-:-:S04]  /*4960*/  SHF.R.U64 R8, R22, 0x19, RZ ;  /* 0x0000001916087819 */ /* 0x000fc800000012ff */
[----:B------:R-:W-:Y:S02]  /*4970*/  LOP3.LUT P2, RZ, R8, 0x1, RZ, 0xc0, !PT ;  /* 0x0000000108ff7812 */ /* 0x000fe4000784c0ff */
[----:B------:R-:W-:-:S03]  /*4980*/  SHF.R.U64 R8, R22, 0x11, RZ ;  /* 0x0000001116087819 */ /* 0x000fc600000012ff */
[----:B------:R2:W-:Y:S01]  /*4990*/  LDGSTS.E [R24+0x1c800], desc[UR8][R4.64], P3 ;  /* 0x1c80000004187fae */ /* 0x0005e200099a1008 */
[----:B------:R-:W-:-:S03]  /*49a0*/  LOP3.LUT P3, RZ, R8, 0x1, RZ, 0xc0, !PT ;  /* 0x0000000108ff7812 */ /* 0x000fc6000786c0ff */
[----:B------:R-:W4:Y:S01]  /*49b0*/  LDL.LU.64 R8, [R1+0xe8] ;  /* 0x0000e80001087983 */ /* 0x000f220000300a00 */
[----:B--2---:R-:W-:-:S03]  /*49c0*/  IMAD.WIDE R4, R11, 0x4, R28 ;  /* 0x000000040b047825 */ /* 0x004fc600078e021c */
[----:B------:R-:W2:Y:S01]  /*49d0*/  LDL.LU R28, [R1+0x198] ;  /* 0x00019800011c7983 */ /* 0x000ea20000300800 */
[----:B---3--:R-:W-:-:S05]  /*49e0*/  IMAD.WIDE R2, R11, 0x4, R2 ;  /* 0x000000040b027825 */ /* 0x008fca00078e0202 */
[----:B------:R4:W-:Y:S04]  /*49f0*/  LDGSTS.E [R24+0x1e800], desc[UR8][R2.64], P5 ;  /* 0x1e80000002187fae */ /* 0x0009e8000a9a1008 */
[----:B------:R-:W3:Y:S01]  /*4a00*/  LDL.LU.64 R24, [R1+0x110] ;  /* 0x0001100001187983 */ /* 0x000ee20000300a00 */
[----:B------:R-:W-:-:S04]  /*4a10*/  SHF.R.U64 R7, R22, 0x1d, RZ ;  /* 0x0000001d16077819 */ /* 0x000fc800000012ff */
[----:B------:R-:W-:Y:S02]  /*4a20*/  LOP3.LUT P4, RZ, R7, 0x1, RZ, 0xc0, !PT ;  /* 0x0000000107ff7812 */ /* 0x000fe4000788c0ff */
[----:B------:R-:W-:-:S04]  /*4a30*/  SHF.R.U64 R7, R22, 0x15, RZ ;  /* 0x0000001516077819 */ /* 0x000fc800000012ff */
[----:B------:R-:W-:Y:S01]  /*4a40*/  LOP3.LUT P0, RZ, R7, 0x1, RZ, 0xc0, !PT ;  /* 0x0000000107ff7812 */ /* 0x000fe2000780c0ff */
[----:B----4-:R-:W-:-:S06]  /*4a50*/  IMAD.WIDE R2, R11, 0x4, R8 ;  /* 0x000000040b027825 */ /* 0x010fcc00078e0208 */
[----:B------:R-:W-:Y:S04]  /*4a60*/  LDGSTS.E [R23+0x11000], desc[UR8][R4.64], P4 ;  /* 0x1100000004177fae */ /* 0x000fe8000a1a1008 */
[----:B------:R1:W-:Y:S02]  /*4a70*/  LDGSTS.E [R23+0x13000], desc[UR8][R2.64], P2 ;  /* 0x1300000002177fae */ /* 0x0003e400091a1008 */
[----:B-1----:R-:W-:-:S04]  /*4a80*/  IMAD.WIDE R2, R11, 0x4, R14 ;  /* 0x000000040b027825 */ /* 0x002fc800078e020e */
[----:B---3--:R-:W-:Y:S02]  /*4a90*/  IMAD.WIDE R4, R11, 0x4, R24 ;  /* 0x000000040b047825 */ /* 0x008fe400078e0218 */
[----:B------:R-:W3:Y:S04]  /*4aa0*/  LDL.LU.64 R24, [R1+0x138] ;  /* 0x0001380001187983 */ /* 0x000ee80000300a00 */
[----:B------:R-:W4:Y:S04]  /*4ab0*/  LDL R15, [R1+0x134] ;  /* 0x00013400010f7983 */ /* 0x000f280000100800 */
[----:B------:R-:W-:Y:S01]  /*4ac0*/  LDGSTS.E [R23+0x15000], desc[UR8][R4.64], P0 ;  /* 0x1500000004177fae */ /* 0x000fe200081a1008 */
[----:B------:R-:W-:-:S02]  /*4ad0*/  SHF.R.U64 R7, R22, 0xd, RZ ;  /* 0x0000000d16077819 */ /* 0x000fc400000012ff */
[----:B------:R-:W-:Y:S01]  /*4ae0*/  SHF.R.U64 R8, R22, 0x5, RZ ;  /* 0x0000000516087819 */ /* 0x000fe200000012ff */
[----:B------:R1:W-:Y:S04]  /*4af0*/  LDGSTS.E [R23+0x17000], desc[UR8][R2.64], P3 ;  /* 0x1700000002177fae */ /* 0x0003e800099a1008 */
[----:B------:R-:W2:Y:S01]  /*4b00*/  LDL.LU.64 R4, [R1+0xf0] ;  /* 0x0000f00001047983 */ /* 0x000ea20000300a00 */
[----:B------:R-:W-:Y:S02]  /*4b10*/  LOP3.LUT P5, RZ, R7, 0x1, RZ, 0xc0, !PT ;  /* 0x0000000107ff7812 */ /* 0x000fe400078ac0ff */
[----:B------:R-:W-:Y:S02]  /*4b20*/  LOP3.LUT P2, RZ, R8, 0x1, RZ, 0xc0, !PT ;  /* 0x0000000108ff7812 */ /* 0x000fe4000784c0ff */
[----:B------:R-:W-:Y:S01]  /*4b30*/  SHF.R.U64 R8, R22, 0x1c, RZ ;  /* 0x0000001c16087819 */ /* 0x000fe200000012ff */
[----:B-1----:R-:W-:-:S03]  /*4b40*/  IMAD.WIDE R2, R11, 0x4, R26 ;  /* 0x000000040b027825 */ /* 0x002fc600078e021a */
[----:B------:R-:W-:Y:S02]  /*4b50*/  LOP3.LUT P3, RZ, R8, 0x1, RZ, 0xc0, !PT ;  /* 0x0000000108ff7812 */ /* 0x000fe4000786c0ff */
[----:B------:R-:W3:Y:S04]  /*4b60*/  LDL.LU.64 R8, [R1+0x170] ;  /* 0x0001700001087983 */ /* 0x000ee80000300a00 */
[----:B------:R-:W3:Y:S01]  /*4b70*/  LDL.LU.64 R26, [R1+0x150] ;  /* 0x00015000011a7983 */ /* 0x000ee20000300a00 */
[----:B------:R-:W1:Y:S01]  /*4b80*/  S2R R29, SR_TID.X ;  /* 0x00000000001d7919 */ /* 0x000e620000002100 */
[----:B--2---:R-:W-:-:S05]  /*4b90*/  IMAD.WIDE R4, R11, 0x4, R4 ;  /* 0x000000040b047825 */ /* 0x004fca00078e0204 */
[----:B------:R2:W-:Y:S04]  /*4ba0*/  LDGSTS.E [R23+0x19000], desc[UR8][R4.64], P5 ;  /* 0x1900000004177fae */ /* 0x0005e8000a9a1008 */
[----:B------:R-:W2:Y:S01]  /*4bb0*/  LDL.LU.64 R4, [R1+0x118] ;  /* 0x0001180001047983 */ /* 0x000ea20000300a00 */
[----:B------:R-:W-:-:S04]  /*4bc0*/  SHF.R.U64 R7, R22, 0x9, RZ ;  /* 0x0000000916077819 */ /* 0x000fc800000012ff */
[----:B------:R-:W-:Y:S02]  /*4bd0*/  LOP3.LUT P4, RZ, R7, 0x1, RZ, 0xc0, !PT ;  /* 0x0000000107ff7812 */ /* 0x000fe4000788c0ff */
[----:B-1----:R-:W-:-:S11]  /*4be0*/  LOP3.LUT R29, R29, 0x1f, RZ, 0xc0, !PT ;  /* 0x0000001f1d1d7812 */ /* 0x002fd600078ec0ff */
[----:B------:R1:W-:Y:S01]  /*4bf0*/  LDGSTS.E [R23+0x1b000], desc[UR8][R2.64], P4 ;  /* 0x1b00000002177fae */ /* 0x0003e2000a1a1008 */
[----:B------:R-:W-:-:S03]  /*4c00*/  ISETP.GE.AND P4, PT, R29, R28, PT ;  /* 0x0000001c1d00720c */ /* 0x000fc60003f86270 */
[----:B------:R-:W1:Y:S04]  /*4c10*/  LDL.LU.64 R2, [R1+0x100] ;  /* 0x0001000001027983 */ /* 0x000e680000300a00 */
[----:B------:R-:W3:Y:S01]  /*4c20*/  LDL.LU.64 R28, [R1+0x158] ;  /* 0x00015800011c7983 */ /* 0x000ee20000300a00 */
[----:B--2---:R-:W-:-:S05]  /*4c30*/  IMAD.WIDE R4, R11, 0x4, R4 ;  /* 0x000000040b047825 */ /* 0x004fca00078e0204 */
[----:B------:R-:W-:Y:S04]  /*4c40*/  LDGSTS.E [R23+0x1d000], desc[UR8][R4.64], P2 ;  /* 0x1d00000004177fae */ /* 0x000fe800091a1008 */
[----:B------:R-:W2:Y:S01]  /*4c50*/  LDL.LU.64 R4, [R1+0x140] ;  /* 0x0001400001047983 */ /* 0x000ea20000300a00 */
[----:B------:R-:W-:-:S04]  /*4c60*/  SHF.R.U64 R7, R22, 0x1, RZ ;  /* 0x0000000116077819 */ /* 0x000fc800000012ff */
[----:B------:R-:W-:Y:S02]  /*4c70*/  LOP3.LUT P0, RZ, R7, 0x1, RZ, 0xc0, !PT ;  /* 0x0000000107ff7812 */ /* 0x000fe4000780c0ff */
[----:B------:R-:W-:-:S04]  /*4c80*/  SHF.R.U64 R7, R22, 0x18, RZ ;  /* 0x0000001816077819 */ /* 0x000fc800000012ff */
[----:B------:R-:W-:Y:S02]  /*4c90*/  LOP3.LUT P5, RZ, R7, 0x1, RZ, 0xc0, !PT ;  /* 0x0000000107ff7812 */ /* 0x000fe400078ac0ff */
[----:B------:R-:W-:Y:S01]  /*4ca0*/  SHF.R.U64 R7, R22, 0x14, RZ ;  /* 0x0000001416077819 */ /* 0x000fe200000012ff */
[----:B-1----:R-:W-:-:S03]  /*4cb0*/  IMAD.WIDE R2, R11, 0x4, R2 ;  /* 0x000000040b027825 */ /* 0x002fc600078e0202 */
[----:B------:R-:W-:Y:S01]  /*4cc0*/  LOP3.LUT P2, RZ, R7, 0x1, RZ, 0xc0, !PT ;  /* 0x0000000107ff7812 */ /* 0x000fe2000784c0ff */
[----:B---3--:R-:W-:Y:S01]  /*4cd0*/  IMAD.WIDE R8, R11, 0x4, R8 ;  /* 0x000000040b087825 */ /* 0x008fe200078e0208 */
[C---:B------:R-:W-:Y:S01]  /*4ce0*/  SHF.R.U64 R7, R22.reuse, 0x10, RZ ;  /* 0x0000001016077819 */ /* 0x040fe200000012ff */
[----:B------:R1:W-:Y:S01]  /*4cf0*/  LDGSTS.E [R23+0x1f000], desc[UR8][R2.64], P0 ;  /* 0x1f00000002177fae */ /* 0x0003e200081a1008 */
[----:B------:R-:W-:Y:S02]  /*4d00*/  SHF.R.U64 R10, R22, 0xc, RZ ;  /* 0x0000000c160a7819 */ /* 0x000fe400000012ff */
[----:B------:R-:W-:Y:S01]  /*4d10*/  LOP3.LUT P0, RZ, R7, 0x1, RZ, 0xc0, !PT ;  /* 0x0000000107ff7812 */ /* 0x000fe2000780c0ff */
[----:B-1----:R-:W-:-:S04]  /*4d20*/  IMAD.WIDE R2, R11, 0x4, R24 ;  /* 0x000000040b027825 */ /* 0x002fc800078e0218 */
[----:B--2---:R-:W-:-:S05]  /*4d30*/  IMAD.WIDE R4, R11, 0x4, R4 ;  /* 0x000000040b047825 */ /* 0x004fca00078e0204 */
[----:B------:R1:W-:Y:S04]  /*4d40*/  LDGSTS.E [R0+0x11800], desc[UR8][R4.64], P3 ;  /* 0x1180000004007fae */ /* 0x0003e800099a1008 */
[----:B------:R-:W-:Y:S01]  /*4d50*/  LDGSTS.E [R0+0x13800], desc[UR8][R8.64], P5 ;  /* 0x1380000008007fae */ /* 0x000fe2000a9a1008 */
[----:B----4-:R-:W-:-:S03]  /*4d60*/  ISETP.GT.AND P5, PT, R15, 0x3f, PT ;  /* 0x0000003f0f00780c */ /* 0x010fc60003fa4270 */
[----:B------:R2:W-:Y:S01]  /*4d70*/  LDGSTS.E [R0+0x15800], desc[UR8][R2.64], P2 ;  /* 0x1580000002007fae */ /* 0x0005e200091a1008 */
[C---:B-1----:R-:W-:Y:S02]  /*4d80*/  SHF.R.U64 R5, R22.reuse, 0x8, RZ ;  /* 0x0000000816057819 */ /* 0x042fe400000012ff */
[----:B------:R-:W-:Y:S02]  /*4d90*/  SHF.R.U64 R22, R22, 0x4, RZ ;  /* 0x0000000416167819 */ /* 0x000fe400000012ff */
[----:B------:R-:W-:Y:S01]  /*4da0*/  SEL R4, RZ, 0x4, P4 ;  /* 0x00000004ff047807 */ /* 0x000fe20002000000 */
[----:B------:R-:W3:Y:S01]  /*4db0*/  LDL.LU.64 R8, [R1+0x160] ;  /* 0x0001600001087983 */ /* 0x000ee20000300a00 */
[----:B------:R-:W-:Y:S02]  /*4dc0*/  LOP3.LUT P2, RZ, R22, 0x1, RZ, 0xc0, !PT ;  /* 0x0000000116ff7812 */ /* 0x000fe4000784c0ff */
[----:B------:R-:W-:Y:S01]  /*4dd0*/  SEL R4, R4, RZ, P5 ;  /* 0x000000ff04047207 */ /* 0x000fe20002800000 */
[----:B--2---:R-:W-:Y:S01]  /*4de0*/  IMAD.WIDE R2, R11, 0x4, R26 ;  /* 0x000000040b027825 */ /* 0x004fe200078e021a */
[----:B------:R-:W2:Y:S01]  /*4df0*/  LDL.LU.64 R22, [R1+0x50] ;  /* 0x0000500001167983 */ /* 0x000ea20000300a00 */
[----:B------:R-:W-:-:S03]  /*4e00*/  LOP3.LUT P4, RZ, R5, 0x1, RZ, 0xc0, !PT ;  /* 0x0000000105ff7812 */ /* 0x000fc6000788c0ff */
[----:B------:R-:W4:Y:S01]  /*4e10*/  LDL.LU.64 R24, [R1+0x58] ;  /* 0x0000580001187983 */ /* 0x000f220000300a00 */
[----:B------:R-:W-:-:S03]  /*4e20*/  ISETP.NE.U32.AND P5, PT, R4, RZ, PT ;  /* 0x000000ff0400720c */ /* 0x000fc60003fa5070 */
[----:B------:R-:W2:Y:S04]  /*4e30*/  LDL.LU.64 R14, [R1+0x60] ;  /* 0x00006000010e7983 */ /* 0x000ea80000300a00 */
[----:B------:R-:W2:Y:S04]  /*4e40*/  LDL.LU.64 R26, [R1+0x8] ;  /* 0x00000800011a7983 */ /* 0x000ea80000300a00 */
[----:B------:R-:W2:Y:S04]  /*4e50*/  LDL.LU.64 R4, [R1+0x168] ;  /* 0x0001680001047983 */ /* 0x000ea80000300a00 */
[----:B------:R1:W-:Y:S04]  /*4e60*/  LDGSTS.E [R0+0x17800], desc[UR8][R2.64], P0 ;  /* 0x1780000002007fae */ /* 0x0003e800081a1008 */
[----:B------:R-:W1:Y:S01]  /*4e70*/  LDL.LU.64 R2, [R1+0x148] ;  /* 0x0001480001027983 */ /* 0x000e620000300a00 */
[----:B------:R-:W-:Y:S01]  /*4e80*/  LOP3.LUT P3, RZ, R10, 0x1, RZ, 0xc0, !PT ;  /* 0x000000010aff7812 */ /* 0x000fe2000786c0ff */
[----:B---3--:R-:W-:-:S04]  /*4e90*/  IMAD.WIDE R8, R11, 0x4, R8 ;  /* 0x000000040b087825 */ /* 0x008fc800078e0208 */
[----:B--2---:R-:W-:-:S04]  /*4ea0*/  IMAD.WIDE R4, R11, 0x4, R4 ;  /* 0x000000040b047825 */ /* 0x004fc800078e0204 */
[----:B-1----:R-:W-:-:S04]  /*4eb0*/  IMAD.WIDE R2, R11, 0x4, R2 ;  /* 0x000000040b027825 */ /* 0x002fc800078e0202 */
[----:B------:R-:W-:Y:S01]  /*4ec0*/  IMAD.WIDE R10, R11, 0x4, R28 ;  /* 0x000000040b0a7825 */ /* 0x000fe200078e021c */
[----:B------:R1:W-:Y:S04]  /*4ed0*/  LDGSTS.E [R0+0x19800], desc[UR8][R2.64], P3 ;  /* 0x1980000002007fae */ /* 0x0003e800099a1008 */
[----:B------:R-:W2:Y:S01]  /*4ee0*/  LDL.LU.64 R28, [R1+0x968] ;  /* 0x00096800011c7983 */ /* 0x000ea20000300a00 */
[----:B------:R-:W-:-:S03]  /*4ef0*/  IMAD.SHL.U32 R13, R13, 0x20, RZ ;  /* 0x000000200d0d7824 */ /* 0x000fc600078e00ff */
[----:B------:R3:W-:Y:S04]  /*4f00*/  LDGSTS.E [R0+0x1b800], desc[UR8][R4.64], P4 ;  /* 0x1b80000004007fae */ /* 0x0007e8000a1a1008 */
[----:B------:R-:W1:Y:S04]  /*4f10*/  LDL.LU.64 R2, [R1+0x10] ;  /* 0x0000100001027983 */ /* 0x000e680000300a00 */
[----:B------:R1:W-:Y:S04]  /*4f20*/  LDGSTS.E [R0+0x1d800], desc[UR8][R8.64], P2 ;  /* 0x1d80000008007fae */ /* 0x0003e800091a1008 */
[----:B------:R-:W3:Y:S04]  /*4f30*/  LDL.LU.64 R4, [R1+0x20] ;  /* 0x0000200001047983 */ /* 0x000ee80000300a00 */
[----:B------:R-:W-:Y:S04]  /*4f40*/  LDGSTS.E [R0+0x1f800], desc[UR8][R10.64], !P6 ;  /* 0x1f8000000a007fae */ /* 0x000fe8000f1a1008 */
[----:B------:R-:W2:Y:S04]  /*4f50*/  LDL.LU.64 R8, [R1+0x18] ;  /* 0x0000180001087983 */ /* 0x000ea80000300a00 */
[----:B------:R-:W0:Y:S04]  /*4f60*/  LDGDEPBAR ;  /* 0x00000000000079af */ /* 0x000e280000000000 */
[----:B------:R-:W4:Y:S01]  /*4f70*/  LDL.LU.64 R10, [R1+0x48] ;  /* 0x00004800010a7983 */ /* 0x000f220000300a00 */
[----:B-1----:R-:W-:-:S05]  /*4f80*/  IMAD.WIDE R2, R13, 0x4, R2 ;  /* 0x000000040d027825 */ /* 0x002fca00078e0202 */
[----:B------:R1:W-:Y:S04]  /*4f90*/  LDGSTS.E [R6+0x28000], desc[UR8][R2.64], P5 ;  /* 0x2800000002067fae */ /* 0x0003e8000a9a1008 */
[----:B------:R-:W1:Y:S01]  /*4fa0*/  LDL.LU.64 R2, [R1+0x28] ;  /* 0x0000280001027983 */ /* 0x000e620000300a00 */
[----:B---3--:R-:W-:-:S04]  /*4fb0*/  IMAD.WIDE R4, R13, 0x4, R4 ;  /* 0x000000040d047825 */ /* 0x008fc800078e0204 */
[C---:B--2---:R-:W-:Y:S01]  /*4fc0*/  IMAD.WIDE R8, R13.reuse, 0x4, R8 ;  /* 0x000000040d087825 */ /* 0x044fe200078e0208 */
[----:B------:R2:W-:Y:S04]  /*4fd0*/  LDGSTS.E [R6+0x28800], desc[UR8][R4.64], P5 ;  /* 0x2880000004067fae */ /* 0x0005e8000a9a1008 */
[----:B------:R3:W-:Y:S04]  /*4fe0*/  LDGSTS.E [R6+0x29000], desc[UR8][R8.64], P5 ;  /* 0x2900000008067fae */ /* 0x0007e8000a9a1008 */
[----:B------:R-:W2:Y:S04]  /*4ff0*/  LDL.LU.64 R4, [R1+0x30] ;  /* 0x0000300001047983 */ /* 0x000ea80000300a00 */
[----:B------:R-:W3:Y:S01]  /*5000*/  LDL.LU.64 R8, [R1+0x38] ;  /* 0x0000380001087983 */ /* 0x000ee20000300a00 */
[----:B-1----:R-:W-:-:S05]  /*5010*/  IMAD.WIDE R2, R13, 0x4, R2 ;  /* 0x000000040d027825 */ /* 0x002fca00078e0202 */
[----:B------:R-:W-:Y:S04]  /*5020*/  LDGSTS.E [R6+0x29800], desc[UR8][R2.64], P5 ;  /* 0x2980000002067fae */ /* 0x000fe8000a9a1008 */
[----:B------:R-:W4:Y:S01]  /*5030*/  LDL.LU.64 R2, [R1+0x40] ;  /* 0x0000400001027983 */ /* 0x000f220000300a00 */
[----:B--2---:R-:W-:-:S04]  /*5040*/  IMAD.WIDE R4, R13, 0x4, R4 ;  /* 0x000000040d047825 */ /* 0x004fc800078e0204 */
[C---:B---3--:R-:W-:Y:S01]  /*5050*/  IMAD.WIDE R8, R13.reuse, 0x4, R8 ;  /* 0x000000040d087825 */ /* 0x048fe200078e0208 */
[----:B------:R4:W-:Y:S04]  /*5060*/  LDGSTS.E [R6+0x2a000], desc[UR8][R4.64], P5 ;  /* 0x2a00000004067fae */ /* 0x0009e8000a9a1008 */
[----:B------:R1:W-:Y:S01]  /*5070*/  LDGSTS.E [R6+0x2a800], desc[UR8][R8.64], P5 ;  /* 0x2a80000008067fae */ /* 0x0003e2000a9a1008 */
[----:B----4-:R-:W-:-:S04]  /*5080*/  IMAD.WIDE R4, R13, 0x4, R10 ;  /* 0x000000040d047825 */ /* 0x010fc800078e020a */
[----:B-1----:R-:W-:-:S04]  /*5090*/  IMAD.WIDE R8, R13, 0x4, R22 ;  /* 0x000000040d087825 */ /* 0x002fc800078e0216 */
[----:B------:R-:W-:-:S05]  /*50a0*/  IMAD.WIDE R2, R13, 0x4, R2 ;  /* 0x000000040d027825 */ /* 0x000fca00078e0202 */
[----:B------:R1:W-:Y:S04]  /*50b0*/  LDGSTS.E [R6+0x2b000], desc[UR8][R2.64], P5 ;  /* 0x2b00000002067fae */ /* 0x0003e8000a9a1008 */
[----:B------:R-:W-:Y:S04]  /*50c0*/  LDGSTS.E [R6+0x2b800], desc[UR8][R4.64], P5 ;  /* 0x2b80000004067fae */ /* 0x000fe8000a9a1008 */
[----:B------:R-:W-:Y:S01]  /*50d0*/  LDGSTS.E [R6+0x2c000], desc[UR8][R8.64], P5 ;  /* 0x2c00000008067fae */ /* 0x000fe2000a9a1008 */
[----:B-1----:R-:W-:-:S05]  /*50e0*/  IMAD.WIDE R2, R13, 0x4, R24 ;  /* 0x000000040d027825 */ /* 0x002fca00078e0218 */
[----:B------:R1:W-:Y:S02]  /*50f0*/  LDGSTS.E [R6+0x2c800], desc[UR8][R2.64], P5 ;  /* 0x2c80000002067fae */ /* 0x0003e4000a9a1008 */
[C---:B-1----:R-:W-:Y:S02]  /*5100*/  IMAD.WIDE R2, R13.reuse, 0x4, R28 ;  /* 0x000000040d027825 */ /* 0x042fe400078e021c */
[----:B------:R1:W5:Y:S02]  /*5110*/  LDL.LU.64 R28, [R1+0x960] ;  /* 0x00096000011c7983 */ /* 0x0003640000300a00 */
[----:B------:R-:W-:-:S04]  /*5120*/  IMAD.WIDE R4, R13, 0x4, R14 ;  /* 0x000000040d047825 */ /* 0x000fc800078e020e */
[C---:B------:R-:W-:Y:S01]  /*5130*/  IMAD.WIDE R8, R13.reuse, 0x4, R26 ;  /* 0x000000040d087825 */ /* 0x040fe200078e021a */
[----:B------:R1:W-:Y:S03]  /*5140*/  LDGSTS.E [R6+0x2d000], desc[UR8][R4.64], P5 ;  /* 0x2d00000004067fae */ /* 0x0003e6000a9a1008 */
[C---:B------:R-:W-:Y:S01]  /*5150*/  IMAD.WIDE R16, R13.reuse, 0x4, R16 ;  /* 0x000000040d107825 */ /* 0x040fe200078e0210 */
[----:B------:R1:W-:Y:S03]  /*5160*/  LDGSTS.E [R6+0x2d800], desc[UR8][R8.64], P5 ;  /* 0x2d80000008067fae */ /* 0x0003e6000a9a1008 */
[C---:B------:R-:W-:Y:S01]  /*5170*/  IMAD.WIDE R18, R13.reuse, 0x4, R18 ;  /* 0x000000040d127825 */ /* 0x040fe200078e0212 */
[----:B------:R1:W-:Y:S03]  /*5180*/  LDGSTS.E [R6+0x2e000], desc[UR8][R2.64], P5 ;  /* 0x2e00000002067fae */ /* 0x0003e6000a9a1008 */
[----:B------:R-:W-:Y:S01]  /*5190*/  IMAD.WIDE R20, R13, 0x4, R20 ;  /* 0x000000040d147825 */ /* 0x000fe200078e0214 */
[----:B------:R1:W-:Y:S04]  /*51a0*/  LDGSTS.E [R6+0x2e800], desc[UR8][R16.64], P5 ;  /* 0x2e80000010067fae */ /* 0x0003e8000a9a1008 */
[----:B------:R1:W-:Y:S04]  /*51b0*/  LDGSTS.E [R6+0x2f000], desc[UR8][R18.64], P5 ;  /* 0x2f00000012067fae */ /* 0x0003e8000a9a1008 */
[----:B------:R1:W-:Y:S04]  /*51c0*/  LDGSTS.E [R6+0x2f800], desc[UR8][R20.64], P5 ;  /* 0x2f80000014067fae */ /* 0x0003e8000a9a1008 */
[----:B------:R-:W0:Y:S01]  /*51d0*/  LDGDEPBAR ;  /* 0x00000000000079af */ /* 0x000e220000000000 */
[----:B------:R-:W-:Y:S05]  /*51e0*/  @P1 BRA `(.L_x_0) ;  /* 0x0000001000001947 */ /* 0x000fea0003800000 */
[----:B------:R-:W2:Y:S01]  /*51f0*/  S2R R27, SR_TID.X ;  /* 0x00000000001b7919 */ /* 0x000ea20000002100 */
[----:B------:R-:W-:Y:S02]  /*5200*/  CS2R R24, SRZ ;  /* 0x0000000000187805 */ /* 0x000fe4000001ff00 */
[----:B-1----:R-:W-:Y:S02]  /*5210*/  CS2R R20, SRZ ;  /* 0x0000000000147805 */ /* 0x002fe4000001ff00 */
[----:B------:R-:W-:Y:S01]  /*5220*/  CS2R R22, SRZ ;  /* 0x0000000000167805 */ /* 0x000fe2000001ff00 */
[----:B------:R1:W-:Y:S01]  /*5230*/  STL [R1+0x510], RZ ;  /* 0x000510ff01007387 */ /* 0x0003e20000100800 */
[----:B--2---:R-:W-:Y:S01]  /*5240*/  IMAD.SHL.U32 R0, R27, 0x2, RZ ;  /* 0x000000021b007824 */ /* 0x004fe200078e00ff */
[----:B------:R-:W-:-:S04]  /*5250*/  CS2R R26, SRZ ;  /* 0x00000000001a7805 */ /* 0x000fc8000001ff00 */
[----:B------:R1:W-:Y:S04]  /*5260*/  STL [R1+0x940], R0 ;  /* 0x0009400001007387 */ /* 0x0003e80000100800 */
[----:B------:R1:W-:Y:S04]  /*5270*/  STL [R1+0x514], RZ ;  /* 0x000514ff01007387 */ /* 0x0003e80000100800 */
        /* <DEDUP_REMOVED lines=245> */
[----:B------:R1:W-:Y:S01]  /*61d0*/  STL [R1+0x6c], RZ ;  /* 0x00006cff01007387 */ /* 0x0003e20000100800 */
[----:B------:R-:W-:Y:S05]  /*61e0*/  BRA `(.L_x_1) ;  /* 0x0000012000087947 */ /* 0x000fea0003800000 */
.L_x_0:
[----:B-1----:R-:W2:Y:S04]  /*61f0*/  LDL.LU R5, [R1+0x178] ;  /* 0x0001780001057983 */ /* 0x002ea80000300800 */
[----:B------:R-:W3:Y:S04]  /*6200*/  LDL.LU R4, [R1+0x17c] ;  /* 0x00017c0001047983 */ /* 0x000ee80000300800 */
[----:B------:R-:W4:Y:S04]  /*6210*/  LDL.LU R9, [R1+0x134] ;  /* 0x0001340001097983 */ /* 0x000f280000300800 */
[----:B------:R-:W4:Y:S04]  /*6220*/  LDL.LU R7, [R1+0x88] ;  /* 0x0000880001077983 */ /* 0x000f280000300800 */
[----:B------:R-:W4:Y:S01]  /*6230*/  LDL.LU R6, [R1+0x8c] ;  /* 0x00008c0001067983 */ /* 0x000f220000300800 */
[----:B------:R-:W-:-:S03]  /*6240*/  SHF.R.S32.HI R2, RZ, 0x1f, R12 ;  /* 0x0000001fff027819 */ /* 0x000fc6000001140c */
[----:B-----5:R-:W-:Y:S01]  /*6250*/  STL [R1+0x960], R28 ;  /* 0x0009601c01007387 */ /* 0x020fe20000100800 */
[----:B------:R-:W-:Y:S02]  /*6260*/  SHF.L.U64.HI R2, R12, 0x2, R2 ;  /* 0x000000020c027819 */ /* 0x000fe40000010202 */
[----:B--2---:R-:W-:-:S04]  /*6270*/  SHF.R.S32.HI R3, RZ, 0x1f, R5 ;  /* 0x0000001fff037819 */ /* 0x004fc80000011405 */
[----:B------:R-:W-:Y:S02]  /*6280*/  SHF.L.U64.HI R3, R5, 0x2, R3 ;  /* 0x0000000205037819 */ /* 0x000fe40000010203 */
[----:B---3--:R-:W-:-:S03]  /*6290*/  SHF.R.S32.HI R0, RZ, 0x1f, R4 ;  /* 0x0000001fff007819 */ /* 0x008fc60000011404 */
[----:B------:R-:W-:Y:S01]  /*62a0*/  STL [R1+0x28], R3 ;  /* 0x0000280301007387 */ /* 0x000fe20000100800 */
[----:B------:R-:W-:-:S03]  /*62b0*/  SHF.L.U64.HI R0, R4, 0x2, R0 ;  /* 0x0000000204007819 */ /* 0x000fc60000010200 */
[----:B------:R-:W2:Y:S01]  /*62c0*/  LDL.LU R19, [R1+0xa0] ;  /* 0x0000a00001137983 */ /* 0x000ea20000300800 */
[----:B------:R-:W-:-:S03]  /*62d0*/  IMAD.SHL.U32 R5, R13, 0x8, RZ ;  /* 0x000000080d057824 */ /* 0x000fc600078e00ff */
[----:B------:R1:W-:Y:S04]  /*62e0*/  STL [R1+0x8c0], R2 ;  /* 0x0008c00201007387 */ /* 0x0003e80000100800 */
[----:B------:R-:W3:Y:S04]  /*62f0*/  LDL.LU R17, [R1+0xa4] ;  /* 0x0000a40001117983 */ /* 0x000ee80000300800 */
[----:B------:R4:W-:Y:S01]  /*6300*/  STL [R1+0x2cc], R0 ;  /* 0x0002cc0001007387 */ /* 0x0009e20000100800 */
[----:B-1----:R-:W-:-:S03]  /*6310*/  SHF.R.S32.HI R2, RZ, 0x1f, R13 ;  /* 0x0000001fff027819 */ /* 0x002fc6000001140d */
[----:B------:R-:W2:Y:S01]  /*6320*/  LDL.LU R15, [R1+0xa8] ;  /* 0x0000a800010f7983 */ /* 0x000ea20000300800 */
[----:B------:R-:W-:-:S03]  /*6330*/  SHF.L.U64.HI R3, R13, 0x3, R2 ;  /* 0x000000030d037819 */ /* 0x000fc60000010202 */
[----:B------:R-:W2:Y:S01]  /*6340*/  LDL.LU R14, [R1+0xac] ;  /* 0x0000ac00010e7983 */ /* 0x000ea20000300800 */
[----:B----4-:R-:W-:Y:S02]  /*6350*/  LEA R4, P1, R7, R5, 0x2 ;  /* 0x0000000507047211 */ /* 0x010fe400078210ff */
[----:B------:R-:W-:Y:S01]  /*6360*/  SHF.R.S32.HI R8, RZ, 0x1f, R29 ;  /* 0x0000001fff087819 */ /* 0x000fe2000001141d */
[----:B------:R-:W-:Y:S01]  /*6370*/  STL [R1+0x4], R5 ;  /* 0x0000040501007387 */ /* 0x000fe20000100800 */
[----:B------:R-:W-:Y:S02]  /*6380*/  SHF.R.S32.HI R0, RZ, 0x1f, R9 ;  /* 0x0000001fff007819 */ /* 0x000fe40000011409 */
[----:B------:R-:W-:Y:S01]  /*6390*/  SHF.R.S32.HI R10, RZ, 0x1f, R7 ;  /* 0x0000001fff0a7819 */ /* 0x000fe20000011407 */
[----:B------:R-:W-:Y:S01]  /*63a0*/  STL [R1+0x9b8], R13 ;  /* 0x0009b80d01007387 */ /* 0x000fe20000100800 */
[----:B------:R-:W-:-:S03]  /*63b0*/  SHF.R.S32.HI R12, RZ, 0x1f, R6 ;  /* 0x0000001fff0c7819 */ /* 0x000fc60000011406 */
[----:B------:R-:W-:Y:S04]  /*63c0*/  STL [R1+0x9b4], R2 ;  /* 0x0009b40201007387 */ /* 0x000fe80000100800 */
[----:B------:R1:W-:Y:S02]  /*63d0*/  STL [R1+0x24], R3 ;  /* 0x0000240301007387 */ /* 0x0003e40000100800 */
[-C--:B-1----:R-:W-:Y:S02]  /*63e0*/  LEA R3, P0, R29, R5.reuse, 0x2 ;  /* 0x000000051d037211 */ /* 0x082fe400078010ff */
[----:B------:R-:W-:-:S03]  /*63f0*/  LEA R5, P2, R6, R5, 0x2 ;  /* 0x0000000506057211 */ /* 0x000fc600078410ff */
[----:B------:R-:W-:Y:S04]  /*6400*/  STL [R1+0x9bc], R3 ;  /* 0x0009bc0301007387 */ /* 0x000fe80000100800 */
[----:B------:R-:W-:Y:S04]  /*6410*/  STL [R1+0x9c0], R4 ;  /* 0x0009c00401007387 */ /* 0x000fe80000100800 */
[----:B------:R-:W4:Y:S04]  /*6420*/  LDL.LU R24, [R1+0xd0] ;  /* 0x0000d00001187983 */ /* 0x000f280000300800 */
[----:B------:R-:W2:Y:S04]  /*6430*/  LDL.LU R25, [R1+0xd4] ;  /* 0x0000d40001197983 */ /* 0x000ea80000300800 */
[----:B------:R-:W2:Y:S04]  /*6440*/  LDL.LU R26, [R1+0xe0] ;  /* 0x0000e000011a7983 */ /* 0x000ea80000300800 */
[----:B------:R-:W2:Y:S04]  /*6450*/  LDL.LU R27, [R1+0xe4] ;  /* 0x0000e400011b7983 */ /* 0x000ea80000300800 */
[----:B------:R1:W-:Y:S04]  /*6460*/  STL [R1+0x9c4], R5 ;  /* 0x0009c40501007387 */ /* 0x0003e80000100800 */
[----:B-1----:R-:W2:Y:S01]  /*6470*/  LDL.LU R5, [R1+0x24] ;  /* 0x0000240001057983 */ /* 0x002ea20000300800 */
[----:B------:R-:W-:-:S02]  /*6480*/  LEA.HI R0, R0, R9, RZ, 0x5 ;  /* 0x0000000900007211 */ /* 0x000fc400078f28ff */
[-C--:B--2---:R-:W-:Y:S02]  /*6490*/  LEA.HI.X R8, R29, R5.reuse, R8, 0x2, P0 ;  /* 0x000000051d087211 */ /* 0x084fe400000f1408 */
[----:B------:R-:W-:-:S03]  /*64a0*/  LEA.HI.X R10, R7, R5, R10, 0x2, P1 ;  /* 0x00000005070a7211 */ /* 0x000fc600008f140a */
[----:B------:R-:W-:Y:S04]  /*64b0*/  STL [R1+0x9c8], R8 ;  /* 0x0009c80801007387 */ /* 0x000fe80000100800 */
[----:B------:R-:W-:Y:S04]  /*64c0*/  STL [R1+0x2c], R0 ;  /* 0x00002c0001007387 */ /* 0x000fe80000100800 */
[----:B------:R1:W-:Y:S04]  /*64d0*/  STL [R1+0x9cc], R10 ;  /* 0x0009cc0a01007387 */ /* 0x0003e80000100800 */
[----:B-1----:R-:W2:Y:S01]  /*64e0*/  LDL.LU R10, [R1+0x4] ;  /* 0x00000400010a7983 */ /* 0x002ea20000300800 */
[----:B------:R-:W-:-:S03]  /*64f0*/  LEA.HI.X R12, R6, R5, R12, 0x2, P2 ;  /* 0x00000005060c7211 */ /* 0x000fc600010f140c */
[----:B------:R-:W4:Y:S04]  /*6500*/  LDL.LU R13, [R1+0x120] ;  /* 0x00012000010d7983 */ /* 0x000f280000300800 */
[----:B------:R-:W4:Y:S04]  /*6510*/  LDL.LU R2, [R1+0x124] ;  /* 0x0001240001027983 */ /* 0x000f280000300800 */
[----:B------:R1:W-:Y:S04]  /*6520*/  STL [R1+0x9d0], R12 ;  /* 0x0009d00c01007387 */ /* 0x0003e80000100800 */
[----:B-1----:R-:W4:Y:S01]  /*6530*/  LDL.LU R12, [R1+0x12c] ;  /* 0x00012c00010c7983 */ /* 0x002f220000300800 */
[----:B------:R-:W-:-:S02]  /*6540*/  SHF.R.S32.HI R22, RZ, 0x1f, R19 ;  /* 0x0000001fff167819 */ /* 0x000fc40000011413 */
[----:B------:R-:W-:Y:S02]  /*6550*/  SHF.R.S32.HI R20, RZ, 0x1f, R14 ;  /* 0x0000001fff147819 */ /* 0x000fe4000001140e */
[----:B---3--:R-:W-:Y:S02]  /*6560*/  SHF.R.S32.HI R16, RZ, 0x1f, R17 ;  /* 0x0000001fff107819 */ /* 0x008fe40000011411 */
[----:B------:R-:W-:Y:S02]  /*6570*/  SHF.R.S32.HI R18, RZ, 0x1f, R15 ;  /* 0x0000001fff127819 */ /* 0x000fe4000001140f */
[----:B--2---:R-:W-:-:S05]  /*6580*/  LEA R6, P0, R19, R10, 0x2 ;  /* 0x0000000a13067211 */ /* 0x004fca00078010ff */
[----:B------:R1:W-:Y:S04]  /*6590*/  STL [R1+0x9d4], R6 ;  /* 0x0009d40601007387 */ /* 0x0003e80000100800 */
[----:B-1----:R-:W2:Y:S01]  /*65a0*/  LDL.LU R6, [R1+0x128] ;  /* 0x0001280001067983 */ /* 0x002ea20000300800 */
[CC--:B------:R-:W-:Y:S02]  /*65b0*/  LEA R11, P3, R14.reuse, R10.reuse, 0x2 ;  /* 0x0000000a0e0b7211 */ /* 0x0c0fe400078610ff */
[-C--:B------:R-:W-:Y:S01]  /*65c0*/  LEA R7, P1, R17, R10.reuse, 0x2 ;  /* 0x0000000a11077211 */ /* 0x080fe200078210ff */
[----:B------:R-:W3:Y:S01]  /*65d0*/  LDL.LU R4, [R1+0x130] ;  /* 0x0001300001047983 */ /* 0x000ee20000300800 */
[----:B------:R-:W-:Y:S02]  /*65e0*/  LEA R9, P2, R15, R10, 0x2 ;  /* 0x0000000a0f097211 */ /* 0x000fe400078410ff */
[-C--:B------:R-:W-:Y:S01]  /*65f0*/  LEA.HI.X R22, R19, R5.reuse, R22, 0x2, P0 ;  /* 0x0000000513167211 */ /* 0x080fe200000f1416 */
[----:B------:R-:W3:Y:S01]  /*6600*/  LDL.LU R3, [R1+0x188] ;  /* 0x0001880001037983 */ /* 0x000ee20000300800 */
[----:B------:R-:W-:-:S02]  /*6610*/  LEA.HI.X R20, R14, R5, R20, 0x2, P3 ;  /* 0x000000050e147211 */ /* 0x000fc400018f1414 */
[-C--:B------:R-:W-:Y:S02]  /*6620*/  LEA.HI.X R16, R17, R5.reuse, R16, 0x2, P1 ;  /* 0x0000000511107211 */ /* 0x080fe400008f1410 */
[----:B------:R-:W-:Y:S02]  /*6630*/  LEA.HI.X R18, R15, R5, R18, 0x2, P2 ;  /* 0x000000050f127211 */ /* 0x000fe400010f1412 */
[----:B----4-:R-:W-:Y:S02]  /*6640*/  SHF.R.S32.HI R21, RZ, 0x1f, R24 ;  /* 0x0000001fff157819 */ /* 0x010fe40000011418 */
[-C--:B------:R-:W-:Y:S02]  /*6650*/  LEA R14, P0, R24, R10.reuse, 0x2 ;  /* 0x0000000a180e7211 */ /* 0x080fe400078010ff */
[----:B------:R-:W-:Y:S02]  /*6660*/  SHF.R.S32.HI R23, RZ, 0x1f, R26 ;  /* 0x0000001fff177819 */ /* 0x000fe4000001141a */
[----:B------:R-:W-:-:S02]  /*6670*/  LEA R17, P2, R26, R10, 0x2 ;  /* 0x0000000a1a117211 */ /* 0x000fc400078410ff */
[----:B------:R-:W-:Y:S02]  /*6680*/  SHF.R.S32.HI R0, RZ, 0x1f, R27 ;  /* 0x0000001fff007819 */ /* 0x000fe4000001141b */
[C---:B------:R-:W-:Y:S02]  /*6690*/  LEA R19, P3, R27.reuse, R10, 0x2 ;  /* 0x0000000a1b137211 */ /* 0x040fe400078610ff */
[-C--:B------:R-:W-:Y:S02]  /*66a0*/  LEA.HI.X R21, R24, R5.reuse, R21, 0x2, P0 ;  /* 0x0000000518157211 */ /* 0x080fe400000f1415 */
[-C--:B------:R-:W-:Y:S02]  /*66b0*/  LEA.HI.X R24, R26, R5.reuse, R23, 0x2, P2 ;  /* 0x000000051a187211 */ /* 0x080fe400010f1417 */
[----:B------:R-:W-:-:S03]  /*66c0*/  LEA.HI.X R8, R27, R5, R0, 0x2, P3 ;  /* 0x000000051b087211 */ /* 0x000fc600018f1400 */
[----:B------:R-:W-:Y:S04]  /*66d0*/  STL [R1+0x8], R24 ;  /* 0x0000081801007387 */ /* 0x000fe80000100800 */
[----:B------:R2:W-:Y:S01]  /*66e0*/  STL [R1+0x10], R8 ;  /* 0x0000100801007387 */ /* 0x0005e20000100800 */
[----:B------:R-:W1:Y:S01]  /*66f0*/  S2R R28, SR_TID.X ;  /* 0x00000000001c7919 */ /* 0x000e620000002100 */
[----:B------:R-:W-:Y:S02]  /*6700*/  SHF.R.S32.HI R29, RZ, 0x1f, R25 ;  /* 0x0000001fff1d7819 */ /* 0x000fe40000011419 */
[----:B------:R-:W-:Y:S02]  /*6710*/  LEA R15, P1, R25, R10, 0x2 ;  /* 0x0000000a190f7211 */ /* 0x000fe400078210ff */
[----:B------:R-:W-:-:S02]  /*6720*/  SHF.R.S32.HI R0, RZ, 0x1f, R2 ;  /* 0x0000001fff007819 */ /* 0x000fc40000011402 */
[-C--:B------:R-:W-:Y:S02]  /*6730*/  LEA.HI.X R29, R25, R5.reuse, R29, 0x2, P1 ;  /* 0x00000005191d7211 */ /* 0x080fe400008f141d */
[CC--:B------:R-:W-:Y:S02]  /*6740*/  LEA R27, P1, R2.reuse, R10.reuse, 0x2 ;  /* 0x0000000a021b7211 */ /* 0x0c0fe400078210ff */
[----:B------:R-:W-:Y:S02]  /*6750*/  SHF.R.S32.HI R23, RZ, 0x1f, R13 ;  /* 0x0000001fff177819 */ /* 0x000fe4000001140d */
[----:B------:R-:W-:Y:S02]  /*6760*/  LEA R26, P0, R13, R10, 0x2 ;  /* 0x0000000a0d1a7211 */ /* 0x000fe400078010ff */
[----:B------:R-:W-:Y:S02]  /*6770*/  SHF.R.S32.HI R25, RZ, 0x1f, R12 ;  /* 0x0000001fff197819 */ /* 0x000fe4000001140c */
[----:B------:R-:W-:-:S02]  /*6780*/  LEA.HI.X R2, R2, R5, R0, 0x2, P1 ;  /* 0x0000000502027211 */ /* 0x000fc400008f1400 */
[----:B------:R-:W-:Y:S02]  /*6790*/  LEA.HI.X R13, R13, R5, R23, 0x2, P0 ;  /* 0x000000050d0d7211 */ /* 0x000fe400000f1417 */
[----:B-1----:R-:W-:Y:S02]  /*67a0*/  SHF.R.U32.HI R28, RZ, 0x1, R28 ;  /* 0x00000001ff1c7819 */ /* 0x002fe4000001161c */
[----:B--2---:R-:W-:-:S05]  /*67b0*/  LEA R8, P2, R6, R10, 0x2 ;  /* 0x0000000a06087211 */ /* 0x004fca00078410ff */
[----:B------:R1:W-:Y:S02]  /*67c0*/  STL [R1], R8 ;  /* 0x0000000801007387 */ /* 0x0003e40000100800 */
[----:B-1----:R-:W-:-:S05]  /*67d0*/  LEA R8, P3, R12, R10, 0x2 ;  /* 0x0000000a0c087211 */ /* 0x002fca00078610ff */
[----:B------:R1:W-:Y:S02]  /*67e0*/  STL [R1+0xc], R8 ;  /* 0x00000c0801007387 */ /* 0x0003e40000100800 */
[----:B-1----:R-:W1:Y:S01]  /*67f0*/  S2R R8, SR_TID.X ;  /* 0x0000000000087919 */ /* 0x002e620000002100 */
[----:B------:R-:W-:-:S04]  /*6800*/  SHF.R.S32.HI R24, RZ, 0x1f, R6 ;  /* 0x0000001fff187819 */ /* 0x000fc80000011406 */
[-C--:B------:R-:W-:Y:S02]  /*6810*/  LEA.HI.X R0, R6, R5.reuse, R24, 0x2, P2 ;  /* 0x0000000506007211 */ /* 0x080fe400010f1418 */
[----:B------:R-:W2:Y:S01]  /*6820*/  LDL.LU R6, [R1+0x9d4] ;  /* 0x0009d40001067983 */ /* 0x000ea20000300800 */
[----:B------:R-:W-:-:S03]  /*6830*/  LEA.HI.X R23, R12, R5, R25, 0x2, P3 ;  /* 0x000000050c177211 */ /* 0x000fc600018f1419 */
[----:B------:R-:W4:Y:S04]  /*6840*/  LDL.LU R12, [R1+0x9d0] ;  /* 0x0009d000010c7983 */ /* 0x000f280000300800 */
[----:B------:R1:W-:Y:S01]  /*6850*/  STL [R1+0x1c], R0 ;  /* 0x00001c0001007387 */ /* 0x0003e20000100800 */
[----:B---3--:R-:W-:Y:S02]  /*6860*/  LEA R25, P0, R4, R10, 0x2 ;  /* 0x0000000a04197211 */ /* 0x008fe400078010ff */
[----:B-1----:R-:W-:Y:S01]  /*6870*/  LOP3.LUT R0, R28, 0xc0, RZ, 0xc0, !PT ;  /* 0x000000c01c007812 */ /* 0x002fe200078ec0ff */
[----:B------:R-:W-:Y:S01]  /*6880*/  STL [R1+0x20], R23 ;  /* 0x0000201701007387 */ /* 0x000fe20000100800 */
[C---:B------:R-:W-:Y:S02]  /*6890*/  LOP3.LUT R28, R8.reuse, 0x3, RZ, 0xc0, !PT ;  /* 0x00000003081c7812 */ /* 0x040fe400078ec0ff */
[----:B------:R-:W-:-:S02]  /*68a0*/  LOP3.LUT R24, R8, 0x7, RZ, 0xc0, !PT ;  /* 0x0000000708187812 */ /* 0x000fc400078ec0ff */
[----:B------:R-:W-:Y:S01]  /*68b0*/  LOP3.LUT R0, R0, 0x1c, R8, 0xf8, !PT ;  /* 0x0000001c00007812 */ /* 0x000fe200078ef808 */
[----:B------:R-:W-:-:S05]  /*68c0*/  IMAD.SHL.U32 R8, R8, 0x2, RZ ;  /* 0x0000000208087824 */ /* 0x000fca00078e00ff */
[----:B------:R-:W-:Y:S04]  /*68d0*/  STL [R1+0x940], R8 ;  /* 0x0009400801007387 */ /* 0x000fe80000100800 */
[----:B------:R-:W3:Y:S04]  /*68e0*/  LDL.LU R10, [R1+0x9cc] ;  /* 0x0009cc00010a7983 */ /* 0x000ee80000300800 */
[----:B------:R1:W-:Y:S02]  /*68f0*/  STL [R1+0x4], R25 ;  /* 0x0000041901007387 */ /* 0x0003e40000100800 */
[----:B-1----:R-:W1:Y:S02]  /*6900*/  S2R R25, SR_TID.X ;  /* 0x0000000000197919 */ /* 0x002e640000002100 */
[----:B-1----:R-:W-:-:S05]  /*6910*/  IMAD.SHL.U32 R25, R25, 0x20, RZ ;  /* 0x0000002019197824 */ /* 0x002fca00078e00ff */
[----:B------:R-:W-:-:S05]  /*6920*/  LOP3.LUT R25, R25, 0xc00, RZ, 0xc0, !PT ;  /* 0x00000c0019197812 */ /* 0x000fca00078ec0ff */
[----:B------:R-:W-:Y:S02]  /*6930*/  IMAD R24, R24, 0x80, R25 ;  /* 0x0000008018187824 */ /* 0x000fe400078e0219 */
[----:B------:R-:W1:Y:S01]  /*6940*/  S2R R25, SR_TID.X ;  /* 0x0000000000197919 */ /* 0x000e620000002100 */
[----:B------:R-:W-:-:S04]  /*6950*/  SHF.R.S32.HI R23, RZ, 0x1f, R4 ;  /* 0x0000001fff177819 */ /* 0x000fc80000011404 */
[----:B------:R-:W-:Y:S02]  /*6960*/  LEA.HI.X R23, R4, R5, R23, 0x2, P0 ;  /* 0x0000000504177211 */ /* 0x000fe400000f1417 */
[----:B-1----:R-:W-:-:S05]  /*6970*/  LOP3.LUT R25, R25, 0x7, RZ, 0xc0, !PT ;  /* 0x0000000719197812 */ /* 0x002fca00078ec0ff */
[----:B------:R-:W-:-:S05]  /*6980*/  IMAD.SHL.U32 R25, R25, 0x10, RZ ;  /* 0x0000001019197824 */ /* 0x000fca00078e00ff */
[----:B------:R-:W-:Y:S02]  /*6990*/  LOP3.LUT R25, R25, 0x30, R8, 0x78, !PT ;  /* 0x0000003019197812 */ /* 0x000fe400078e7808 */
[----:B------:R-:W2:Y:S04]  /*69a0*/  LDL.LU R8, [R1+0x9c8] ;  /* 0x0009c80001087983 */ /* 0x000ea80000300800 */
[----:B------:R-:W2:Y:S04]  /*69b0*/  LDL.LU R5, [R1+0x9c4] ;  /* 0x0009c40001057983 */ /* 0x000ea80000300800 */
[----:B------:R-:W2:Y:S04]  /*69c0*/  LDL.LU R4, [R1+0x9c0] ;  /* 0x0009c00001047983 */ /* 0x000ea80000300800 */
[----:B------:R1:W-:Y:S04]  /*69d0*/  STL [R1+0x24], R23 ;  /* 0x0000241701007387 */ /* 0x0003e80000100800 */
[----:B-1----:R-:W2:Y:S01]  /*69e0*/  LDL R23, [R1+0x834] ;  /* 0x0008340001177983 */ /* 0x002ea20000100800 */
[----:B------:R-:W-:-:S05]  /*69f0*/  IMAD R28, R28, 0x820, RZ ;  /* 0x000008201c1c7824 */ /* 0x000fca00078e02ff */
[----:B------:R-:W-:Y:S01]  /*6a00*/  LOP3.LUT R0, R28, R0, RZ, 0x3c, !PT ;  /* 0x000000001c007212 */ /* 0x000fe200078e3cff */
[----:B------:R-:W-:Y:S01]  /*6a10*/  IMAD.IADD R28, R24, 0x1, R25 ;  /* 0x00000001181c7824 */ /* 0x000fe200078e0219 */
[----:B--2---:R-:W-:Y:S02]  /*6a20*/  LEA R23, P1, R23, R3, 0x3 ;  /* 0x0000000317177211 */ /* 0x004fe400078218ff */
[----:B------:R-:W2:Y:S04]  /*6a30*/  LDL.LU R3, [R1+0x9bc] ;  /* 0x0009bc0001037983 */ /* 0x000ea80000300800 */
[----:B------:R2:W-:Y:S04]  /*6a40*/  STL [R1+0x964], R0 ;  /* 0x0009640001007387 */ /* 0x0005e80000100800 */
[----:B------:R-:W3:Y:S01]  /*6a50*/  LDL R24, [R1+0x834] ;  /* 0x0008340001187983 */ /* 0x000ee20000100800 */
[----:B------:R-:W-:-:S02]  /*6a60*/  IADD3 R23, P0, PT, R23, UR12, RZ ;  /* 0x0000000c17177c10 */ /* 0x000fc4000ff1e0ff */
[----:B------:R-:W-:Y:S02]  /*6a70*/  IADD3 R4, P5, PT, R4, UR14, RZ ;  /* 0x0000000e04047c10 */ /* 0x000fe4000ffbe0ff */
[----:B--2---:R-:W-:Y:S02]  /*6a80*/  IADD3 R0, P6, PT, R3, UR14, RZ ;  /* 0x0000000e03007c10 */ /* 0x004fe4000ffde0ff */
[----:B---3--:R-:W-:Y:S02]  /*6a90*/  SHF.R.S32.HI R25, RZ, 0x1f, R24 ;  /* 0x0000001fff197819 */ /* 0x008fe40000011418 */
[----:B------:R-:W-:-:S03]  /*6aa0*/  IADD3 R3, P4, PT, R5, UR14, RZ ;  /* 0x0000000e05037c10 */ /* 0x000fc6000ff9e0ff */
[----:B------:R-:W-:Y:S04]  /*6ab0*/  STL [R1+0x30], R25 ;  /* 0x0000301901007387 */ /* 0x000fe80000100800 */
[----:B------:R-:W-:Y:S04]  /*6ac0*/  STL [R1+0x7a8], R28 ;  /* 0x0007a81c01007387 */ /* 0x000fe80000100800 */
[----:B------:R1:W-:Y:S04]  /*6ad0*/  STL [R1+0x2c0], R23 ;  /* 0x0002c01701007387 */ /* 0x0003e80000100800 */
[----:B------:R-:W-:Y:S04]  /*6ae0*/  STL [R1+0x968], R28 ;  /* 0x0009681c01007387 */ /* 0x000fe80000100800 */
[----:B------:R2:W-:Y:S04]  /*6af0*/  STL [R1+0x830], R0 ;  /* 0x0008300001007387 */ /* 0x0005e80000100800 */
[----:B------:R-:W-:Y:S04]  /*6b00*/  STL [R1+0x82c], R4 ;  /* 0x00082c0401007387 */ /* 0x000fe80000100800 */
[----:B-1----:R-:W3:Y:S01]  /*6b10*/  LDL.LU R23, [R1+0xc] ;  /* 0x00000c0001177983 */ /* 0x002ee20000300800 */
[----:B--2---:R-:W-:-:S03]  /*6b20*/  IADD3 R0, P3, PT, R6, UR14, RZ ;  /* 0x0000000e06007c10 */ /* 0x004fc6000ff7e0ff */
[----:B------:R1:W-:Y:S04]  /*6b30*/  STL [R1+0x828], R3 ;  /* 0x0008280301007387 */ /* 0x0003e80000100800 */
[----:B------:R2:W-:Y:S01]  /*6b40*/  STL [R1+0x824], R0 ;  /* 0x0008240001007387 */ /* 0x0005e20000100800 */
[----:B-1----:R-:W-:-:S03]  /*6b50*/  IADD3 R3, P2, PT, R7, UR14, RZ ;  /* 0x0000000e07037c10 */ /* 0x002fc6000ff5e0ff */
[----:B------:R-:W3:Y:S01]  /*6b60*/  LDL.LU R7, [R1+0x28] ;  /* 0x0000280001077983 */ /* 0x000ee20000300800 */
[----:B--2---:R-:W-:-:S03]  /*6b70*/  IADD3.X R0, PT, PT, R8, UR15, RZ, P6, !PT ;  /* 0x0000000f08007c10 */ /* 0x004fc6000b7fe4ff */
[----:B------:R1:W-:Y:S04]  /*6b80*/  STL [R1+0x820], R3 ;  /* 0x0008200301007387 */ /* 0x0003e80000100800 */
[----:B------:R-:W2:Y:S04]  /*6b90*/  LDL.LU R8, [R1+0x8] ;  /* 0x0000080001087983 */ /* 0x000ea80000300800 */
[----:B------:R4:W-:Y:S01]  /*6ba0*/  STL [R1+0x81c], R0 ;  /* 0x00081c0001007387 */ /* 0x0009e20000100800 */
[----:B-1----:R-:W-:-:S03]  /*6bb0*/  IADD3 R3, P6, PT, R9, UR14, RZ ;  /* 0x0000000e09037c10 */ /* 0x002fc6000ffde0ff */
[----:B------:R-:W3:Y:S04]  /*6bc0*/  LDL.LU R9, [R1+0x4] ;  /* 0x0000040001097983 */ /* 0x000ee80000300800 */
[----:B------:R-:W-:Y:S01]  /*6bd0*/  STL [R1+0x818], R3 ;  /* 0x0008180301007387 */ /* 0x000fe20000100800 */
[----:B----4-:R-:W-:-:S03]  /*6be0*/  IADD3.X R0, PT, PT, R10, UR15, RZ, P5, !PT ;  /* 0x0000000f0a007c10 */ /* 0x010fc6000affe4ff */
[----:B------:R-:W4:Y:S04]  /*6bf0*/  LDL.LU R10, [R1+0x10] ;  /* 0x00001000010a7983 */ /* 0x000f280000300800 */
[----:B------:R-:W4:Y:S04]  /*6c00*/  LDL.LU R25, [R1+0x1c] ;  /* 0x00001c0001197983 */ /* 0x000f280000300800 */
[----:B------:R1:W-:Y:S02]  /*6c10*/  STL [R1+0x814], R0 ;  /* 0x0008140001007387 */ /* 0x0003e40000100800 */
[----:B-1----:R-:W-:-:S02]  /*6c20*/  IADD3 R0, P5, PT, R11, UR14, RZ ;  /* 0x0000000e0b007c10 */ /* 0x002fc4000ffbe0ff */
[----:B------:R-:W4:Y:S01]  /*6c30*/  LDL.LU R11, [R1] ;  /* 0x00000000010b7983 */ /* 0x000f220000300800 */
[----:B------:R-:W-:Y:S02]  /*6c40*/  IADD3.X R3, PT, PT, R12, UR15, RZ, P4, !PT ;  /* 0x0000000f0c037c10 */ /* 0x000fe4000a7fe4ff */
[----:B------:R-:W-:Y:S01]  /*6c50*/  IADD3 R5, P4, PT, R14, UR14, RZ ;  /* 0x0000000e0e057c10 */ /* 0x000fe2000ff9e0ff */
[----:B------:R-:W4:Y:S01]  /*6c60*/  LDL.LU R6, [R1+0x20] ;  /* 0x0000200001067983 */ /* 0x000f220000300800 */
[----:B------:R-:W-:-:S03]  /*6c70*/  IADD3.X R4, PT, PT, R22, UR15, RZ, P3, !PT ;  /* 0x0000000f16047c10 */ /* 0x000fc60009ffe4ff */
[----:B------:R1:W-:Y:S04]  /*6c80*/  STL [R1+0x810], R0 ;  /* 0x0008100001007387 */ /* 0x0003e80000100800 */
[----:B-1----:R-:W4:Y:S04]  /*6c90*/  LDL.LU R0, [R1+0x24] ;  /* 0x0000240001007983 */ /* 0x002f280000300800 */
[----:B------:R1:W-:Y:S04]  /*6ca0*/  STL [R1+0x80c], R3 ;  /* 0x00080c0301007387 */ /* 0x0003e80000100800 */
[----:B------:R1:W-:Y:S04]  /*6cb0*/  STL [R1+0x808], R5 ;  /* 0x0008080501007387 */ /* 0x0003e80000100800 */
[----:B------:R1:W-:Y:S02]  /*6cc0*/  STL [R1+0x804], R4 ;  /* 0x0008040401007387 */ /* 0x0003e40000100800 */
[----:B-1----:R-:W-:-:S02]  /*6cd0*/  IADD3 R3, P3, PT, R15, UR14, RZ ;  /* 0x0000000e0f037c10 */ /* 0x002fc4000ff7e0ff */
[----:B------:R-:W-:-:S03]  /*6ce0*/  IADD3.X R5, PT, PT, R16, UR15, RZ, P2, !PT ;  /* 0x0000000f10057c10 */ /* 0x000fc600097fe4ff */
[----:B------:R1:W-:Y:S01]  /*6cf0*/  STL [R1+0x800], R3 ;  /* 0x0008000301007387 */ /* 0x0003e20000100800 */
[----:B------:R-:W-:-:S03]  /*6d00*/  IADD3 R4, P2, PT, R17, UR14, RZ ;  /* 0x0000000e11047c10 */ /* 0x000fc6000ff5e0ff */
[----:B------:R1:W-:Y:S01]  /*6d10*/  STL [R1+0x7fc], R5 ;  /* 0x0007fc0501007387 */ /* 0x0003e20000100800 */
[----:B------:R-:W-:Y:S02]  /*6d20*/  IADD3.X R14, PT, PT, R20, UR15, RZ, P5, !PT ;  /* 0x0000000f140e7c10 */ /* 0x000fe4000affe4ff */
[----:B-1----:R-:W-:Y:S01]  /*6d30*/  IADD3.X R3, PT, PT, R18, UR15, RZ, P6, !PT ;  /* 0x0000000f12037c10 */ /* 0x002fe2000b7fe4ff */
[----:B------:R-:W4:Y:S04]  /*6d40*/  LDL R5, [R1+0x8c4] ;  /* 0x0008c40001057983 */ /* 0x000f280000100800 */
[----:B------:R1:W-:Y:S01]  /*6d50*/  STL [R1+0x7f8], R4 ;  /* 0x0007f80401007387 */ /* 0x0003e20000100800 */
[----:B------:R-:W-:-:S03]  /*6d60*/  IADD3 R12, P5, PT, R26, UR14, RZ ;  /* 0x0000000e1a0c7c10 */ /* 0x000fc6000ffbe0ff */
[----:B------:R1:W-:Y:S02]  /*6d70*/  STL [R1+0x7f4], R3 ;  /* 0x0007f40301007387 */ /* 0x0003e40000100800 */
[----:B-1----:R-:W-:Y:S02]  /*6d80*/  IADD3 R4, P6, PT, R19, UR14, RZ ;  /* 0x0000000e13047c10 */ /* 0x002fe4000ffde0ff */
[----:B------:R-:W-:Y:S01]  /*6d90*/  IADD3.X R15, PT, PT, R21, UR15, RZ, P4, !PT ;  /* 0x0000000f150f7c10 */ /* 0x000fe2000a7fe4ff */
[----:B------:R-:W4:Y:S04]  /*6da0*/  LDL R3, [R1+0x8c8] ;  /* 0x0008c80001037983 */ /* 0x000f280000100800 */
[----:B------:R1:W-:Y:S04]  /*6db0*/  STL [R1+0x7f0], R4 ;  /* 0x0007f00401007387 */ /* 0x0003e80000100800 */
[----:B-1----:R-:W4:Y:S04]  /*6dc0*/  LDL R4, [R1+0x8cc] ;  /* 0x0008cc0001047983 */ /* 0x002f280000100800 */
[----:B------:R1:W-:Y:S04]  /*6dd0*/  STL [R1+0x7ec], R14 ;  /* 0x0007ec0e01007387 */ /* 0x0003e80000100800 */
[----:B------:R1:W-:Y:S02]  /*6de0*/  STL [R1+0x7e8], R12 ;  /* 0x0007e80c01007387 */ /* 0x0003e40000100800 */
[----:B-1----:R-:W-:-:S02]  /*6df0*/  IADD3 R14, P4, PT, R27, UR14, RZ ;  /* 0x0000000e1b0e7c10 */ /* 0x002fc4000ff9e0ff */
[----:B------:R-:W-:Y:S01]  /*6e00*/  STL [R1+0x7e4], R15 ;  /* 0x0007e40f01007387 */ /* 0x000fe20000100800 */
[----:B------:R-:W-:-:S03]  /*6e10*/  IADD3.X R12, PT, PT, R29, UR15, RZ, P3, !PT ;  /* 0x0000000f1d0c7c10 */ /* 0x000fc60009ffe4ff */
[----:B------:R-:W4:Y:S04]  /*6e20*/  LDL R28, [R1+0x8dc] ;  /* 0x0008dc00011c7983 */ /* 0x000f280000100800 */
[----:B------:R-:W-:Y:S04]  /*6e30*/  STL [R1+0x7c8], R14 ;  /* 0x0007c80e01007387 */ /* 0x000fe80000100800 */
[----:B------:R2:W-:Y:S02]  /*6e40*/  STL [R1+0x7b4], R12 ;  /* 0x0007b40c01007387 */ /* 0x0005e40000100800 */
[----:B--2---:R-:W-:-:S02]  /*6e50*/  IADD3.X R12, PT, PT, R8, UR15, RZ, P2, !PT ;  /* 0x0000000f080c7c10 */ /* 0x004fc400097fe4ff */
[----:B------:R-:W-:-:S04]  /*6e60*/  SHF.R.S32.HI R8, RZ, 0x1f, R24 ;  /* 0x0000001fff087819 */ /* 0x000fc80000011418 */
[----:B---3--:R-:W-:Y:S02]  /*6e70*/  LEA.HI.X R29, R24, R7, R8, 0x3, P1 ;  /* 0x00000007181d7211 */ /* 0x008fe400008f1c08 */
[----:B------:R-:W-:Y:S02]  /*6e80*/  IADD3.X R7, PT, PT, R13, UR15, RZ, P5, !PT ;  /* 0x0000000f0d077c10 */ /* 0x000fe4000affe4ff */
[----:B----4-:R-:W-:Y:S02]  /*6e90*/  IADD3.X R10, PT, PT, R10, UR15, RZ, P6, !PT ;  /* 0x0000000f0a0a7c10 */ /* 0x010fe4000b7fe4ff */
[----:B------:R-:W-:Y:S02]  /*6ea0*/  IADD3 R9, P6, PT, R9, UR14, RZ ;  /* 0x0000000e09097c10 */ /* 0x000fe4000ffde0ff */
[----:B------:R-:W-:Y:S02]  /*6eb0*/  IADD3.X R8, PT, PT, R2, UR15, RZ, P4, !PT ;  /* 0x0000000f02087c10 */ /* 0x000fe4000a7fe4ff */
[----:B------:R-:W-:-:S02]  /*6ec0*/  IADD3 R14, P3, PT, R11, UR14, RZ ;  /* 0x0000000e0b0e7c10 */ /* 0x000fc4000ff7e0ff */
[----:B------:R-:W-:-:S03]  /*6ed0*/  IADD3 R11, P2, PT, R23, UR14, RZ ;  /* 0x0000000e170b7c10 */ /* 0x000fc6000ff5e0ff */
[----:B------:R-:W-:Y:S04]  /*6ee0*/  STL [R1+0x7d0], R14 ;  /* 0x0007d00e01007387 */ /* 0x000fe80000100800 */
[----:B------:R-:W-:Y:S04]  /*6ef0*/  STL [R1+0x7b8], R12 ;  /* 0x0007b80c01007387 */ /* 0x000fe80000100800 */
[----:B------:R-:W2:Y:S04]  /*6f00*/  LDL R23, [R1+0x8d0] ;  /* 0x0008d00001177983 */ /* 0x000ea80000100800 */
[----:B------:R-:W-:Y:S04]  /*6f10*/  STL [R1+0x7d8], R11 ;  /* 0x0007d80b01007387 */ /* 0x000fe80000100800 */
[----:B------:R-:W-:Y:S04]  /*6f20*/  STL [R1+0x7bc], R10 ;  /* 0x0007bc0a01007387 */ /* 0x000fe80000100800 */
[----:B------:R-:W3:Y:S04]  /*6f30*/  LDL R24, [R1+0x8d4] ;  /* 0x0008d40001187983 */ /* 0x000ee80000100800 */
[----:B------:R-:W-:Y:S04]  /*6f40*/  STL [R1+0x7e0], R9 ;  /* 0x0007e00901007387 */ /* 0x000fe80000100800 */
[----:B------:R-:W4:Y:S04]  /*6f50*/  LDL.LU R13, [R1+0x9b8] ;  /* 0x0009b800010d7983 */ /* 0x000f280000300800 */
[----:B------:R-:W4:Y:S01]  /*6f60*/  LDL.LU R2, [R1+0x9b4] ;  /* 0x0009b40001027983 */ /* 0x000f220000300800 */
[----:B------:R-:W-:-:S03]  /*6f70*/  IADD3.X R6, PT, PT, R6, UR15, RZ, P2, !PT ;  /* 0x0000000f06067c10 */ /* 0x000fc600097fe4ff */
[----:B------:R1:W-:Y:S01]  /*6f80*/  STL [R1+0x7c0], R7 ;  /* 0x0007c00701007387 */ /* 0x0003e20000100800 */
[----:B------:R-:W-:Y:S02]  /*6f90*/  IADD3.X R29, PT, PT, R29, UR13, RZ, P0, !PT ;  /* 0x0000000d1d1d7c10 */ /* 0x000fe400087fe4ff */
[----:B------:R-:W-:Y:S02]  /*6fa0*/  IADD3.X R0, PT, PT, R0, UR15, RZ, P6, !PT ;  /* 0x0000000f00007c10 */ /* 0x000fe4000b7fe4ff */
[----:B-1----:R-:W-:Y:S02]  /*6fb0*/  IADD3.X R7, PT, PT, R25, UR15, RZ, P3, !PT ;  /* 0x0000000f19077c10 */ /* 0x002fe40009ffe4ff */
[----:B------:R-:W3:Y:S04]  /*6fc0*/  LDL R25, [R1+0x8d8] ;  /* 0x0008d80001197983 */ /* 0x000ee80000100800 */
[----:B------:R-:W-:Y:S04]  /*6fd0*/  STL [R1+0x7c4], R8 ;  /* 0x0007c40801007387 */ /* 0x000fe80000100800 */
[----:B------:R-:W-:Y:S04]  /*6fe0*/  STL [R1+0x7cc], R7 ;  /* 0x0007cc0701007387 */ /* 0x000fe80000100800 */
[----:B------:R-:W-:Y:S04]  /*6ff0*/  STL [R1+0x7d4], R6 ;  /* 0x0007d40601007387 */ /* 0x000fe80000100800 */
[----:B------:R1:W-:Y:S04]  /*7000*/  STL [R1+0x96c], R29 ;  /* 0x00096c1d01007387 */ /* 0x0003e80000100800 */
[----:B------:R4:W-:Y:S04]  /*7010*/  STL [R1+0x7dc], R0 ;  /* 0x0007dc0001007387 */ /* 0x0009e80000100800 */
[----:B-1----:R-:W3:Y:S01]  /*7020*/  LDL R29, [R1+0x930] ;  /* 0x00093000011d7983 */ /* 0x002ee20000100800 */
[----:B------:R-:W-:-:S02]  /*7030*/  SHF.R.S32.HI R3, RZ, 0x1f, R3 ;  /* 0x0000001fff037819 */ /* 0x000fc40000011403 */
[----:B------:R-:W-:Y:S02]  /*7040*/  SHF.R.S32.HI R4, RZ, 0x1f, R4 ;  /* 0x0000001fff047819 */ /* 0x000fe40000011404 */
[----:B--2---:R-:W-:Y:S02]  /*7050*/  SHF.R.S32.HI R6, RZ, 0x1f, R23 ;  /* 0x0000001fff067819 */ /* 0x004fe40000011417 */
[C---:B----4-:R-:W-:Y:S01]  /*7060*/  SHF.L.U64.HI R0, R13.reuse, 0x2, R2 ;  /* 0x000000020d007819 */ /* 0x050fe20000010202 */
[----:B------:R-:W-:-:S04]  /*7070*/  IMAD.SHL.U32 R2, R13, 0x4, RZ ;  /* 0x000000040d027824 */ /* 0x000fc800078e00ff */
[----:B------:R1:W-:Y:S04]  /*7080*/  STL [R1+0x7a0], R0 ;  /* 0x0007a00001007387 */ /* 0x0003e80000100800 */
[----:B-1----:R-:W2:Y:S04]  /*7090*/  LDL R0, [R1+0x934] ;  /* 0x0009340001007983 */ /* 0x002ea80000100800 */
[----:B------:R1:W-:Y:S02]  /*70a0*/  STL [R1+0x7a4], R2 ;  /* 0x0007a40201007387 */ /* 0x0003e40000100800 */
[----:B-1----:R-:W-:-:S02]  /*70b0*/  SHF.R.S32.HI R2, RZ, 0x1f, R5 ;  /* 0x0000001fff027819 */ /* 0x002fc40000011405 */
[----:B------:R-:W-:-:S03]  /*70c0*/  SHF.R.S32.HI R5, RZ, 0x1f, R28 ;  /* 0x0000001fff057819 */ /* 0x000fc6000001141c */
[----:B------:R1:W-:Y:S04]  /*70d0*/  STL [R1+0x9b0], R2 ;  /* 0x0009b00201007387 */ /* 0x0003e80000100800 */
[----:B------:R-:W4:Y:S01]  /*70e0*/  LDL R9, [R1+0x8e0] ;  /* 0x0008e00001097983 */ /* 0x000f220000100800 */
[----:B---3--:R-:W-:-:S03]  /*70f0*/  SHF.R.S32.HI R7, RZ, 0x1f, R24 ;  /* 0x0000001fff077819 */ /* 0x008fc60000011418 */
[----:B------:R3:W-:Y:S04]  /*7100*/  STL [R1+0x9ac], R3 ;  /* 0x0009ac0301007387 */ /* 0x0007e80000100800 */
[----:B------:R-:W2:Y:S04]  /*7110*/  LDL R10, [R1+0x8ec] ;  /* 0x0008ec00010a7983 */ /* 0x000ea80000100800 */
[----:B------:R-:W3:Y:S04]  /*7120*/  LDL R11, [R1+0x8f0] ;  /* 0x0008f000010b7983 */ /* 0x000ee80000100800 */
[----:B------:R-:W-:Y:S04]  /*7130*/  STL [R1+0x9a8], R4 ;  /* 0x0009a80401007387 */ /* 0x000fe80000100800 */
[----:B------:R-:W3:Y:S04]  /*7140*/  LDL R12, [R1+0x8f4] ;  /* 0x0008f400010c7983 */ /* 0x000ee80000100800 */
        /* <DEDUP_REMOVED lines=9> */
[----:B-1----:R-:W3:Y:S04]  /*71e0*/  LDL R2, [R1+0x92c] ;  /* 0x00092c0001027983 */ /* 0x002ee80000100800 */
[----:B------:R-:W3:Y:S01]  /*71f0*/  LDL R28, [R1+0x83c] ;  /* 0x00083c00011c7983 */ /* 0x000ee20000100800 */
[----:B------:R-:W-:-:S03]  /*7200*/  SHF.R.S32.HI R8, RZ, 0x1f, R25 ;  /* 0x0000001fff087819 */ /* 0x000fc60000011419 */
[----:B------:R-:W3:Y:S04]  /*7210*/  LDL R19, [R1+0x90c] ;  /* 0x00090c0001137983 */ /* 0x000ee80000100800 */
        /* <DEDUP_REMOVED lines=8> */
[----:B------:R-:W-:Y:S01]  /*72a0*/  STL [R1+0x998], R8 ;  /* 0x0009980801007387 */ /* 0x000fe20000100800 */
[----:B----4-:R-:W-:-:S02]  /*72b0*/  SHF.R.S32.HI R9, RZ, 0x1f, R9 ;  /* 0x0000001fff097819 */ /* 0x010fc40000011409 */
[----:B--2---:R-:W-:-:S03]  /*72c0*/  SHF.R.S32.HI R10, RZ, 0x1f, R10 ;  /* 0x0000001fff0a7819 */ /* 0x004fc6000001140a */
[----:B------:R-:W-:Y:S01]  /*72d0*/  STL [R1+0x994], R9 ;  /* 0x0009940901007387 */ /* 0x000fe20000100800 */
[----:B---3--:R-:W-:-:S03]  /*72e0*/  SHF.R.S32.HI R11, RZ, 0x1f, R11 ;  /* 0x0000001fff0b7819 */ /* 0x008fc6000001140b */
[----:B------:R-:W-:Y:S01]  /*72f0*/  STL [R1+0x990], R10 ;  /* 0x0009900a01007387 */ /* 0x000fe20000100800 */
[----:B------:R-:W-:-:S03]  /*7300*/  SHF.R.S32.HI R12, RZ, 0x1f, R12 ;  /* 0x0000001fff0c7819 */ /* 0x000fc6000001140c */
        /* <DEDUP_REMOVED lines=16> */
[----:B------:R-:W-:Y:S04]  /*7410*/  STL [R1], R3 ;  /* 0x0000000301007387 */ /* 0x000fe80000100800 */
[----:B------:R1:W-:Y:S04]  /*7420*/  STL [R1+0x4], R2 ;  /* 0x0000040201007387 */ /* 0x0003e80000100800 */
[----:B------:R-:W-:Y:S04]  /*7430*/  STL [R1+0x7b0], RZ ;  /* 0x0007b0ff01007387 */ /* 0x000fe80000100800 */
        /* <DEDUP_REMOVED lines=220> */
[----:B-1----:R-:W2:Y:S04]  /*8200*/  LDL.LU R2, [R1+0x30] ;  /* 0x0000300001027983 */ /* 0x002ea80000300800 */
[----:B------:R-:W2:Y:S04]  /*8210*/  LDL R18, [R1+0x834] ;  /* 0x0008340001127983 */ /* 0x000ea80000100800 */
[----:B------:R-:W3:Y:S04]  /*8220*/  LDL R3, [R1+0x8c4] ;  /* 0x0008c40001037983 */ /* 0x000ee80000100800 */
[----:B------:R-:W4:Y:S04]  /*8230*/  LDL R4, [R1+0x8c8] ;  /* 0x0008c80001047983 */ /* 0x000f280000100800 */
[----:B------:R-:W3:Y:S04]  /*8240*/  LDL R5, [R1+0x8cc] ;  /* 0x0008cc0001057983 */ /* 0x000ee80000100800 */
[----:B------:R-:W-:Y:S04]  /*8250*/  STL [R1+0x550], RZ ;  /* 0x000550ff01007387 */ /* 0x000fe80000100800 */
[----:B------:R-:W-:Y:S04]  /*8260*/  STL [R1+0x554], RZ ;  /* 0x000554ff01007387 */ /* 0x000fe80000100800 */
[----:B------:R-:W-:Y:S04]  /*8270*/  STL [R1+0x558], RZ ;  /* 0x000558ff01007387 */ /* 0x000fe80000100800 */
[----:B------:R-:W-:Y:S04]  /*8280*/  STL [R1+0x55c], RZ ;  /* 0x00055cff01007387 */ /* 0x000fe80000100800 */
[----:B------:R-:W3:Y:S04]  /*8290*/  LDL R6, [R1+0x8dc] ;  /* 0x0008dc0001067983 */ /* 0x000ee80000100800 */
[----:B------:R-:W3:Y:S04]  /*82a0*/  LDL R7, [R1+0x8d0] ;  /* 0x0008d00001077983 */ /* 0x000ee80000100800 */
[----:B------:R-:W3:Y:S04]  /*82b0*/  LDL R8, [R1+0x8d4] ;  /* 0x0008d40001087983 */ /* 0x000ee80000100800 */
        /* <DEDUP_REMOVED lines=16> */
[----:B------:R-:W-:Y:S04]  /*83c0*/  STL [R1+0xa0], RZ ;  /* 0x0000a0ff01007387 */ /* 0x000fe80000100800 */
[----:B------:R-:W-:Y:S04]  /*83d0*/  STL [R1+0xa4], RZ ;  /* 0x0000a4ff01007387 */ /* 0x000fe80000100800 */
[----:B------:R-:W-:Y:S04]  /*83e0*/  STL [R1+0xa8], RZ ;  /* 0x0000a8ff01007387 */ /* 0x000fe80000100800 */
[----:B------:R-:W3:Y:S01]  /*83f0*/  LDL R17, [R1+0x900] ;  /* 0x0009000001117983 */ /* 0x000ee20000100800 */
[----:B--2---:R-:W-:-:S03]  /*8400*/  SHF.L.U64.HI R18, R18, 0x2, R2 ;  /* 0x0000000212127819 */ /* 0x004fc60000010202 */
[----:B------:R-:W3:Y:S04]  /*8410*/  LDL.LU R2, [R1+0x9b0] ;  /* 0x0009b00001027983 */ /* 0x000ee80000300800 */
[----:B------:R1:W-:Y:S04]  /*8420*/  STL [R1+0x848], R18 ;  /* 0x0008481201007387 */ /* 0x0003e80000100800 */
[----:B-1----:R-:W2:Y:S01]  /*8430*/  LDL R18, [R1+0x904] ;  /* 0x0009040001127983 */ /* 0x002ea20000100800 */
[----:B---3--:R-:W-:-:S03]  /*8440*/  SHF.L.U64.HI R2, R3, 0x2, R2 ;  /* 0x0000000203027819 */ /* 0x008fc60000010202 */
[----:B------:R-:W4:Y:S04]  /*8450*/  LDL.LU R3, [R1+0x9ac] ;  /* 0x0009ac0001037983 */ /* 0x000f280000300800 */
[----:B------:R1:W-:Y:S04]  /*8460*/  STL [R1+0x844], R2 ;  /* 0x0008440201007387 */ /* 0x0003e80000100800 */
[----:B-1----:R-:W3:Y:S01]  /*8470*/  LDL.LU R2, [R1+0x2c] ;  /* 0x00002c0001027983 */ /* 0x002ee20000300800 */
[----:B----4-:R-:W-:-:S03]  /*8480*/  SHF.L.U64.HI R3, R4, 0x2, R3 ;  /* 0x0000000204037819 */ /* 0x010fc60000010203 */
[----:B------:R-:W4:Y:S04]  /*8490*/  LDL.LU R4, [R1+0x9a8] ;  /* 0x0009a80001047983 */ /* 0x000f280000300800 */
[----:B------:R1:W-:Y:S04]  /*84a0*/  STL [R1+0x84c], R3 ;  /* 0x00084c0301007387 */ /* 0x0003e80000100800 */
[----:B-1----:R-:W2:Y:S01]  /*84b0*/  LDL R3, [R1+0x924] ;  /* 0x0009240001037983 */ /* 0x002ea20000100800 */
[----:B----4-:R-:W-:-:S03]  /*84c0*/  SHF.L.U64.HI R4, R5, 0x2, R4 ;  /* 0x0000000205047819 */ /* 0x010fc60000010204 */
[----:B------:R-:W4:Y:S04]  /*84d0*/  LDL.LU R5, [R1+0x9a4] ;  /* 0x0009a40001057983 */ /* 0x000f280000300800 */
[----:B------:R1:W-:Y:S04]  /*84e0*/  STL [R1+0x850], R4 ;  /* 0x0008500401007387 */ /* 0x0003e80000100800 */
[----:B-1----:R-:W2:Y:S01]  /*84f0*/  LDL R4, [R1+0x83c] ;  /* 0x00083c0001047983 */ /* 0x002ea20000100800 */
[----:B----4-:R-:W-:-:S03]  /*8500*/  SHF.L.U64.HI R5, R6, 0x2, R5 ;  /* 0x0000000206057819 */ /* 0x010fc60000010205 */
[----:B------:R-:W4:Y:S04]  /*8510*/  LDL.LU R6, [R1+0x9a0] ;  /* 0x0009a00001067983 */ /* 0x000f280000300800 */
[----:B------:R1:W-:Y:S04]  /*8520*/  STL [R1+0x854], R5 ;  /* 0x0008540501007387 */ /* 0x0003e80000100800 */
[----:B-1----:R-:W2:Y:S01]  /*8530*/  LDL.LU R5, [R1+0x4] ;  /* 0x0000040001057983 */ /* 0x002ea20000300800 */
[----:B----4-:R-:W-:-:S03]  /*8540*/  SHF.L.U64.HI R6, R7, 0x2, R6 ;  /* 0x0000000207067819 */ /* 0x010fc60000010206 */
[----:B------:R-:W4:Y:S04]  /*8550*/  LDL.LU R7, [R1+0x99c] ;  /* 0x00099c0001077983 */ /* 0x000f280000300800 */
[----:B------:R1:W-:Y:S04]  /*8560*/  STL [R1+0x858], R6 ;  /* 0x0008580601007387 */ /* 0x0003e80000100800 */
[----:B-1----:R-:W2:Y:S01]  /*8570*/  LDL R6, [R1+0x92c] ;  /* 0x00092c0001067983 */ /* 0x002ea20000100800 */
[----:B----4-:R-:W-:-:S03]  /*8580*/  SHF.L.U64.HI R7, R8, 0x2, R7 ;  /* 0x0000000208077819 */ /* 0x010fc60000010207 */
[----:B------:R-:W4:Y:S04]  /*8590*/  LDL.LU R8, [R1+0x998] ;  /* 0x0009980001087983 */ /* 0x000f280000300800 */
[----:B------:R1:W-:Y:S04]  /*85a0*/  STL [R1+0x85c], R7 ;  /* 0x00085c0701007387 */ /* 0x0003e80000100800 */
[----:B-1----:R-:W2:Y:S01]  /*85b0*/  LDL.LU R7, [R1] ;  /* 0x0000000001077983 */ /* 0x002ea20000300800 */
        /* <DEDUP_REMOVED lines=33> */
[----:B------:R-:W2:Y:S04]  /*87d0*/  LDL.LU R17, [R1+0x974] ;  /* 0x0009740001117983 */ /* 0x000ea80000300800 */
[----:B------:R1:W-:Y:S04]  /*87e0*/  STL [R1+0x880], R16 ;  /* 0x0008801001007387 */ /* 0x0003e80000100800 */
[----:B-1----:R-:W4:Y:S01]  /*87f0*/  LDL R16, [R1+0x908] ;  /* 0x0009080001107983 */ /* 0x002f220000100800 */
[----:B--2---:R-:W-:-:S03]  /*8800*/  SHF.L.U64.HI R17, R18, 0x2, R17 ;  /* 0x0000000212117819 */ /* 0x004fc60000010211 */
[----:B------:R-:W4:Y:S01]  /*8810*/  LDL.LU R18, [R1+0x970] ;  /* 0x0009700001127983 */ /* 0x000f220000300800 */
[----:B------:R-:W-:Y:S02]  /*8820*/  SHF.R.S32.HI R19, RZ, 0x1f, R19 ;  /* 0x0000001fff137819 */ /* 0x000fe40000011413 */
[----:B------:R-:W-:Y:S01]  /*8830*/  SHF.R.S32.HI R20, RZ, 0x1f, R20 ;  /* 0x0000001fff147819 */ /* 0x000fe20000011414 */
[----:B------:R4:W-:Y:S01]  /*8840*/  STL [R1+0x884], R17 ;  /* 0x0008841101007387 */ /* 0x0009e20000100800 */
[----:B------:R-:W-:Y:S02]  /*8850*/  SHF.R.S32.HI R21, RZ, 0x1f, R21 ;  /* 0x0000001fff157819 */ /* 0x000fe40000011415 */
[----:B------:R-:W-:Y:S02]  /*8860*/  SHF.R.S32.HI R22, RZ, 0x1f, R22 ;  /* 0x0000001fff167819 */ /* 0x000fe40000011416 */
[----:B------:R-:W-:Y:S02]  /*8870*/  SHF.R.S32.HI R23, RZ, 0x1f, R23 ;  /* 0x0000001fff177819 */ /* 0x000fe40000011417 */
[----:B------:R-:W-:-:S02]  /*8880*/  SHF.R.S32.HI R24, RZ, 0x1f, R24 ;  /* 0x0000001fff187819 */ /* 0x000fc40000011418 */
[----:B------:R-:W-:Y:S02]  /*8890*/  SHF.R.S32.HI R25, RZ, 0x1f, R25 ;  /* 0x0000001fff197819 */ /* 0x000fe40000011419 */
[----:B------:R-:W-:Y:S02]  /*88a0*/  SHF.R.S32.HI R26, RZ, 0x1f, R26 ;  /* 0x0000001fff1a7819 */ /* 0x000fe4000001141a */
[----:B------:R-:W-:Y:S02]  /*88b0*/  SHF.R.S32.HI R27, RZ, 0x1f, R27 ;  /* 0x0000001fff1b7819 */ /* 0x000fe4000001141b */
[----:B------:R-:W-:Y:S02]  /*88c0*/  SHF.L.U64.HI R6, R6, 0x2, R7 ;  /* 0x0000000206067819 */ /* 0x000fe40000010207 */
[----:B------:R-:W-:Y:S02]  /*88d0*/  SHF.L.U64.HI R8, R8, 0x2, R27 ;  /* 0x0000000208087819 */ /* 0x000fe4000001021b */
[----:B------:R-:W-:-:S02]  /*88e0*/  SHF.R.S32.HI R28, RZ, 0x1f, R0 ;  /* 0x0000001fff1c7819 */ /* 0x000fc40000011400 */
[----:B------:R-:W-:Y:S02]  /*88f0*/  SHF.L.U64.HI R5, R4, 0x2, R5 ;  /* 0x0000000204057819 */ /* 0x000fe40000010205 */
[----:B----4-:R-:W-:Y:S02]  /*8900*/  SHF.L.U64.HI R17, R16, 0x2, R18 ;  /* 0x0000000210117819 */ /* 0x010fe40000010212 */
[----:B------:R-:W-:Y:S02]  /*8910*/  SHF.L.U64.HI R16, R15, 0x2, R19 ;  /* 0x000000020f107819 */ /* 0x000fe40000010213 */
[----:B------:R-:W-:Y:S02]  /*8920*/  SHF.L.U64.HI R15, R14, 0x2, R20 ;  /* 0x000000020e0f7819 */ /* 0x000fe40000010214 */
[----:B------:R-:W-:Y:S01]  /*8930*/  SHF.L.U64.HI R14, R13, 0x2, R21 ;  /* 0x000000020d0e7819 */ /* 0x000fe20000010215 */
[----:B------:R-:W-:Y:S01]  /*8940*/  STL [R1+0x888], R17 ;  /* 0x0008881101007387 */ /* 0x000fe20000100800 */
[----:B------:R-:W-:-:S02]  /*8950*/  SHF.L.U64.HI R13, R12, 0x2, R22 ;  /* 0x000000020c0d7819 */ /* 0x000fc40000010216 */
[----:B------:R-:W-:Y:S01]  /*8960*/  SHF.L.U64.HI R12, R11, 0x2, R23 ;  /* 0x000000020b0c7819 */ /* 0x000fe20000010217 */
[----:B------:R-:W-:Y:S01]  /*8970*/  STL [R1+0x88c], R16 ;  /* 0x00088c1001007387 */ /* 0x000fe20000100800 */
[----:B------:R-:W-:Y:S02]  /*8980*/  SHF.L.U64.HI R11, R10, 0x2, R24 ;  /* 0x000000020a0b7819 */ /* 0x000fe40000010218 */
[----:B------:R-:W-:Y:S01]  /*8990*/  SHF.L.U64.HI R10, R9, 0x2, R25 ;  /* 0x00000002090a7819 */ /* 0x000fe20000010219 */
[----:B------:R-:W-:Y:S01]  /*89a0*/  STL [R1+0x890], R15 ;  /* 0x0008900f01007387 */ /* 0x000fe20000100800 */
[----:B------:R-:W-:-:S03]  /*89b0*/  SHF.L.U64.HI R9, R3, 0x2, R26 ;  /* 0x0000000203097819 */ /* 0x000fc6000001021a */
[----:B------:R-:W-:Y:S01]  /*89c0*/  STL [R1+0x894], R14 ;  /* 0x0008940e01007387 */ /* 0x000fe20000100800 */
[----:B------:R-:W-:-:S03]  /*89d0*/  SHF.R.S32.HI R3, RZ, 0x1f, R29 ;  /* 0x0000001fff037819 */ /* 0x000fc6000001141d */
[----:B------:R-:W-:Y:S04]  /*89e0*/  STL [R1+0x898], R13 ;  /* 0x0008980d01007387 */ /* 0x000fe80000100800 */
[----:B------:R-:W-:Y:S04]  /*89f0*/  STL [R1+0x89c], R12 ;  /* 0x00089c0c01007387 */ /* 0x000fe80000100800 */
[----:B------:R-:W-:Y:S01]  /*8a00*/  STL [R1+0x8a0], R11 ;  /* 0x0008a00b01007387 */ /* 0x000fe20000100800 */
[----:B------:R-:W-:-:S03]  /*8a10*/  SHF.L.U64.HI R4, R29, 0x2, R3 ;  /* 0x000000021d047819 */ /* 0x000fc60000010203 */
[----:B------:R-:W-:Y:S04]  /*8a20*/  STL [R1+0x8a4], R10 ;  /* 0x0008a40a01007387 */ /* 0x000fe80000100800 */
[----:B------:R-:W-:Y:S01]  /*8a30*/  STL [R1+0x8a8], R9 ;  /* 0x0008a80901007387 */ /* 0x000fe20000100800 */
[----:B------:R-:W-:-:S03]  /*8a40*/  SHF.L.U64.HI R3, R0, 0x2, R28 ;  /* 0x0000000200037819 */ /* 0x000fc6000001021c */
[----:B------:R-:W-:Y:S04]  /*8a50*/  STL [R1+0x8ac], R8 ;  /* 0x0008ac0801007387 */ /* 0x000fe80000100800 */
[----:B------:R-:W-:Y:S04]  /*8a60*/  STL [R1+0x8b0], R6 ;  /* 0x0008b00601007387 */ /* 0x000fe80000100800 */
[----:B------:R1:W5:Y:S04]  /*8a70*/  LDL.LU R29, [R1+0x96c] ;  /* 0x00096c00011d7983 */ /* 0x0003680000300800 */
[----:B------:R-:W-:Y:S04]  /*8a80*/  STL [R1+0x8b4], R5 ;  /* 0x0008b40501007387 */ /* 0x000fe80000100800 */
[----:B------:R-:W2:Y:S04]  /*8a90*/  LDL.LU R28, [R1+0x968] ;  /* 0x00096800011c7983 */ /* 0x000ea80000300800 */
[----:B------:R4:W-:Y:S04]  /*8aa0*/  STL [R1+0x8b8], R4 ;  /* 0x0008b80401007387 */ /* 0x0009e80000100800 */
[----:B------:R-:W2:Y:S01]  /*8ab0*/  LDL.LU R0, [R1+0x964] ;  /* 0x0009640001007983 */ /* 0x000ea20000300800 */
[----:B---3--:R-:W-:-:S03]  /*8ac0*/  SHF.R.S32.HI R2, RZ, 0x5, R2 ;  /* 0x00000005ff027819 */ /* 0x008fc60000011402 */
[----:B------:R-:W-:Y:S04]  /*8ad0*/  STL [R1+0x8bc], R3 ;  /* 0x0008bc0301007387 */ /* 0x000fe80000100800 */
[----:B------:R-:W-:Y:S04]  /*8ae0*/  STL [R1+0xac], RZ ;  /* 0x0000acff01007387 */ /* 0x000fe80000100800 */
[----:B------:R-:W-:Y:S04]  /*8af0*/  STL [R1+0x90], RZ ;  /* 0x000090ff01007387 */ /* 0x000fe80000100800 */
[----:B------:R-:W-:Y:S04]  /*8b00*/  STL [R1+0x94], RZ ;  /* 0x000094ff01007387 */ /* 0x000fe80000100800 */
[----:B------:R2:W-:Y:S04]  /*8b10*/  STL [R1+0x840], R2 ;  /* 0x0008400201007387 */ /* 0x0005e80000100800 */
[----:B------:R1:W-:Y:S04]  /*8b20*/  STL [R1+0x98], RZ ;  /* 0x000098ff01007387 */ /* 0x0003e80000100800 */
[----:B------:R1:W-:Y:S01]  /*8b30*/  STL [R1+0x9c], RZ ;  /* 0x00009cff01007387 */ /* 0x0003e20000100800 */
[----:B----4-:R-:W-:-:S03]  /*8b40*/  VIADD R4, R2, 0xfffffffe ;  /* 0xfffffffe02047836 */ /* 0x010fc60000000000 */
        /* <DEDUP_REMOVED lines=8> */
[----:B------:R1:W-:Y:S01]  /*8bd0*/  STL [R1+0x94c], R4 ;  /* 0x00094c0401007387 */ /* 0x0003e20000100800 */
[----:B------:R-:W-:-:S02]  /*8be0*/  CS2R R24, SRZ ;  /* 0x0000000000187805 */ /* 0x000fc4000001ff00 */
[----:B------:R-:W-:Y:S02]  /*8bf0*/  CS2R R26, SRZ ;  /* 0x00000000001a7805 */ /* 0x000fe4000001ff00 */
[----:B------:R-:W-:Y:S02]  /*8c00*/  CS2R R20, SRZ ;  /* 0x0000000000147805 */ /* 0x000fe4000001ff00 */
[----:B------:R-:W-:Y:S01]  /*8c10*/  CS2R R22, SRZ ;  /* 0x0000000000167805 */ /* 0x000fe2000001ff00 */
[----:B------:R-:W-:Y:S01]  /*8c20*/  UMOV UR5, 0x1 ;  /* 0x0000000100057882 */ /* 0x000fe20000000000 */
[----:B------:R-:W-:Y:S01]  /*8c30*/  UMOV UR6, 0xffffffff ;  /* 0xffffffff00067882 */ /* 0x000fe20000000000 */
[----:B--2---:R-:W-:Y:S02]  /*8c40*/  LOP3.LUT R2, R28, 0x40, RZ, 0x3c, !PT ;  /* 0x000000401c027812 */ /* 0x004fe400078e3cff */
[----:B------:R1:W5:Y:S04]  /*8c50*/  LDL.LU R28, [R1+0x960] ;  /* 0x00096000011c7983 */ /* 0x0003680000300800 */
[----:B------:R1:W-:Y:S01]  /*8c60*/  STL [R1+0x7ac], R2 ;  /* 0x0007ac0201007387 */ /* 0x0003e20000100800 */
[----:B------:R-:W-:-:S07]  /*8c70*/  LOP3.LUT R3, R0, 0x20, RZ, 0x3c, !PT ;  /* 0x0000002000037812 */ /* 0x000fce00078e3cff */
.L_x_2:
[----:B-1----:R-:W2:Y:S01]  /*8c80*/  LDL R2, [R1+0x7a8] ;  /* 0x0007a80001027983 */ /* 0x002ea20000100800 */
[----:B------:R-:W-:-:S04]  /*8c90*/  DEPBAR.LE SB0, 0x2 ;  /* 0x000080800000791a */ /* 0x000fc80000000000 */
[----:B------:R-:W-:Y:S01]  /*8ca0*/  UIADD3 UR6, UPT, UPT, UR6, 0x1, URZ ;  /* 0x0000000106067890 */ /* 0x000fe2000fffe0ff */
[----:B-----5:R-:W-:Y:S03]  /*8cb0*/  STL.64 [R1+0x1630], R26 ;  /* 0x0016301a01007387 */ /* 0x020fe60000100a00 */
[----:B------:R-:W-:Y:S01]  /*8cc0*/  UISETP.GT.AND UP0, UPT, UR6, 0x1, UPT ;  /* 0x000000010600788c */ /* 0x000fe2000bf04270 */
[----:B------:R-:W-:Y:S03]  /*8cd0*/  STL.64 [R1+0x1628], R24 ;  /* 0x0016281801007387 */ /* 0x000fe60000100a00 */
[----:B------:R-:W-:Y:S01]  /*8ce0*/  USEL UR6, UR6, URZ, !UP0 ;  /* 0x000000ff06067287 */ /* 0x000fe2000c000000 */
[----:B------:R-:W-:Y:S03]  /*8cf0*/  STL.64 [R1+0x1620], R22 ;  /* 0x0016201601007387 */ /* 0x000fe60000100a00 */
[----:B------:R-:W-:Y:S01]  /*8d00*/  ULEA UR7, UR6, UR4, 0x10 ;  /* 0x0000000406077291 */ /* 0x000fe2000f8e80ff */
[----:B------:R-:W-:Y:S01]  /*8d10*/  BAR.SYNC.DEFER_BLOCKING 0x0 ;  /* 0x0000000000007b1d */ /* 0x000fe20000010000 */
[----:B------:R-:W-:-:S05]  /*8d20*/  ULEA UR10, UR6, UR4, 0xf ;  /* 0x00000004060a7291 */ /* 0x000fca000f8e78ff */
[----:B------:R-:W-:Y:S04]  /*8d30*/  STL.64 [R1+0x1618], R20 ;  /* 0x0016181401007387 */ /* 0x000fe80000100a00 */
[----:B-----5:R1:W-:Y:S04]  /*8d40*/  STL [R1+0xa98], R28 ;  /* 0x000a981c01007387 */ /* 0x0203e80000100800 */
[----:B------:R-:W-:Y:S01]  /*8d50*/  STL [R1+0xa14], R29 ;  /* 0x000a141d01007387 */ /* 0x000fe20000100800 */
[----:B-1----:R-:W-:-:S03]  /*8d60*/  LOP3.LUT R28, R0, 0x20, RZ, 0x3c, !PT ;  /* 0x00000020001c7812 */ /* 0x002fc600078e3cff */
[----:B------:R-:W-:Y:S04]  /*8d70*/  LDS R18, [R0+UR7+0x2100] ;  /* 0x0021000700127984 */ /* 0x000fe80008000800 */
[----:B------:R-:W1:Y:S04]  /*8d80*/  LDS R19, [R28+UR7+0x2100] ;  /* 0x002100071c137984 */ /* 0x000e680008000800 */
[----:B------:R-:W-:Y:S04]  /*8d90*/  LDS R16, [R0+UR7+0x100] ;  /* 0x0001000700107984 */ /* 0x000fe80008000800 */
[----:B------:R-:W3:Y:S04]  /*8da0*/  LDS R17, [R28+UR7+0x100] ;  /* 0x000100071c117984 */ /* 0x000ee80008000800 */
[----:B------:R-:W-:Y:S04]  /*8db0*/  LDS R12, [R0+UR7] ;  /* 0x00000007000c7984 */ /* 0x000fe80008000800 */
[----:B------:R-:W-:Y:S04]  /*8dc0*/  LDS R14, [R0+UR7+0x2000] ;  /* 0x00200007000e7984 */ /* 0x000fe80008000800 */
[----:B------:R-:W-:Y:S04]  /*8dd0*/  LDS R13, [R28+UR7] ;  /* 0x000000071c0d7984 */ /* 0x000fe80008000800 */
[----:B------:R-:W-:Y:S04]  /*8de0*/  LDS R15, [R28+UR7+0x2000] ;  /* 0x002000071c0f7984 */ /* 0x000fe80008000800 */
[----:B-1----:R-:W-:Y:S04]  /*8df0*/  STL.64 [R1+0x1950], R18 ;  /* 0x0019501201007387 */ /* 0x002fe80000100a00 */
[----:B---3--:R-:W-:Y:S04]  /*8e00*/  STL.64 [R1+0x1948], R16 ;  /* 0x0019481001007387 */ /* 0x008fe80000100a00 */
[----:B--2---:R-:W1:Y:S04]  /*8e10*/  LDSM.16.M88.4 R16, [R2+UR10+0x20000] ;  /* 0x0200000a0210783b */ /* 0x004e680008000200 */
[----:B------:R-:W2:Y:S04]  /*8e20*/  LDSM.16.M88.4 R8, [R2+UR10+0x21000] ;  /* 0x0210000a0208783b */ /* 0x000ea80008000200 */
[----:B------:R-:W3:Y:S04]  /*8e30*/  LDSM.16.M88.4 R4, [R2+UR10+0x22000] ;  /* 0x0220000a0204783b */ /* 0x000ee80008000200 */
[----:B------:R-:W4:Y:S04]  /*8e40*/  LDSM.16.M88.4 R20, [R2+UR10+0x23000] ;  /* 0x0230000a0214783b */ /* 0x000f280008000200 */
[----:B------:R-:W-:Y:S04]  /*8e50*/  LDSM.16.M88.4 R24, [R2+UR10+0x24000] ;  /* 0x0240000a0218783b */ /* 0x000fe80008000200 */
[----:B-1----:R-:W-:Y:S04]  /*8e60*/  STL.64 [R1+0x50], R16 ;  /* 0x0000501001007387 */ /* 0x002fe80000100a00 */
[----:B------:R-:W-:Y:S04]  /*8e70*/  STL.64 [R1+0x58], R18 ;  /* 0x0000581201007387 */ /* 0x000fe80000100a00 */
[----:B--2---:R-:W-:Y:S04]  /*8e80*/  STL.64 [R1+0x40], R8 ;  /* 0x0000400801007387 */ /* 0x004fe80000100a00 */
[----:B------:R-:W-:Y:S04]  /*8e90*/  STL.64 [R1+0x48], R10 ;  /* 0x0000480a01007387 */ /* 0x000fe80000100a00 */
[----:B---3--:R-:W-:Y:S04]  /*8ea0*/  STL.64 [R1+0x30], R4 ;  /* 0x0000300401007387 */ /* 0x008fe80000100a00 */
[----:B------:R-:W-:Y:S04]  /*8eb0*/  STL.64 [R1+0x38], R6 ;  /* 0x0000380601007387 */ /* 0x000fe80000100a00 */
[----:B------:R-:W1:Y:S04]  /*8ec0*/  LDSM.16.M88.4 R4, [R2+UR10+0x25000] ;  /* 0x0250000a0204783b */ /* 0x000e680008000200 */
[----:B----4-:R-:W-:Y:S04]  /*8ed0*/  STL.64 [R1+0x20], R20 ;  /* 0x0000201401007387 */ /* 0x010fe80000100a00 */
[----:B------:R-:W2:Y:S04]  /*8ee0*/  LDSM.16.M88.4 R8, [R2+UR10+0x26000] ;  /* 0x0260000a0208783b */ /* 0x000ea80008000200 */
[----:B-1----:R-:W-:Y:S04]  /*8ef0*/  STL.64 [R1], R4 ;  /* 0x0000000401007387 */ /* 0x002fe80000100a00 */
[----:B------:R-:W-:Y:S04]  /*8f00*/  STL.64 [R1+0x8], R6 ;  /* 0x0000080601007387 */ /* 0x000fe80000100a00 */
[----:B------:R-:W-:Y:S04]  /*8f10*/  STL.64 [R1+0x28], R22 ;  /* 0x0000281601007387 */ /* 0x000fe80000100a00 */
[----:B------:R1:W-:Y:S04]  /*8f20*/  STL.64 [R1+0x1970], R20 ;  /* 0x0019701401007387 */ /* 0x0003e80000100a00 */
[----:B------:R-:W3:Y:S04]  /*8f30*/  LDSM.16.M88.4 R4, [R2+UR10+0x27000] ;  /* 0x0270000a0204783b */ /* 0x000ee80008000200 */
[----:B-1----:R-:W4:Y:S04]  /*8f40*/  LDL.LU.64 R20, [R1+0x380] ;  /* 0x0003800001147983 */ /* 0x002f280000300a00 */
[----:B------:R-:W2:Y:S04]  /*8f50*/  LDL.LU.64 R22, [R1+0x388] ;  /* 0x0003880001167983 */ /* 0x000ea80000300a00 */
[----:B--2---:R-:W-:Y:S04]  /*8f60*/  STL.64 [R1+0x1980], R22 ;  /* 0x0019801601007387 */ /* 0x004fe80000100a00 */
[----:B----4-:R1:W-:Y:S04]  /*8f70*/  STL.64 [R1+0x1978], R20 ;  /* 0x0019781401007387 */ /* 0x0103e80000100a00 */
[----:B-1----:R-:W2:Y:S04]  /*8f80*/  LDL.LU.64 R20, [R1+0x500] ;  /* 0x0005000001147983 */ /* 0x002ea80000300a00 */
[----:B------:R-:W4:Y:S04]  /*8f90*/  LDL.LU.64 R22, [R1+0x508] ;  /* 0x0005080001167983 */ /* 0x000f280000300a00 */
[----:B----4-:R-:W-:Y:S04]  /*8fa0*/  STL.64 [R1+0x1998], R22 ;  /* 0x0019981601007387 */ /* 0x010fe80000100a00 */
[----:B--2---:R1:W-:Y:S04]  /*8fb0*/  STL.64 [R1+0x1990], R20 ;  /* 0x0019901401007387 */ /* 0x0043e80000100a00 */
[----:B-1----:R-:W2:Y:S04]  /*8fc0*/  LDL.64 R20, [R1+0x50] ;  /* 0x0000500001147983 */ /* 0x002ea80000100a00 */
[----:B------:R-:W-:Y:S04]  /*8fd0*/  STL [R1+0x15bc], R10 ;  /* 0x0015bc0a01007387 */ /* 0x000fe80000100800 */
[----:B------:R-:W-:Y:S04]  /*8fe0*/  STL.64 [R1+0x18], R26 ;  /* 0x0000181a01007387 */ /* 0x000fe80000100a00 */
[----:B------:R1:W-:Y:S04]  /*8ff0*/  STL.64 [R1+0x1988], R24 ;  /* 0x0019881801007387 */ /* 0x0003e80000100a00 */
[----:B-1----:R-:W4:Y:S04]  /*9000*/  LDL.64 R24, [R1+0x40] ;  /* 0x0000400001187983 */ /* 0x002f280000100a00 */
[----:B----4-:R1:W-:Y:S04]  /*9010*/  STL.64 [R1+0x19a0], R24 ;  /* 0x0019a01801007387 */ /* 0x0103e80000100a00 */
[----:B-1----:R-:W4:Y:S04]  /*9020*/  LDL.LU.64 R24, [R1+0x510] ;  /* 0x0005100001187983 */ /* 0x002f280000300a00 */
[----:B------:R-:W4:Y:S04]  /*9030*/  LDL.LU.64 R26, [R1+0x518] ;  /* 0x00051800011a7983 */ /* 0x000f280000300a00 */
[----:B------:R-:W-:Y:S04]  /*9040*/  STL [R1+0x15b8], R11 ;  /* 0x0015b80b01007387 */ /* 0x000fe80000100800 */
[----:B------:R1:W-:Y:S01]  /*9050*/  STL.64 [R1+0x1958], R8 ;  /* 0x0019580801007387 */ /* 0x0003e20000100a00 */
[----:B--2---:R-:W-:-:S02]  /*9060*/  IMAD.MOV.U32 R3, RZ, RZ, R20 ;  /* 0x000000ffff037224 */ /* 0x004fc400078e0014 */
[----:B------:R-:W-:Y:S01]  /*9070*/  IMAD.MOV.U32 R2, RZ, RZ, R21 ;  /* 0x000000ffff027224 */ /* 0x000fe200078e0015 */
[----:B-1----:R-:W2:Y:S04]  /*9080*/  LDL.64 R8, [R1] ;  /* 0x0000000001087983 */ /* 0x002ea80000100a00 */
[----:B------:R-:W2:Y:S04]  /*9090*/  LDL.LU.64 R16, [R1+0x370] ;  /* 0x0003700001107983 */ /* 0x000ea80000300a00 */
[----:B------:R-:W2:Y:S04]  /*90a0*/  LDL.LU.64 R18, [R1+0x378] ;  /* 0x0003780001127983 */ /* 0x000ea80000300a00 */
[----:B---3--:R-:W-:Y:S04]  /*90b0*/  STL [R1+0x1614], R6 ;  /* 0x0016140601007387 */ /* 0x008fe80000100800 */
[----:B------:R-:W-:Y:S01]  /*90c0*/  STL [R1+0x1610], R7 ;  /* 0x0016100701007387 */ /* 0x000fe20000100800 */
[----:B----4-:R-:W-:-:S15]  /*90d0*/  HMMA.1688.F32.TF32 R24, R12, R20, R24 ;  /* 0x000000140c18723c */ /* 0x010fde0000081018 */
[----:B------:R-:W-:-:S04]  /*90e0*/  NOP ;  /* 0x0000000000007918 */ /* 0x000fc80000000000 */
[----:B------:R1:W-:Y:S04]  /*90f0*/  STL.64 [R1+0x460], R24 ;  /* 0x0004601801007387 */ /* 0x0003e80000100a00 */
[----:B------:R-:W-:Y:S04]  /*9100*/  STL.64 [R1+0x468], R26 ;  /* 0x0004681a01007387 */ /* 0x000fe80000100a00 */
[----:B-1----:R-:W3:Y:S04]  /*9110*/  LDL.LU.64 R24, [R1+0x19a0] ;  /* 0x0019a00001187983 */ /* 0x002ee80000300a00 */
[----:B------:R-:W4:Y:S04]  /*9120*/  LDL.LU.64 R22, [R1+0x1998] ;  /* 0x0019980001167983 */ /* 0x000f280000300a00 */
[----:B------:R-:W4:Y:S01]  /*9130*/  LDL.LU.64 R20, [R1+0x1990] ;  /* 0x0019900001147983 */ /* 0x000f220000300a00 */
[----:B---3--:R-:W-:-:S02]  /*9140*/  IMAD.MOV.U32 R11, RZ, RZ, R24 ;  /* 0x000000ffff0b7224 */ /* 0x008fc400078e0018 */
[----:B------:R-:W-:Y:S01]  /*9150*/  IMAD.MOV.U32 R10, RZ, RZ, R25 ;  /* 0x000000ffff0a7224 */ /* 0x000fe200078e0019 */
[----:B----4-:R-:W-:Y:S01]  /*9160*/  HMMA.1688.F32.TF32 R20, R12, R24, R20 ;  /* 0x000000180c14723c */ /* 0x010fe20000081014 */
[----:B------:R-:W3:-:S15]  /*9170*/  LDL.LU.64 R24, [R1+0x1988] ;  /* 0x0019880001187983 */ /* 0x000ede0000300a00 */
[----:B------:R-:W-:-:S03]  /*9180*/  NOP ;  /* 0x0000000000007918 */ /* 0x000fc60000000000 */
[----:B------:R-:W-:Y:S01]  /*9190*/  IMAD.MOV.U32 R6, RZ, RZ, R20 ;  /* 0x000000ffff067224 */ /* 0x000fe200078e0014 */
[----:B------:R1:W-:Y:S01]  /*91a0*/  STL.64 [R1+0x458], R22 ;  /* 0x0004581601007387 */ /* 0x0003e20000100a00 */
[----:B------:R-:W-:-:S03]  /*91b0*/  IMAD.MOV.U32 R7, RZ, RZ, R21 ;  /* 0x000000ffff077224 */ /* 0x000fc600078e0015 */
[----:B-1----:R-:W4:Y:S04]  /*91c0*/  LDL.LU.64 R22, [R1+0x1980] ;  /* 0x0019800001167983 */ /* 0x002f280000300a00 */
[----:B------:R-:W4:Y:S04]  /*91d0*/  LDL.LU.64 R20, [R1+0x1978] ;  /* 0x0019780001147983 */ /* 0x000f280000300a00 */
[----:B------:R-:W-:Y:S04]  /*91e0*/  STL.64 [R1+0x1968], R6 ;  /* 0x0019680601007387 */ /* 0x000fe80000100a00 */
[----:B------:R1:W-:Y:S04]  /*91f0*/  STL.64 [R1+0x1960], R4 ;  /* 0x0019600401007387 */ /* 0x0003e80000100a00 */
[----:B-1----:R-:W4:Y:S02]  /*9200*/  LDL.64 R4, [R1+0x30] ;  /* 0x0000300001047983 */ /* 0x002f240000100a00 */
[----:B----4-:R-:W-:-:S15]  /*9210*/  HMMA.1688.F32.TF32 R20, R12, R4, R20 ;  /* 0x000000040c14723c */ /* 0x010fde0000081014 */
[----:B------:R-:W-:-:S04]  /*9220*/  NOP ;  /* 0x0000000000007918 */ /* 0x000fc80000000000 */
[----:B------:R1:W-:Y:S04]  /*9230*/  STL.64 [R1+0x440], R20 ;  /* 0x0004401401007387 */ /* 0x0003e80000100a00 */
[----:B------:R4:W-:Y:S04]  /*9240*/  STL.64 [R1+0x448], R22 ;  /* 0x0004481601007387 */ /* 0x0009e80000100a00 */
[----:B-1----:R-:W2:Y:S01]  /*9250*/  LDL.LU.64 R20, [R1+0x1970] ;  /* 0x0019700001147983 */ /* 0x002ea20000300a00 */
[----:B----4-:R-:W-:Y:S02]  /*9260*/  IMAD.MOV.U32 R23, RZ, RZ, R4 ;  /* 0x000000ffff177224 */ /* 0x010fe400078e0004 */
[----:B------:R-:W-:-:S02]  /*9270*/  IMAD.MOV.U32 R22, RZ, RZ, R5 ;  /* 0x000000ffff167224 */ /* 0x000fc400078e0005 */
[----:B------:R-:W4:Y:S04]  /*9280*/  LDL.LU.64 R4, [R1+0x350] ;  /* 0x0003500001047983 */ /* 0x000f280000300a00 */
[----:B------:R-:W4:Y:S01]  /*9290*/  LDL.LU.64 R6, [R1+0x358] ;  /* 0x0003580001067983 */ /* 0x000f220000300a00 */
[----:B--2---:R-:W-:-:S15]  /*92a0*/  HMMA.1688.F32.TF32 R16, R12, R20, R16 ;  /* 0x000000140c10723c */ /* 0x004fde0000081010 */
[----:B------:R-:W-:-:S04]  /*92b0*/  NOP ;  /* 0x0000000000007918 */ /* 0x000fc80000000000 */
[----:B------:R1:W-:Y:S04]  /*92c0*/  STL.64 [R1+0x430], R16 ;  /* 0x0004301001007387 */ /* 0x0003e80000100a00 */
[----:B------:R2:W-:Y:S04]  /*92d0*/  STL.64 [R1+0x438], R18 ;  /* 0x0004381201007387 */ /* 0x0005e80000100a00 */
[----:B-1----:R-:W3:Y:S04]  /*92e0*/  LDL.LU.64 R16, [R1+0x340] ;  /* 0x0003400001107983 */ /* 0x002ee80000300a00 */
[----:B--2---:R-:W2:Y:S04]  /*92f0*/  LDL.LU.64 R18, [R1+0x348] ;  /* 0x0003480001127983 */ /* 0x004ea80000300a00 */
[----:B------:R1:W-:Y:S02]  /*9300*/  STL.64 [R1+0x1908], R20 ;  /* 0x0019081401007387 */ /* 0x0003e40000100a00 */
[----:B-1----:R-:W-:-:S02]  /*9310*/  IMAD.MOV.U32 R20, RZ, RZ, R23 ;  /* 0x000000ffff147224 */ /* 0x002fc400078e0017 */
[----:B------:R-:W-:-:S05]  /*9320*/  IMAD.MOV.U32 R21, RZ, RZ, R22 ;  /* 0x000000ffff157224 */ /* 0x000fca00078e0016 */
[----:B------:R1:W-:Y:S02]  /*9330*/  STL.64 [R1+0x1918], R20 ;  /* 0x0019181401007387 */ /* 0x0003e40000100a00 */
[----:B-1----:R-:W-:Y:S02]  /*9340*/  IMAD.MOV.U32 R20, RZ, RZ, R11 ;  /* 0x000000ffff147224 */ /* 0x002fe400078e000b */
[----:B------:R-:W-:-:S05]  /*9350*/  IMAD.MOV.U32 R21, RZ, RZ, R10 ;  /* 0x000000ffff157224 */ /* 0x000fca00078e000a */
[----:B------:R1:W-:Y:S04]  /*9360*/  STL.64 [R1+0x1930], R20 ;  /* 0x0019301401007387 */ /* 0x0003e80000100a00 */
[----:B-1----:R-:W3:Y:S04]  /*9370*/  LDL.LU.64 R20, [R1+0x360] ;  /* 0x0003600001147983 */ /* 0x002ee80000300a00 */
[----:B------:R-:W3:Y:S01]  /*9380*/  LDL.LU.64 R22, [R1+0x368] ;  /* 0x0003680001167983 */ /* 0x000ee20000300a00 */
[C---:B----4-:R-:W-:Y:S08]  /*9390*/  HMMA.1688.F32.TF32 R4, R12.reuse, R8, R4 ;  /* 0x000000080c04723c */ /* 0x050ff00000081004 */
[----:B---3--:R-:W-:-:S15]  /*93a0*/  HMMA.1688.F32.TF32 R20, R12, R24, R20 ;  /* 0x000000180c14723c */ /* 0x008fde0000081014 */
[----:B------:R-:W-:-:S04]  /*93b0*/  NOP ;  /* 0x0000000000007918 */ /* 0x000fc80000000000 */
[----:B------:R1:W-:Y:S04]  /*93c0*/  STL.64 [R1+0x420], R20 ;  /* 0x0004201401007387 */ /* 0x0003e80000100a00 */
[----:B------:R-:W-:Y:S04]  /*93d0*/  STL.64 [R1+0x428], R22 ;  /* 0x0004281601007387 */ /* 0x000fe80000100a00 */
[----:B------:R3:W-:Y:S01]  /*93e0*/  STL.64 [R1+0x1900], R24 ;  /* 0x0019001801007387 */ /* 0x0007e20000100a00 */
[----:B-1----:R-:W-:Y:S02]  /*93f0*/  IMAD.MOV.U32 R20, RZ, RZ, R3 ;  /* 0x000000ffff147224 */ /* 0x002fe400078e0003 */
[----:B------:R-:W-:Y:S01]  /*9400*/  IMAD.MOV.U32 R21, RZ, RZ, R2 ;  /* 0x000000ffff157224 */ /* 0x000fe200078e0002 */
[----:B---3--:R-:W3:Y:S04]  /*9410*/  LDL.LU.64 R24, [R1+0x330] ;  /* 0x0003300001187983 */ /* 0x008ee80000300a00 */
[----:B------:R-:W3:Y:S01]  /*9420*/  LDL.LU.64 R26, [R1+0x338] ;  /* 0x00033800011a7983 */ /* 0x000ee20000300a00 */
[----:B------:R-:W-:-:S03]  /*9430*/  IMAD.MOV.U32 R3, RZ, RZ, R8 ;  /* 0x000000ffff037224 */ /* 0x000fc600078e0008 */
[----:B------:R-:W-:Y:S01]  /*9440*/  STL.64 [R1+0x410], R4 ;  /* 0x0004100401007387 */ /* 0x000fe20000100a00 */
[----:B------:R-:W-:-:S03]  /*9450*/  IMAD.MOV.U32 R2, RZ, RZ, R9 ;  /* 0x000000ffff027224 */ /* 0x000fc600078e0009 */
[----:B------:R1:W-:Y:S04]  /*9460*/  STL.64 [R1+0x418], R6 ;  /* 0x0004180601007387 */ /* 0x0003e80000100a00 */
[----:B-1----:R-:W4:Y:S04]  /*9470*/  LDL.LU.64 R6, [R1+0x1968] ;  /* 0x0019680001067983 */ /* 0x002f280000300a00 */
[----:B------:R-:W3:Y:S04]  /*9480*/  LDL.LU.64 R4, [R1+0x1960] ;  /* 0x0019600001047983 */ /* 0x000ee80000300a00 */
[----:B------:R-:W2:Y:S02]  /*9490*/  LDL.LU.64 R8, [R1+0x1958] ;  /* 0x0019580001087983 */ /* 0x000ea40000300a00 */
[----:B--2---:R-:W-:-:S15]  /*94a0*/  HMMA.1688.F32.TF32 R16, R12, R8, R16 ;  /* 0x000000080c10723c */ /* 0x004fde0000081010 */
[----:B------:R-:W-:-:S04]  /*94b0*/  NOP ;  /* 0x0000000000007918 */ /* 0x000fc80000000000 */
[----:B------:R-:W-:Y:S04]  /*94c0*/  STL.64 [R1+0x400], R16 ;  /* 0x0004001001007387 */ /* 0x000fe80000100a00 */
[----:B------:R1:W-:Y:S04]  /*94d0*/  STL.64 [R1+0x408], R18 ;  /* 0x0004081201007387 */ /* 0x0003e80000100a00 */
[----:B-1----:R-:W2:Y:S04]  /*94e0*/  LDL.LU.64 R18, [R1+0x1950] ;  /* 0x0019500001127983 */ /* 0x002ea80000300a00 */
[----:B------:R-:W2:Y:S01]  /*94f0*/  LDL.LU.64 R16, [R1+0x1948] ;  /* 0x0019480001107983 */ /* 0x000ea20000300a00 */
[----:B---3--:R-:W-:Y:S03]  /*9500*/  HMMA.1688.F32.TF32 R12, R12, R4, R24 ;  /* 0x000000040c0c723c */ /* 0x008fe60000081018 */
[----:B------:R1:W-:Y:S04]  /*9510*/  STL.64 [R1+0x1910], R8 ;  /* 0x0019100801007387 */ /* 0x0003e80000100a00 */
[----:B-1----:R-:W3:Y:S04]  /*9520*/  LDL.LU.64 R8, [R1+0x260] ;  /* 0x0002600001087983 */ /* 0x002ee80000300a00 */
[----:B------:R-:W2:Y:S08]  /*9530*/  LDL.LU.64 R10, [R1+0x268] ;  /* 0x00026800010a7983 */ /* 0x000eb00000300a00 */
[----:B------:R-:W-:Y:S04]  /*9540*/  STL.64 [R1+0x380], R12 ;  /* 0x0003800c01007387 */ /* 0x000fe80000100a00 */
[----:B------:R-:W-:Y:S04]  /*9550*/  STL.64 [R1+0x388], R14 ;  /* 0x0003880e01007387 */ /* 0x000fe80000100a00 */
[----:B--2---:R-:W-:Y:S04]  /*9560*/  STL.64 [R1+0x1928], R10 ;  /* 0x0019280a01007387 */ /* 0x004fe80000100a00 */
[----:B---3--:R1:W-:Y:S04]  /*9570*/  STL.64 [R1+0x1920], R8 ;  /* 0x0019200801007387 */ /* 0x0083e80000100a00 */
[----:B-1----:R-:W2:Y:S04]  /*9580*/  LDL.LU.64 R8, [R1+0x270] ;  /* 0x0002700001087983 */ /* 0x002ea80000300a00 */
[----:B------:R-:W3:Y:S04]  /*9590*/  LDL.LU.64 R10, [R1+0x278] ;  /* 0x00027800010a7983 */ /* 0x000ee80000300a00 */
[----:B---3--:R-:W-:Y:S04]  /*95a0*/  STL.64 [R1+0x1940], R10 ;  /* 0x0019400a01007387 */ /* 0x008fe80000100a00 */
[----:B--2---:R1:W-:Y:S04]  /*95b0*/  STL.64 [R1+0x1938], R8 ;  /* 0x0019380801007387 */ /* 0x0043e80000100a00 */
[----:B-1----:R-:W2:Y:S04]  /*95c0*/  LDL.LU.64 R8, [R1+0x320] ;  /* 0x0003200001087983 */ /* 0x002ea80000300a00 */
[----:B------:R-:W2:Y:S04]  /*95d0*/  LDL.LU.64 R10, [R1+0x328] ;  /* 0x00032800010a7983 */ /* 0x000ea80000300a00 */
[----:B------:R-:W3:Y:S04]  /*95e0*/  LDL.LU.64 R24, [R1+0x250] ;  /* 0x0002500001187983 */ /* 0x000ee80000300a00 */
[----:B------:R-:W3:Y:S04]  /*95f0*/  LDL.LU.64 R26, [R1+0x258] ;  /* 0x00025800011a7983 */ /* 0x000ee80000300a00 */
[----:B----4-:R-:W-:Y:S04]  /*9600*/  STL.64 [R1+0x18d0], R6 ;  /* 0x0018d00601007387 */ /* 0x010fe80000100a00 */
[----:B------:R1:W-:Y:S04]  /*9610*/  STL.64 [R1+0x18c8], R4 ;  /* 0x0018c80401007387 */ /* 0x0003e80000100a00 */
[----:B-1----:R-:W4:Y:S04]  /*9620*/  LDL.LU.64 R4, [R1+0x220] ;  /* 0x0002200001047983 */ /* 0x002f280000300a00 */
[----:B------:R-:W2:Y:S04]  /*9630*/  LDL.LU.64 R6, [R1+0x228] ;  /* 0x0002280001067983 */ /* 0x000ea80000300a00 */
[----:B--2---:R-:W-:Y:S04]  /*9640*/  STL.64 [R1+0x18e0], R6 ;  /* 0x0018e00601007387 */ /* 0x004fe80000100a00 */
[----:B----4-:R1:W-:Y:S02]  /*9650*/  STL.64 [R1+0x18d8], R4 ;  /* 0x0018d80401007387 */ /* 0x0103e40000100a00 */
[----:B-1----:R-:W-:-:S02]  /*9660*/  IMAD.MOV.U32 R4, RZ, RZ, R3 ;  /* 0x000000ffff047224 */ /* 0x002fc400078e0003 */
[----:B------:R-:W-:-:S05]  /*9670*/  IMAD.MOV.U32 R5, RZ, RZ, R2 ;  /* 0x000000ffff057224 */ /* 0x000fca00078e0002 */
[----:B------:R1:W-:Y:S04]  /*9680*/  STL.64 [R1+0x18f8], R4 ;  /* 0x0018f80401007387 */ /* 0x0003e80000100a00 */
[----:B-1----:R-:W2:Y:S04]  /*9690*/  LDL.LU.64 R4, [R1+0x240] ;  /* 0x0002400001047983 */ /* 0x002ea80000300a00 */
[----:B------:R-:W2:Y:S04]  /*96a0*/  LDL.LU.64 R6, [R1+0x248] ;  /* 0x0002480001067983 */ /* 0x000ea80000300a00 */
[----:B------:R-:W4:Y:S04]  /*96b0*/  LDL.LU.64 R12, [R1+0x210] ;  /* 0x00021000010c7983 */ /* 0x000f280000300a00 */
[----:B------:R-:W2:Y:S01]  /*96c0*/  LDL.LU.64 R14, [R1+0x218] ;  /* 0x00021800010e7983 */ /* 0x000ea20000300a00 */
[C---:B------:R-:W-:Y:S03]  /*96d0*/  HMMA.1688.F32.TF32 R20, R16.reuse, R20, R8 ;  /* 0x000000141014723c */ /* 0x040fe60000081008 */
[----:B--2---:R-:W-:Y:S04]  /*96e0*/  STL.64 [R1+0x18f0], R14 ;  /* 0x0018f00e01007387 */ /* 0x004fe80000100a00 */
[----:B----4-:R1:W-:Y:S04]  /*96f0*/  STL.64 [R1+0x18e8], R12 ;  /* 0x0018e80c01007387 */ /* 0x0103e80000100a00 */
[----:B-1----:R-:W2:Y:S04]  /*9700*/  LDL.LU.64 R12, [R1+0x230] ;  /* 0x00023000010c7983 */ /* 0x002ea80000300a00 */
[----:B------:R-:W2:Y:S04]  /*9710*/  LDL.LU.64 R14, [R1+0x238] ;  /* 0x00023800010e7983 */ /* 0x000ea80000300a00 */
[----:B------:R-:W4:Y:S04]  /*9720*/  LDL.LU.64 R10, [R1+0x1940] ;  /* 0x00194000010a7983 */ /* 0x000f280000300a00 */
[----:B------:R-:W4:Y:S04]  /*9730*/  LDL.LU.64 R8, [R1+0x1938] ;  /* 0x0019380001087983 */ /* 0x000f280000300a00 */
[----:B------:R1:W-:Y:S04]  /*9740*/  STL.64 [R1+0x370], R20 ;  /* 0x0003701401007387 */ /* 0x0003e80000100a00 */
[----:B------:R4:W-:Y:S04]  /*9750*/  STL.64 [R1+0x378], R22 ;  /* 0x0003781601007387 */ /* 0x0009e80000100a00 */
[----:B-1----:R-:W4:Y:S02]  /*9760*/  LDL.LU.64 R20, [R1+0x1930] ;  /* 0x0019300001147983 */ /* 0x002f240000300a00 */
[----:B----4-:R-:W-:Y:S02]  /*9770*/  HMMA.1688.F32.TF32 R20, R16, R20, R8 ;  /* 0x000000141014723c */ /* 0x010fe40000081008 */
[----:B------:R-:W4:Y:S04]  /*9780*/  LDL.LU.64 R10, [R1+0x1928] ;  /* 0x00192800010a7983 */ /* 0x000f280000300a00 */
[----:B------:R-:W4:-:S13]  /*9790*/  LDL.LU.64 R8, [R1+0x1920] ;  /* 0x0019200001087983 */ /* 0x000f1a0000300a00 */
[----:B------:R1:W-:Y:S04]  /*97a0*/  STL.64 [R1+0x360], R20 ;  /* 0x0003601401007387 */ /* 0x0003e80000100a00 */
[----:B------:R4:W-:Y:S04]  /*97b0*/  STL.64 [R1+0x368], R22 ;  /* 0x0003681601007387 */ /* 0x0009e80000100a00 */
[----:B-1----:R-:W4:Y:S02]  /*97c0*/  LDL.LU.64 R20, [R1+0x1918] ;  /* 0x0019180001147983 */ /* 0x002f240000300a00 */
[----:B----4-:R-:W-:Y:S02]  /*97d0*/  HMMA.1688.F32.TF32 R20, R16, R20, R8 ;  /* 0x000000141014723c */ /* 0x010fe40000081008 */
[----:B------:R-:W4:-:S15]  /*97e0*/  LDL.LU.64 R8, [R1+0x1910] ;  /* 0x0019100001087983 */ /* 0x000f1e0000300a00 */
[----:B------:R-:W-:Y:S02]  /*97f0*/  NOP ;  /* 0x0000000000007918 */ /* 0x000fe40000000000 */
[----:B------:R1:W-:Y:S01]  /*9800*/  STL.64 [R1+0x350], R20 ;  /* 0x0003501401007387 */ /* 0x0003e20000100a00 */
[----:B------:R-:W-:Y:S02]  /*9810*/  IMAD.MOV.U32 R10, RZ, RZ, R22 ;  /* 0x000000ffff0a7224 */ /* 0x000fe400078e0016 */
[----:B------:R-:W-:Y:S01]  /*9820*/  IMAD.MOV.U32 R11, RZ, RZ, R23 ;  /* 0x000000ffff0b7224 */ /* 0x000fe200078e0017 */
[----:B-1----:R-:W3:Y:S02]  /*9830*/  LDL.LU.64 R20, [R1+0x1908] ;  /* 0x0019080001147983 */ /* 0x002ee40000300a00 */
[----:B---3--:R-:W-:-:S15]  /*9840*/  HMMA.1688.F32.TF32 R24, R16, R20, R24 ;  /* 0x000000141018723c */ /* 0x008fde0000081018 */
[----:B------:R-:W-:-:S04]  /*9850*/  NOP ;  /* 0x0000000000007918 */ /* 0x000fc80000000000 */
[----:B------:R1:W-:Y:S04]  /*9860*/  STL.64 [R1+0x340], R24 ;  /* 0x0003401801007387 */ /* 0x0003e80000100a00 */
[----:B------:R-:W-:Y:S04]  /*9870*/  STL.64 [R1+0x348], R26 ;  /* 0x0003481a01007387 */ /* 0x000fe80000100a00 */
[----:B-1----:R-:W3:Y:S02]  /*9880*/  LDL.LU.64 R24, [R1+0x1900] ;  /* 0x0019000001187983 */ /* 0x002ee40000300a00 */
[----:B---3--:R-:W-:-:S15]  /*9890*/  HMMA.1688.F32.TF32 R4, R16, R24, R4 ;  /* 0x000000181004723c */ /* 0x008fde0000081004 */
[----:B------:R-:W-:-:S04]  /*98a0*/  NOP ;  /* 0x0000000000007918 */ /* 0x000fc80000000000 */
[----:B------:R1:W-:Y:S04]  /*98b0*/  STL.64 [R1+0x330], R4 ;  /* 0x0003300401007387 */ /* 0x0003e80000100a00 */
[----:B------:R-:W-:Y:S04]  /*98c0*/  STL.64 [R1+0x338], R6 ;  /* 0x0003380601007387 */ /* 0x000fe80000100a00 */
[----:B-1----:R-:W2:Y:S04]  /*98d0*/  LDL.LU.64 R4, [R1+0x18f8] ;  /* 0x0018f80001047983 */ /* 0x002ea80000300a00 */
[----:B------:R1:W-:Y:S04]  /*98e0*/  STL.64 [R1+0x18c0], R24 ;  /* 0x0018c01801007387 */ /* 0x0003e80000100a00 */
[----:B-1----:R-:W3:Y:S01]  /*98f0*/  LDL.64 R24, [R1+0x50] ;  /* 0x0000500001187983 */ /* 0x002ee20000100a00 */
[----:B--2---:R-:W-:Y:S03]  /*9900*/  HMMA.1688.F32.TF32 R4, R16, R4, R12 ;  /* 0x000000041004723c */ /* 0x004fe6000008100c */
[----:B------:R-:W2:Y:S04]  /*9910*/  LDL.LU.64 R14, [R1+0x18f0] ;  /* 0x0018f000010e7983 */ /* 0x000ea80000300a00 */
[----:B------:R-:W2:-:S12]  /*9920*/  LDL.LU.64 R12, [R1+0x18e8] ;  /* 0x0018e800010c7983 */ /* 0x000e980000300a00 */
[----:B------:R-:W-:Y:S04]  /*9930*/  STL.64 [R1+0x320], R4 ;  /* 0x0003200401007387 */ /* 0x000fe80000100a00 */
[----:B------:R1:W-:Y:S04]  /*9940*/  STL.64 [R1+0x328], R6 ;  /* 0x0003280601007387 */ /* 0x0003e80000100a00 */
[----:B-1----:R-:W4:Y:S04]  /*9950*/  LDL.LU.64 R6, [R1+0x18e0] ;  /* 0x0018e00001067983 */ /* 0x002f280000300a00 */
[----:B------:R-:W4:Y:S02]  /*9960*/  LDL.LU.64 R4, [R1+0x18d8] ;  /* 0x0018d80001047983 */ /* 0x000f240000300a00 */
[----:B----4-:R-:W-:-:S15]  /*9970*/  HMMA.1688.F32.TF32 R4, R16, R8, R4 ;  /* 0x000000081004723c */ /* 0x010fde0000081004 */
[----:B------:R-:W-:-:S04]  /*9980*/  NOP ;  /* 0x0000000000007918 */ /* 0x000fc80000000000 */
[----:B------:R-:W-:Y:S04]  /*9990*/  STL.64 [R1+0x310], R4 ;  /* 0x0003100401007387 */ /* 0x000fe80000100a00 */
[----:B------:R1:W-:Y:S04]  /*99a0*/  STL.64 [R1+0x318], R6 ;  /* 0x0003180601007387 */ /* 0x0003e80000100a00 */
[----:B-1----:R-:W4:Y:S04]  /*99b0*/  LDL.LU.64 R6, [R1+0x18d0] ;  /* 0x0018d00001067983 */ /* 0x002f280000300a00 */
[----:B------:R-:W2:Y:S04]  /*99c0*/  LDL.LU.64 R4, [R1+0x18c8] ;  /* 0x0018c80001047983 */ /* 0x000ea80000300a00 */
[----:B------:R-:W-:Y:S04]  /*99d0*/  STL.64 [R1+0x1888], R10 ;  /* 0x0018880a01007387 */ /* 0x000fe80000100a00 */
[----:B------:R1:W-:Y:S04]  /*99e0*/  STL.64 [R1+0x1880], R8 ;  /* 0x0018800801007387 */ /* 0x0003e80000100a00 */
[----:B-1----:R-:W3:Y:S04]  /*99f0*/  LDL.64 R8, [R1+0x40] ;  /* 0x0000400001087983 */ /* 0x002ee80000100a00 */
[----:B----4-:R-:W-:Y:S01]  /*9a00*/  STL.64 [R1+0x1898], R6 ;  /* 0x0018980601007387 */ /* 0x010fe20000100a00 */
[----:B--2---:R-:W-:Y:S03]  /*9a10*/  HMMA.1688.F32.TF32 R12, R16, R4, R12 ;  /* 0x00000004100c723c */ /* 0x004fe6000008100c */
[----:B------:R1:W-:Y:S04]  /*9a20*/  STL.64 [R1+0x1890], R4 ;  /* 0x0018900401007387 */ /* 0x0003e80000100a00 */
[----:B------:R-:W-:Y:S04]  /*9a30*/  LDS R18, [R0+UR7+0x2300] ;  /* 0x0023000700127984 */ /* 0x000fe80008000800 */
[----:B------:R-:W2:Y:S04]  /*9a40*/  LDS R19, [R28+UR7+0x2300] ;  /* 0x002300071c137984 */ /* 0x000ea80008000800 */
[----:B------:R-:W-:Y:S04]  /*9a50*/  LDS R16, [R0+UR7+0x300] ;  /* 0x0003000700107984 */ /* 0x000fe80008000800 */
[----:B------:R-:W4:Y:S04]  /*9a60*/  LDS R17, [R28+UR7+0x300] ;  /* 0x000300071c117984 */ /* 0x000f280008000800 */
[----:B------:R-:W-:Y:S04]  /*9a70*/  STL.64 [R1+0x270], R12 ;  /* 0x0002700c01007387 */ /* 0x000fe80000100a00 */
[----:B------:R-:W-:Y:S04]  /*9a80*/  STL.64 [R1+0x278], R14 ;  /* 0x0002780e01007387 */ /* 0x000fe80000100a00 */
[----:B-1----:R-:W3:Y:S04]  /*9a90*/  LDL.LU.64 R4, [R1+0x4f0] ;  /* 0x0004f00001047983 */ /* 0x002ee80000300a00 */
[----:B------:R-:W3:Y:S04]  /*9aa0*/  LDL.LU.64 R6, [R1+0x4f8] ;  /* 0x0004f80001067983 */ /* 0x000ee80000300a00 */
[----:B------:R-:W-:Y:S04]  /*9ab0*/  LDS R12, [R0+UR7+0x200] ;  /* 0x00020007000c7984 */ /* 0x000fe80008000800 */
[----:B------:R-:W-:Y:S04]  /*9ac0*/  LDS R14, [R0+UR7+0x2200] ;  /* 0x00220007000e7984 */ /* 0x000fe80008000800 */
[----:B------:R-:W-:Y:S04]  /*9ad0*/  LDS R13, [R28+UR7+0x200] ;  /* 0x000200071c0d7984 */ /* 0x000fe80008000800 */
[----:B------:R-:W1:Y:S04]  /*9ae0*/  LDS R15, [R28+UR7+0x2200] ;  /* 0x002200071c0f7984 */ /* 0x000e680008000800 */
[----:B--2---:R-:W-:Y:S04]  /*9af0*/  STL.64 [R1+0x1878], R18 ;  /* 0x0018781201007387 */ /* 0x004fe80000100a00 */
[----:B----4-:R2:W-:Y:S01]  /*9b00*/  STL.64 [R1+0x1870], R16 ;  /* 0x0018701001007387 */ /* 0x0105e20000100a00 */
[----:B---3--:R-:W-:-:S02]  /*9b10*/  IMAD.MOV.U32 R3, RZ, RZ, R24 ;  /* 0x000000ffff037224 */ /* 0x008fc400078e0018 */
[----:B------:R-:W-:Y:S01]  /*9b20*/  IMAD.MOV.U32 R2, RZ, RZ, R25 ;  /* 0x000000ffff027224 */ /* 0x000fe200078e0019 */
[----:B--2---:R-:W2:Y:S04]  /*9b30*/  LDL.LU.64 R16, [R1+0x4e0] ;  /* 0x0004e00001107983 */ /* 0x004ea80000300a00 */
[----:B------:R-:W2:Y:S01]  /*9b40*/  LDL.LU.64 R18, [R1+0x4e8] ;  /* 0x0004e80001127983 */ /* 0x000ea20000300a00 */
[----:B-1----:R-:W-:-:S15]  /*9b50*/  HMMA.1688.F32.TF32 R4, R12, R24, R4 ;  /* 0x000000180c04723c */ /* 0x002fde0000081004 */
[----:B------:R-:W-:-:S04]  /*9b60*/  NOP ;  /* 0x0000000000007918 */ /* 0x000fc80000000000 */
[----:B------:R1:W-:Y:S04]  /*9b70*/  STL.64 [R1+0x260], R4 ;  /* 0x0002600401007387 */ /* 0x0003e80000100a00 */
[----:B------:R3:W-:Y:S04]  /*9b80*/  STL.64 [R1+0x268], R6 ;  /* 0x0002680601007387 */ /* 0x0007e80000100a00 */
[----:B------:R-:W4:Y:S04]  /*9b90*/  LDL.LU.64 R24, [R1+0x4d0] ;  /* 0x0004d00001187983 */ /* 0x000f280000300a00 */
[----:B------:R-:W4:Y:S04]  /*9ba0*/  LDL.LU.64 R26, [R1+0x4d8] ;  /* 0x0004d800011a7983 */ /* 0x000f280000300a00 */
[----:B-1----:R-:W2:Y:S04]  /*9bb0*/  LDL.LU.64 R4, [R1+0x4b0] ;  /* 0x0004b00001047983 */ /* 0x002ea80000300a00 */
[----:B---3--:R-:W3:Y:S04]  /*9bc0*/  LDL.LU.64 R6, [R1+0x4b8] ;  /* 0x0004b80001067983 */ /* 0x008ee80000300a00 */
[----:B---3--:R-:W-:Y:S04]  /*9bd0*/  STL.64 [R1+0x18a8], R6 ;  /* 0x0018a80601007387 */ /* 0x008fe80000100a00 */
[----:B--2---:R1:W-:Y:S04]  /*9be0*/  STL.64 [R1+0x18a0], R4 ;  /* 0x0018a00401007387 */ /* 0x0043e80000100a00 */
[----:B-1----:R-:W2:Y:S04]  /*9bf0*/  LDL.LU.64 R4, [R1+0x4c0] ;  /* 0x0004c00001047983 */ /* 0x002ea80000300a00 */
[----:B------:R-:W3:Y:S01]  /*9c00*/  LDL.LU.64 R6, [R1+0x4c8] ;  /* 0x0004c80001067983 */ /* 0x000ee20000300a00 */
[----:B------:R-:W-:Y:S03]  /*9c10*/  HMMA.1688.F32.TF32 R16, R12, R8, R16 ;  /* 0x000000080c10723c */ /* 0x000fe60000081010 */
[----:B---3--:R-:W-:Y:S04]  /*9c20*/  STL.64 [R1+0x18b8], R6 ;  /* 0x0018b80601007387 */ /* 0x008fe80000100a00 */
[----:B--2---:R1:W-:Y:S04]  /*9c30*/  STL.64 [R1+0x18b0], R4 ;  /* 0x0018b00401007387 */ /* 0x0043e80000100a00 */
[----:B-1----:R-:W4:Y:S01]  /*9c40*/  LDL.64 R4, [R1+0x30] ;  /* 0x0000300001047983 */ /* 0x002f220000100a00 */
[----:B------:R-:W-:-:S02]  /*9c50*/  IMAD.MOV.U32 R23, RZ, RZ, R8 ;  /* 0x000000ffff177224 */ /* 0x000fc400078e0008 */
[----:B------:R-:W-:-:S05]  /*9c60*/  IMAD.MOV.U32 R22, RZ, RZ, R9 ;  /* 0x000000ffff167224 */ /* 0x000fca00078e0009 */
[----:B------:R1:W-:Y:S04]  /*9c70*/  STL.64 [R1+0x250], R16 ;  /* 0x0002501001007387 */ /* 0x0003e80000100a00 */
[----:B------:R2:W-:Y:S04]  /*9c80*/  STL.64 [R1+0x258], R18 ;  /* 0x0002581201007387 */ /* 0x0005e80000100a00 */
[----:B------:R-:W3:Y:S04]  /*9c90*/  LDL.LU.64 R8, [R1+0x4a0] ;  /* 0x0004a00001087983 */ /* 0x000ee80000300a00 */
[----:B------:R-:W3:Y:S04]  /*9ca0*/  LDL.LU.64 R10, [R1+0x4a8] ;  /* 0x0004a800010a7983 */ /* 0x000ee80000300a00 */
[----:B-1----:R-:W3:Y:S04]  /*9cb0*/  LDL.LU.64 R16, [R1+0x170] ;  /* 0x0001700001107983 */ /* 0x002ee80000300a00 */
[----:B--2---:R-:W2:Y:S01]  /*9cc0*/  LDL.LU.64 R18, [R1+0x178] ;  /* 0x0001780001127983 */ /* 0x004ea20000300a00 */
[----:B----4-:R-:W-:-:S15]  /*9cd0*/  HMMA.1688.F32.TF32 R24, R12, R4, R24 ;  /* 0x000000040c18723c */ /* 0x010fde0000081018 */
[----:B------:R-:W-:-:S04]  /*9ce0*/  NOP ;  /* 0x0000000000007918 */ /* 0x000fc80000000000 */
[----:B------:R1:W-:Y:S04]  /*9cf0*/  STL.64 [R1+0x240], R24 ;  /* 0x0002401801007387 */ /* 0x0003e80000100a00 */
[----:B------:R4:W-:Y:S04]  /*9d00*/  STL.64 [R1+0x248], R26 ;  /* 0x0002481a01007387 */ /* 0x0009e80000100a00 */
[----:B-1----:R-:W2:Y:S01]  /*9d10*/  LDL.LU.64 R24, [R1+0x18c0] ;  /* 0x0018c00001187983 */ /* 0x002ea20000300a00 */
[----:B----4-:R-:W-:-:S03]  /*9d20*/  IMAD.MOV.U32 R27, RZ, RZ, R4 ;  /* 0x000000ffff1b7224 */ /* 0x010fc600078e0004 */
[----:B------:R-:W4:Y:S01]  /*9d30*/  LDL.LU.64 R6, [R1+0x18b8] ;  /* 0x0018b80001067983 */ /* 0x000f220000300a00 */
[----:B------:R-:W-:-:S03]  /*9d40*/  IMAD.MOV.U32 R26, RZ, RZ, R5 ;  /* 0x000000ffff1a7224 */ /* 0x000fc600078e0005 */
[----:B------:R-:W4:Y:S02]  /*9d50*/  LDL.LU.64 R4, [R1+0x18b0] ;  /* 0x0018b00001047983 */ /* 0x000f240000300a00 */
[----:B----4-:R-:W-:-:S15]  /*9d60*/  HMMA.1688.F32.TF32 R4, R12, R20, R4 ;  /* 0x000000140c04723c */ /* 0x010fde0000081004 */
[----:B------:R-:W-:-:S04]  /*9d70*/  NOP ;  /* 0x0000000000007918 */ /* 0x000fc80000000000 */
[----:B------:R-:W-:Y:S04]  /*9d80*/  STL.64 [R1+0x230], R4 ;  /* 0x0002300401007387 */ /* 0x000fe80000100a00 */
[----:B------:R1:W-:Y:S04]  /*9d90*/  STL.64 [R1+0x238], R6 ;  /* 0x0002380601007387 */ /* 0x0003e80000100a00 */
[----:B-1----:R-:W2:Y:S04]  /*9da0*/  LDL.LU.64 R6, [R1+0x18a8] ;  /* 0x0018a80001067983 */ /* 0x002ea80000300a00 */
[----:B------:R-:W2:Y:S04]  /*9db0*/  LDL.LU.64 R4, [R1+0x18a0] ;  /* 0x0018a00001047983 */ /* 0x000ea80000300a00 */
[----:B------:R1:W-:Y:S02]  /*9dc0*/  STL.64 [R1+0x1828], R20 ;  /* 0x0018281401007387 */ /* 0x0003e40000100a00 */
[----:B-1----:R-:W-:-:S02]  /*9dd0*/  IMAD.MOV.U32 R20, RZ, RZ, R27 ;  /* 0x000000ffff147224 */ /* 0x002fc400078e001b */
[----:B------:R-:W-:-:S05]  /*9de0*/  IMAD.MOV.U32 R21, RZ, RZ, R26 ;  /* 0x000000ffff157224 */ /* 0x000fca00078e001a */
[----:B------:R1:W-:Y:S02]  /*9df0*/  STL.64 [R1+0x1840], R20 ;  /* 0x0018401401007387 */ /* 0x0003e40000100a00 */
[----:B-1----:R-:W-:Y:S02]  /*9e00*/  IMAD.MOV.U32 R20, RZ, RZ, R23 ;  /* 0x000000ffff147224 */ /* 0x002fe400078e0017 */
[----:B------:R-:W-:-:S05]  /*9e10*/  IMAD.MOV.U32 R21, RZ, RZ, R22 ;  /* 0x000000ffff157224 */ /* 0x000fca00078e0016 */
[----:B------:R-:W-:Y:S01]  /*9e20*/  STL.64 [R1+0x1858], R20 ;  /* 0x0018581401007387 */ /* 0x000fe20000100a00 */
[----:B--2---:R-:W-:-:S15]  /*9e30*/  HMMA.1688.F32.TF32 R4, R12, R24, R4 ;  /* 0x000000180c04723c */ /* 0x004fde0000081004 */
[----:B------:R-:W-:-:S04]  /*9e40*/  NOP ;  /* 0x0000000000007918 */ /* 0x000fc80000000000 */
[----:B------:R-:W-:Y:S04]  /*9e50*/  STL.64 [R1+0x220], R4 ;  /* 0x0002200401007387 */ /* 0x000fe80000100a00 */
[----:B------:R1:W-:Y:S04]  /*9e60*/  STL.64 [R1+0x228], R6 ;  /* 0x0002280601007387 */ /* 0x0003e80000100a00 */
[----:B-1----:R-:W2:Y:S04]  /*9e70*/  LDL.LU.64 R6, [R1+0x1898] ;  /* 0x0018980001067983 */ /* 0x002ea80000300a00 */
[----:B------:R-:W4:Y:S04]  /*9e80*/  LDL.LU.64 R4, [R1+0x1890] ;  /* 0x0018900001047983 */ /* 0x000f280000300a00 */
[----:B------:R1:W-:Y:S04]  /*9e90*/  STL.64 [R1+0x1820], R24 ;  /* 0x0018201801007387 */ /* 0x0003e80000100a00 */
[----:B-1----:R-:W3:Y:S02]  /*9ea0*/  LDL.64 R24, [R1] ;  /* 0x0000000001187983 */ /* 0x002ee40000100a00 */
[----:B---3--:R-:W-:-:S15]  /*9eb0*/  HMMA.1688.F32.TF32 R8, R12, R24, R8 ;  /* 0x000000180c08723c */ /* 0x008fde0000081008 */
[----:B------:R-:W-:-:S04]  /*9ec0*/  NOP ;  /* 0x0000000000007918 */ /* 0x000fc80000000000 */
[----:B------:R-:W-:Y:S04]  /*9ed0*/  STL.64 [R1+0x210], R8 ;  /* 0x0002100801007387 */ /* 0x000fe80000100a00 */
[----:B------:R1:W-:Y:S04]  /*9ee0*/  STL.64 [R1+0x218], R10 ;  /* 0x0002180a01007387 */ /* 0x0003e80000100a00 */
[----:B-1----:R-:W3:Y:S04]  /*9ef0*/  LDL.LU.64 R10, [R1+0x1888] ;  /* 0x00188800010a7983 */ /* 0x002ee80000300a00 */
[----:B------:R-:W2:Y:S01]  /*9f00*/  LDL.LU.64 R8, [R1+0x1880] ;  /* 0x0018800001087983 */ /* 0x000ea20000300a00 */
[----:B------:R-:W-:-:S02]  /*9f10*/  IMAD.MOV.U32 R20, RZ, RZ, R3 ;  /* 0x000000ffff147224 */ /* 0x000fc400078e0003 */
[----:B------:R-:W-:Y:S02]  /*9f20*/  IMAD.MOV.U32 R21, RZ, RZ, R2 ;  /* 0x000000ffff157224 */ /* 0x000fe400078e0002 */
[----:B------:R-:W-:Y:S02]  /*9f30*/  IMAD.MOV.U32 R3, RZ, RZ, R24 ;  /* 0x000000ffff037224 */ /* 0x000fe400078e0018 */
[----:B------:R-:W-:Y:S02]  /*9f40*/  IMAD.MOV.U32 R2, RZ, RZ, R25 ;  /* 0x000000ffff027224 */ /* 0x000fe400078e0019 */
[----:B--2---:R-:W-:Y:S01]  /*9f50*/  HMMA.1688.F32.TF32 R24, R12, R8, R16 ;  /* 0x000000080c18723c */ /* 0x004fe20000081010 */
[----:B------:R-:W4:Y:S04]  /*9f60*/  LDL.LU.64 R16, [R1+0x530] ;  /* 0x0005300001107983 */ /* 0x000f280000300a00 */
[----:B------:R-:W4:-:S14]  /*9f70*/  LDL.LU.64 R18, [R1+0x538] ;  /* 0x0005380001127983 */ /* 0x000f1c0000300a00 */
[----:B------:R1:W-:Y:S04]  /*9f80*/  STL.64 [R1+0x200], R24 ;  /* 0x0002001801007387 */ /* 0x0003e80000100a00 */
[----:B------:R2:W-:Y:S04]  /*9f90*/  STL.64 [R1+0x208], R26 ;  /* 0x0002081a01007387 */ /* 0x0005e80000100a00 */
[----:B-1----:R-:W3:Y:S04]  /*9fa0*/  LDL.LU.64 R24, [R1+0x130] ;  /* 0x0001300001187983 */ /* 0x002ee80000300a00 */
[----:B--2---:R-:W2:Y:S04]  /*9fb0*/  LDL.LU.64 R26, [R1+0x138] ;  /* 0x00013800011a7983 */ /* 0x004ea80000300a00 */
[----:B--2---:R-:W-:Y:S04]  /*9fc0*/  STL.64 [R1+0x1838], R26 ;  /* 0x0018381a01007387 */ /* 0x004fe80000100a00 */
[----:B---3--:R1:W-:Y:S04]  /*9fd0*/  STL.64 [R1+0x1830], R24 ;  /* 0x0018301801007387 */ /* 0x0083e80000100a00 */
[----:B-1----:R-:W2:Y:S04]  /*9fe0*/  LDL.LU.64 R24, [R1+0x140] ;  /* 0x0001400001187983 */ /* 0x002ea80000300a00 */
[----:B------:R-:W3:Y:S04]  /*9ff0*/  LDL.LU.64 R26, [R1+0x148] ;  /* 0x00014800011a7983 */ /* 0x000ee80000300a00 */
[----:B---3--:R-:W-:Y:S04]  /*a000*/  STL.64 [R1+0x1850], R26 ;  /* 0x0018501a01007387 */ /* 0x008fe80000100a00 */
[----:B--2---:R1:W-:Y:S04]  /*a010*/  STL.64 [R1+0x1848], R24 ;  /* 0x0018481801007387 */ /* 0x0043e80000100a00 */
[----:B-1----:R-:W2:Y:S04]  /*a020*/  LDL.LU.64 R24, [R1+0x150] ;  /* 0x0001500001187983 */ /* 0x002ea80000300a00 */
[----:B------:R-:W3:Y:S01]  /*a030*/  LDL.LU.64 R26, [R1+0x158] ;  /* 0x00015800011a7983 */ /* 0x000ee20000300a00 */
[----:B----4-:R-:W-:Y:S03]  /*a040*/  HMMA.1688.F32.TF32 R12, R12, R4, R16 ;  /* 0x000000040c0c723c */ /* 0x010fe60000081010 */
[----:B---3--:R-:W-:Y:S04]  /*a050*/  STL.64 [R1+0x1868], R26 ;  /* 0x0018681a01007387 */ /* 0x008fe80000100a00 */
[----:B--2---:R1:W-:Y:S04]  /*a060*/  STL.64 [R1+0x1860], R24 ;  /* 0x0018601801007387 */ /* 0x0043e80000100a00 */
[----:B-1----:R-:W2:Y:S04]  /*a070*/  LDL.LU.64 R24, [R1+0x160] ;  /* 0x0001600001187983 */ /* 0x002ea80000300a00 */
[----:B------:R-:W2:Y:S04]  /*a080*/  LDL.LU.64 R26, [R1+0x168] ;  /* 0x00016800011a7983 */ /* 0x000ea80000300a00 */
[----:B------:R-:W-:Y:S04]  /*a090*/  STL.64 [R1+0x1800], R10 ;  /* 0x0018000a01007387 */ /* 0x000fe80000100a00 */
[----:B------:R1:W-:Y:S02]  /*a0a0*/  STL.64 [R1+0x17f8], R8 ;  /* 0x0017f80801007387 */ /* 0x0003e40000100a00 */
[----:B-1----:R-:W-:-:S02]  /*a0b0*/  IMAD.MOV.U32 R8, RZ, RZ, R3 ;  /* 0x000000ffff087224 */ /* 0x002fc400078e0003 */
[----:B------:R-:W-:-:S05]  /*a0c0*/  IMAD.MOV.U32 R9, RZ, RZ, R2 ;  /* 0x000000ffff097224 */ /* 0x000fca00078e0002 */
[----:B------:R1:W-:Y:S04]  /*a0d0*/  STL.64 [R1+0x1818], R8 ;  /* 0x0018180801007387 */ /* 0x0003e80000100a00 */
[----:B-1----:R-:W3:Y:S04]  /*a0e0*/  LDL.LU.64 R8, [R1+0x120] ;  /* 0x0001200001087983 */ /* 0x002ee80000300a00 */
[----:B------:R-:W3:Y:S04]  /*a0f0*/  LDL.LU.64 R10, [R1+0x128] ;  /* 0x00012800010a7983 */ /* 0x000ee80000300a00 */
[----:B------:R-:W2:Y:S04]  /*a100*/  LDL.LU.64 R18, [R1+0x1878] ;  /* 0x0018780001127983 */ /* 0x000ea80000300a00 */
[----:B------:R-:W2:Y:S04]  /*a110*/  LDL.LU.64 R16, [R1+0x1870] ;  /* 0x0018700001107983 */ /* 0x000ea80000300a00 */
[----:B------:R-:W-:Y:S04]  /*a120*/  STL.64 [R1+0x1810], R6 ;  /* 0x0018100601007387 */ /* 0x000fe80000100a00 */
[----:B------:R1:W-:Y:S04]  /*a130*/  STL.64 [R1+0x1808], R4 ;  /* 0x0018080401007387 */ /* 0x0003e80000100a00 */
[----:B------:R4:W-:Y:S04]  /*a140*/  STL.64 [R1+0x170], R12 ;  /* 0x0001700c01007387 */ /* 0x0009e80000100a00 */
[----:B------:R4:W-:Y:S04]  /*a150*/  STL.64 [R1+0x178], R14 ;  /* 0x0001780e01007387 */ /* 0x0009e80000100a00 */
[----:B-1----:R-:W3:Y:S04]  /*a160*/  LDL.LU.64 R4, [R1+0x110] ;  /* 0x0001100001047983 */ /* 0x002ee80000300a00 */
[----:B------:R-:W3:Y:S04]  /*a170*/  LDL.LU.64 R6, [R1+0x118] ;  /* 0x0001180001067983 */ /* 0x000ee80000300a00 */
[----:B----4-:R-:W4:Y:S04]  /*a180*/  LDL.LU.64 R12, [R1+0x3a0] ;  /* 0x0003a000010c7983 */ /* 0x010f280000300a00 */
[----:B------:R-:W4:Y:S01]  /*a190*/  LDL.LU.64 R14, [R1+0x3a8] ;  /* 0x0003a800010e7983 */ /* 0x000f220000300a00 */
[----:B--2---:R-:W-:Y:S03]  /*a1a0*/  HMMA.1688.F32.TF32 R20, R16, R20, R24 ;  /* 0x000000141014723c */ /* 0x004fe60000081018 */
[----:B------:R-:W2:Y:S04]  /*a1b0*/  LDL.LU.64 R26, [R1+0x1868] ;  /* 0x00186800011a7983 */ /* 0x000ea80000300a00 */
[----:B------:R-:W2:-:S12]  /*a1c0*/  LDL.LU.64 R24, [R1+0x1860] ;  /* 0x0018600001187983 */ /* 0x000e980000300a00 */
[----:B------:R1:W-:Y:S04]  /*a1d0*/  STL.64 [R1+0x160], R20 ;  /* 0x0001601401007387 */ /* 0x0003e80000100a00 */
[----:B------:R2:W-:Y:S04]  /*a1e0*/  STL.64 [R1+0x168], R22 ;  /* 0x0001681601007387 */ /* 0x0005e80000100a00 */
[----:B-1----:R-:W2:Y:S02]  /*a1f0*/  LDL.LU.64 R20, [R1+0x1858] ;  /* 0x0018580001147983 */ /* 0x002ea40000300a00 */
[----:B--2---:R-:W-:Y:S02]  /*a200*/  HMMA.1688.F32.TF32 R20, R16, R20, R24 ;  /* 0x000000141014723c */ /* 0x004fe40000081018 */
[----:B------:R-:W2:Y:S04]  /*a210*/  LDL.LU.64 R26, [R1+0x1850] ;  /* 0x00185000011a7983 */ /* 0x000ea80000300a00 */
[----:B------:R-:W2:-:S13]  /*a220*/  LDL.LU.64 R24, [R1+0x1848] ;  /* 0x0018480001187983 */ /* 0x000e9a0000300a00 */
[----:B------:R1:W-:Y:S04]  /*a230*/  STL.64 [R1+0x150], R20 ;  /* 0x0001501401007387 */ /* 0x0003e80000100a00 */
[----:B------:R2:W-:Y:S04]  /*a240*/  STL.64 [R1+0x158], R22 ;  /* 0x0001581601007387 */ /* 0x0005e80000100a00 */
[----:B-1----:R-:W2:Y:S02]  /*a250*/  LDL.LU.64 R20, [R1+0x1840] ;  /* 0x0018400001147983 */ /* 0x002ea40000300a00 */
[----:B--2---:R-:W-:Y:S02]  /*a260*/  HMMA.1688.F32.TF32 R20, R16, R20, R24 ;  /* 0x000000141014723c */ /* 0x004fe40000081018 */
[----:B------:R-:W2:Y:S04]  /*a270*/  LDL.LU.64 R26, [R1+0x1838] ;  /* 0x00183800011a7983 */ /* 0x000ea80000300a00 */
[----:B------:R-:W2:-:S13]  /*a280*/  LDL.LU.64 R24, [R1+0x1830] ;  /* 0x0018300001187983 */ /* 0x000e9a0000300a00 */
[----:B------:R1:W-:Y:S04]  /*a290*/  STL.64 [R1+0x140], R20 ;  /* 0x0001401401007387 */ /* 0x0003e80000100a00 */
[----:B------:R-:W-:Y:S04]  /*a2a0*/  STL.64 [R1+0x148], R22 ;  /* 0x0001481601007387 */ /* 0x000fe80000100a00 */
[----:B-1----:R-:W2:Y:S02]  /*a2b0*/  LDL.LU.64 R20, [R1+0x1828] ;  /* 0x0018280001147983 */ /* 0x002ea40000300a00 */
[----:B--2---:R-:W-:-:S15]  /*a2c0*/  HMMA.1688.F32.TF32 R24, R16, R20, R24 ;  /* 0x000000141018723c */ /* 0x004fde0000081018 */
[----:B------:R-:W-:-:S04]  /*a2d0*/  NOP ;  /* 0x0000000000007918 */ /* 0x000fc80000000000 */
[----:B------:R1:W-:Y:S04]  /*a2e0*/  STL.64 [R1+0x130], R24 ;  /* 0x0001301801007387 */ /* 0x0003e80000100a00 */
[----:B------:R-:W-:Y:S04]  /*a2f0*/  STL.64 [R1+0x138], R26 ;  /* 0x0001381a01007387 */ /* 0x000fe80000100a00 */
[----:B-1----:R-:W3:Y:S04]  /*a300*/  LDL.LU.64 R24, [R1+0x1820] ;  /* 0x0018200001187983 */ /* 0x002ee80000300a00 */
[----:B------:R1:W-:Y:S04]  /*a310*/  STL.64 [R1+0x17d8], R20 ;  /* 0x0017d81401007387 */ /* 0x0003e80000100a00 */
[----:B-1----:R-:W2:Y:S04]  /*a320*/  LDL.LU.64 R20, [R1+0x280] ;  /* 0x0002800001147983 */ /* 0x002ea80000300a00 */
[----:B------:R-:W2:Y:S01]  /*a330*/  LDL.LU.64 R22, [R1+0x288] ;  /* 0x0002880001167983 */ /* 0x000ea20000300a00 */
[----:B---3--:R-:W-:-:S15]  /*a340*/  HMMA.1688.F32.TF32 R8, R16, R24, R8 ;  /* 0x000000181008723c */ /* 0x008fde0000081008 */
[----:B------:R-:W-:-:S04]  /*a350*/  NOP ;  /* 0x0000000000007918 */ /* 0x000fc80000000000 */
[----:B------:R1:W-:Y:S04]  /*a360*/  STL.64 [R1+0x120], R8 ;  /* 0x0001200801007387 */ /* 0x0003e80000100a00 */
[----:B------:R-:W-:Y:S04]  /*a370*/  STL.64 [R1+0x128], R10 ;  /* 0x0001280a01007387 */ /* 0x000fe80000100a00 */
[----:B-1----:R-:W3:Y:S04]  /*a380*/  LDL.LU.64 R8, [R1+0x1818] ;  /* 0x0018180001087983 */ /* 0x002ee80000300a00 */
[----:B------:R1:W-:Y:S04]  /*a390*/  STL.64 [R1+0x17e0], R24 ;  /* 0x0017e01801007387 */ /* 0x0003e80000100a00 */
[----:B-1----:R-:W2:Y:S04]  /*a3a0*/  LDL.64 R24, [R1+0x30] ;  /* 0x0000300001187983 */ /* 0x002ea80000100a00 */
[----:B--2---:R1:W-:Y:S04]  /*a3b0*/  STL.64 [R1+0x17e8], R24 ;  /* 0x0017e81801007387 */ /* 0x0043e80000100a00 */
[----:B-1----:R-:W2:Y:S01]  /*a3c0*/  LDL.64 R24, [R1+0x40] ;  /* 0x0000400001187983 */ /* 0x002ea20000100a00 */
[C---:B---3--:R-:W-:Y:S03]  /*a3d0*/  HMMA.1688.F32.TF32 R8, R16.reuse, R8, R4 ;  /* 0x000000081008723c */ /* 0x048fe60000081004 */
[----:B--2---:R1:W-:Y:S04]  /*a3e0*/  STL.64 [R1+0x17f0], R24 ;  /* 0x0017f01801007387 */ /* 0x0043e80000100a00 */
[----:B-1----:R-:W2:Y:S04]  /*a3f0*/  LDL.64 R24, [R1+0x50] ;  /* 0x0000500001187983 */ /* 0x002ea80000100a00 */
[----:B------:R-:W3:Y:S04]  /*a400*/  LDL.LU.64 R6, [R1+0x1810] ;  /* 0x0018100001067983 */ /* 0x000ee80000300a00 */
[----:B------:R-:W4:Y:S04]  /*a410*/  LDL.LU.64 R4, [R1+0x1808] ;  /* 0x0018080001047983 */ /* 0x000f280000300a00 */
[----:B------:R-:W-:Y:S04]  /*a420*/  STL.64 [R1+0x110], R8 ;  /* 0x0001100801007387 */ /* 0x000fe80000100a00 */
[----:B------:R1:W-:Y:S04]  /*a430*/  STL.64 [R1+0x118], R10 ;  /* 0x0001180a01007387 */ /* 0x0003e80000100a00 */
[----:B-1----:R-:W2:Y:S04]  /*a440*/  LDL.LU.64 R10, [R1+0x1800] ;  /* 0x00180000010a7983 */ /* 0x002ea80000300a00 */
[----:B------:R-:W2:Y:S02]  /*a450*/  LDL.LU.64 R8, [R1+0x17f8] ;  /* 0x0017f80001087983 */ /* 0x000ea40000300a00 */
[----:B--2---:R-:W-:Y:S02]  /*a460*/  HMMA.1688.F32.TF32 R20, R16, R8, R20 ;  /* 0x000000081014723c */ /* 0x004fe40000081014 */
[----:B------:R-:W-:Y:S04]  /*a470*/  STL.64 [R1+0x17c8], R10 ;  /* 0x0017c80a01007387 */ /* 0x000fe80000100a00 */
[----:B------:R1:W-:-:S13]  /*a480*/  STL.64 [R1+0x17c0], R8 ;  /* 0x0017c00801007387 */ /* 0x0003da0000100a00 */
[----:B------:R2:W-:Y:S04]  /*a490*/  STL.64 [R1+0x100], R20 ;  /* 0x0001001401007387 */ /* 0x0005e80000100a00 */
[----:B------:R2:W-:Y:S04]  /*a4a0*/  STL.64 [R1+0x108], R22 ;  /* 0x0001081601007387 */ /* 0x0005e80000100a00 */
[----:B-1----:R-:W3:Y:S04]  /*a4b0*/  LDL.LU.64 R8, [R1+0x300] ;  /* 0x0003000001087983 */ /* 0x002ee80000300a00 */
[----:B------:R-:W3:Y:S01]  /*a4c0*/  LDL.LU.64 R10, [R1+0x308] ;  /* 0x00030800010a7983 */ /* 0x000ee20000300a00 */
[----:B----4-:R-:W-:Y:S03]  /*a4d0*/  HMMA.1688.F32.TF32 R12, R16, R4, R12 ;  /* 0x00000004100c723c */ /* 0x010fe6000008100c */
[----:B------:R-:W-:Y:S04]  /*a4e0*/  LDS R18, [R0+UR7+0x2500] ;  /* 0x0025000700127984 */ /* 0x000fe80008000800 */
[----:B------:R-:W1:Y:S04]  /*a4f0*/  LDS R19, [R28+UR7+0x2500] ;  /* 0x002500071c137984 */ /* 0x000e680008000800 */
[----:B------:R-:W-:Y:S04]  /*a500*/  LDS R16, [R0+UR7+0x500] ;  /* 0x0005000700107984 */ /* 0x000fe80008000800 */
[----:B------:R-:W4:Y:S04]  /*a510*/  LDS R17, [R28+UR7+0x500] ;  /* 0x000500071c117984 */ /* 0x000f280008000800 */
[----:B------:R-:W-:Y:S04]  /*a520*/  STL.64 [R1+0x80], R12 ;  /* 0x0000800c01007387 */ /* 0x000fe80000100a00 */
[----:B------:R-:W-:Y:S04]  /*a530*/  STL.64 [R1+0x88], R14 ;  /* 0x0000880e01007387 */ /* 0x000fe80000100a00 */
[----:B------:R-:W-:Y:S04]  /*a540*/  LDS R12, [R0+UR7+0x400] ;  /* 0x00040007000c7984 */ /* 0x000fe80008000800 */
[----:B------:R-:W-:Y:S04]  /*a550*/  LDS R14, [R0+UR7+0x2400] ;  /* 0x00240007000e7984 */ /* 0x000fe80008000800 */
[----:B------:R-:W-:Y:S04]  /*a560*/  LDS R13, [R28+UR7+0x400] ;  /* 0x000400071c0d7984 */ /* 0x000fe80008000800 */
[----:B------:R-:W3:Y:S04]  /*a570*/  LDS R15, [R28+UR7+0x2400] ;  /* 0x002400071c0f7984 */ /* 0x000ee80008000800 */
[----:B--2---:R-:W2:Y:S04]  /*a580*/  LDL.LU.64 R20, [R1+0x2e0] ;  /* 0x0002e00001147983 */ /* 0x004ea80000300a00 */
[----:B------:R-:W2:Y:S04]  /*a590*/  LDL.LU.64 R22, [R1+0x2e8] ;  /* 0x0002e80001167983 */ /* 0x000ea80000300a00 */
[----:B---3--:R-:W-:Y:S04]  /*a5a0*/  STL.64 [R1+0x17b8], R6 ;  /* 0x0017b80601007387 */ /* 0x008fe80000100a00 */
[----:B------:R3:W-:Y:S01]  /*a5b0*/  STL.64 [R1+0x17b0], R4 ;  /* 0x0017b00401007387 */ /* 0x0007e20000100a00 */
[----:B------:R-:W-:-:S03]  /*a5c0*/  IMAD.MOV.U32 R3, RZ, RZ, R25 ;  /* 0x000000ffff037224 */ /* 0x000fc600078e0019 */
[----:B---3--:R-:W3:Y:S04]  /*a5d0*/  LDL.LU.64 R4, [R1+0x2d0] ;  /* 0x0002d00001047983 */ /* 0x008ee80000300a00 */
[----:B------:R-:W3:Y:S04]  /*a5e0*/  LDL.LU.64 R6, [R1+0x2d8] ;  /* 0x0002d80001067983 */ /* 0x000ee80000300a00 */
[----:B-1----:R-:W-:Y:S04]  /*a5f0*/  STL.64 [R1+0x17a8], R18 ;  /* 0x0017a81201007387 */ /* 0x002fe80000100a00 */
[----:B----4-:R1:W-:Y:S04]  /*a600*/  STL.64 [R1+0x17a0], R16 ;  /* 0x0017a01001007387 */ /* 0x0103e80000100a00 */
[----:B-1----:R-:W4:Y:S04]  /*a610*/  LDL.LU.64 R16, [R1+0x2f0] ;  /* 0x0002f00001107983 */ /* 0x002f280000300a00 */
[----:B------:R-:W4:Y:S01]  /*a620*/  LDL.LU.64 R18, [R1+0x2f8] ;  /* 0x0002f80001127983 */ /* 0x000f220000300a00 */
[----:B------:R-:W-:-:S15]  /*a630*/  HMMA.1688.F32.TF32 R8, R12, R24, R8 ;  /* 0x000000180c08723c */ /* 0x000fde0000081008 */
[----:B------:R-:W-:-:S04]  /*a640*/  NOP ;  /* 0x0000000000007918 */ /* 0x000fc80000000000 */
[----:B------:R-:W-:Y:S04]  /*a650*/  STL.64 [R1+0x3f0], R8 ;  /* 0x0003f00801007387 */ /* 0x000fe80000100a00 */
[----:B------:R1:W-:Y:S02]  /*a660*/  STL.64 [R1+0x3f8], R10 ;  /* 0x0003f80a01007387 */ /* 0x0003e40000100a00 */
[----:B-1----:R-:W-:Y:S02]  /*a670*/  IMAD.MOV.U32 R10, RZ, RZ, R24 ;  /* 0x000000ffff0a7224 */ /* 0x002fe400078e0018 */
[----:B------:R-:W4:Y:S02]  /*a680*/  LDL.LU.64 R24, [R1+0x17f0] ;  /* 0x0017f00001187983 */ /* 0x000f240000300a00 */
[----:B----4-:R-:W-:Y:S01]  /*a690*/  HMMA.1688.F32.TF32 R16, R12, R24, R16 ;  /* 0x000000180c10723c */ /* 0x010fe20000081010 */
[----:B------:R-:W-:-:S15]  /*a6a0*/  IMAD.MOV.U32 R11, RZ, RZ, R25 ;  /* 0x000000ffff0b7224 */ /* 0x000fde00078e0019 */
[----:B------:R-:W-:-:S03]  /*a6b0*/  NOP ;  /* 0x0000000000007918 */ /* 0x000fc60000000000 */
[----:B------:R1:W-:Y:S04]  /*a6c0*/  STL.64 [R1+0x3e0], R16 ;  /* 0x0003e01001007387 */ /* 0x0003e80000100a00 */
[----:B------:R4:W-:Y:S01]  /*a6d0*/  STL.64 [R1+0x3e8], R18 ;  /* 0x0003e81201007387 */ /* 0x0009e20000100a00 */
[----:B-1----:R-:W-:-:S03]  /*a6e0*/  IMAD.MOV.U32 R16, RZ, RZ, R24 ;  /* 0x000000ffff107224 */ /* 0x002fc600078e0018 */
[----:B------:R-:W2:Y:S02]  /*a6f0*/  LDL.LU.64 R24, [R1+0x17e8] ;  /* 0x0017e80001187983 */ /* 0x000ea40000300a00 */
[----:B--2---:R-:W-:Y:S01]  /*a700*/  HMMA.1688.F32.TF32 R20, R12, R24, R20 ;  /* 0x000000180c14723c */ /* 0x004fe20000081014 */
[----:B----4-:R-:W-:Y:S02]  /*a710*/  IMAD.MOV.U32 R18, RZ, RZ, R24 ;  /* 0x000000ffff127224 */ /* 0x010fe400078e0018 */
[----:B------:R-:W-:Y:S02]  /*a720*/  IMAD.MOV.U32 R17, RZ, RZ, R25 ;  /* 0x000000ffff117224 */ /* 0x000fe400078e0019 */
[----:B------:R-:W2:-:S14]  /*a730*/  LDL.LU.64 R24, [R1+0x17e0] ;  /* 0x0017e00001187983 */ /* 0x000e9c0000300a00 */
[----:B------:R1:W-:Y:S04]  /*a740*/  STL.64 [R1+0x3d0], R20 ;  /* 0x0003d01401007387 */ /* 0x0003e80000100a00 */
[----:B------:R-:W-:Y:S04]  /*a750*/  STL [R1+0x3d8], R22 ;  /* 0x0003d81601007387 */ /* 0x000fe80000100800 */
[----:B-1----:R-:W3:Y:S01]  /*a760*/  LDL.LU.64 R20, [R1+0x17d8] ;  /* 0x0017d80001147983 */ /* 0x002ee20000300a00 */
[----:B------:R-:W-:-:S05]  /*a770*/  IMAD.MOV.U32 R2, RZ, RZ, R23 ;  /* 0x000000ffff027224 */ /* 0x000fca00078e0017 */
[----:B------:R1:W-:Y:S01]  /*a780*/  STL [R1+0x13f8], R2 ;  /* 0x0013f80201007387 */ /* 0x0003e20000100800 */
[----:B---3--:R-:W-:Y:S01]  /*a790*/  HMMA.1688.F32.TF32 R4, R12, R20, R4 ;  /* 0x000000140c04723c */ /* 0x008fe20000081004 */
[----:B------:R-:W-:Y:S02]  /*a7a0*/  IMAD.MOV.U32 R19, RZ, RZ, R20 ;  /* 0x000000ffff137224 */ /* 0x000fe400078e0014 */
[----:B-1----:R-:W-:-:S15]  /*a7b0*/  IMAD.MOV.U32 R2, RZ, RZ, R21 ;  /* 0x000000ffff027224 */ /* 0x002fde00078e0015 */
[----:B------:R-:W-:Y:S01]  /*a7c0*/  NOP ;  /* 0x0000000000007918 */ /* 0x000fe20000000000 */
[----:B------:R1:W-:Y:S04]  /*a7d0*/  STL.64 [R1+0x3c0], R4 ;  /* 0x0003c00401007387 */ /* 0x0003e80000100a00 */
[----:B------:R3:W-:Y:S04]  /*a7e0*/  STL.64 [R1+0x3c8], R6 ;  /* 0x0003c80601007387 */ /* 0x0007e80000100a00 */
[----:B-1----:R-:W2:Y:S04]  /*a7f0*/  LDL.LU.64 R4, [R1+0x2b0] ;  /* 0x0002b00001047983 */ /* 0x002ea80000300a00 */
[----:B---3--:R-:W2:Y:S04]  /*a800*/  LDL.LU.64 R6, [R1+0x2b8] ;  /* 0x0002b80001067983 */ /* 0x008ea80000300a00 */
[----:B------:R-:W3:Y:S04]  /*a810*/  LDL.64 R8, [R1] ;  /* 0x0000000001087983 */ /* 0x000ee80000100a00 */
[----:B------:R-:W4:Y:S04]  /*a820*/  LDL.LU.64 R20, [R1+0x180] ;  /* 0x0001800001147983 */ /* 0x000f280000300a00 */
[----:B------:R-:W2:Y:S04]  /*a830*/  LDL.LU.64 R22, [R1+0x188] ;  /* 0x0001880001167983 */ /* 0x000ea80000300a00 */
[----:B--2---:R-:W-:Y:S04]  /*a840*/  STL.64 [R1+0x1728], R22 ;  /* 0x0017281601007387 */ /* 0x004fe80000100a00 */
[----:B----4-:R1:W-:Y:S04]  /*a850*/  STL.64 [R1+0x1720], R20 ;  /* 0x0017201401007387 */ /* 0x0103e80000100a00 */
[----:B-1----:R-:W2:Y:S04]  /*a860*/  LDL.LU.64 R20, [R1+0x1a0] ;  /* 0x0001a00001147983 */ /* 0x002ea80000300a00 */
[----:B------:R-:W4:Y:S04]  /*a870*/  LDL.LU.64 R22, [R1+0x1a8] ;  /* 0x0001a80001167983 */ /* 0x000f280000300a00 */
[----:B----4-:R-:W-:Y:S04]  /*a880*/  STL.64 [R1+0x1738], R22 ;  /* 0x0017381601007387 */ /* 0x010fe80000100a00 */
[----:B--2---:R1:W-:Y:S04]  /*a890*/  STL.64 [R1+0x1730], R20 ;  /* 0x0017301401007387 */ /* 0x0043e80000100a00 */
[----:B-1----:R-:W2:Y:S04]  /*a8a0*/  LDL.LU.64 R20, [R1+0x1b0] ;  /* 0x0001b00001147983 */ /* 0x002ea80000300a00 */
[----:B------:R-:W4:Y:S01]  /*a8b0*/  LDL.LU.64 R22, [R1+0x1b8] ;  /* 0x0001b80001167983 */ /* 0x000f220000300a00 */
[----:B------:R-:W-:Y:S03]  /*a8c0*/  HMMA.1688.F32.TF32 R4, R12, R24, R4 ;  /* 0x000000180c04723c */ /* 0x000fe60000081004 */
[----:B----4-:R-:W-:Y:S04]  /*a8d0*/  STL.64 [R1+0x1748], R22 ;  /* 0x0017481601007387 */ /* 0x010fe80000100a00 */
[----:B--2---:R1:W-:Y:S02]  /*a8e0*/  STL.64 [R1+0x1740], R20 ;  /* 0x0017401401007387 */ /* 0x0043e40000100a00 */
[----:B-1----:R-:W-:-:S02]  /*a8f0*/  IMAD.MOV.U32 R20, RZ, RZ, R19 ;  /* 0x000000ffff147224 */ /* 0x002fc400078e0013 */
[----:B------:R-:W-:-:S05]  /*a900*/  IMAD.MOV.U32 R21, RZ, RZ, R2 ;  /* 0x000000ffff157224 */ /* 0x000fca00078e0002 */
[----:B------:R1:W-:Y:S02]  /*a910*/  STL.64 [R1+0x1758], R20 ;  /* 0x0017581401007387 */ /* 0x0003e40000100a00 */
[----:B-1----:R-:W-:Y:S02]  /*a920*/  IMAD.MOV.U32 R20, RZ, RZ, R18 ;  /* 0x000000ffff147224 */ /* 0x002fe400078e0012 */
[----:B------:R-:W-:-:S05]  /*a930*/  IMAD.MOV.U32 R21, RZ, RZ, R17 ;  /* 0x000000ffff157224 */ /* 0x000fca00078e0011 */
[----:B------:R1:W-:Y:S02]  /*a940*/  STL.64 [R1+0x1770], R20 ;  /* 0x0017701401007387 */ /* 0x0003e40000100a00 */
[----:B-1----:R-:W-:Y:S02]  /*a950*/  IMAD.MOV.U32 R20, RZ, RZ, R16 ;  /* 0x000000ffff147224 */ /* 0x002fe400078e0010 */
[----:B------:R-:W-:-:S05]  /*a960*/  IMAD.MOV.U32 R21, RZ, RZ, R11 ;  /* 0x000000ffff157224 */ /* 0x000fca00078e000b */
[----:B------:R1:W-:Y:S02]  /*a970*/  STL.64 [R1+0x1788], R20 ;  /* 0x0017881401007387 */ /* 0x0003e40000100a00 */
[----:B-1----:R-:W-:Y:S02]  /*a980*/  IMAD.MOV.U32 R20, RZ, RZ, R10 ;  /* 0x000000ffff147224 */ /* 0x002fe400078e000a */
[----:B------:R-:W-:-:S05]  /*a990*/  IMAD.MOV.U32 R21, RZ, RZ, R3 ;  /* 0x000000ffff157224 */ /* 0x000fca00078e0003 */
[----:B------:R1:W-:Y:S04]  /*a9a0*/  STL.64 [R1+0x17d0], R20 ;  /* 0x0017d01401007387 */ /* 0x0003e80000100a00 */
[----:B-1----:R-:W3:Y:S04]  /*a9b0*/  LDL.LU.64 R20, [R1+0x2a0] ;  /* 0x0002a00001147983 */ /* 0x002ee80000300a00 */
[----:B------:R-:W3:Y:S04]  /*a9c0*/  LDL.LU.64 R22, [R1+0x2a8] ;  /* 0x0002a80001167983 */ /* 0x000ee80000300a00 */
[----:B------:R1:W-:Y:S04]  /*a9d0*/  STL.64 [R1+0x3b0], R4 ;  /* 0x0003b00401007387 */ /* 0x0003e80000100a00 */
[----:B------:R2:W-:Y:S04]  /*a9e0*/  STL.64 [R1+0x3b8], R6 ;  /* 0x0003b80601007387 */ /* 0x0005e80000100a00 */
[----:B-1----:R-:W4:Y:S04]  /*a9f0*/  LDL.LU.64 R4, [R1+0x290] ;  /* 0x0002900001047983 */ /* 0x002f280000300a00 */
[----:B--2---:R-:W4:Y:S04]  /*aa00*/  LDL.LU.64 R6, [R1+0x298] ;  /* 0x0002980001067983 */ /* 0x004f280000300a00 */
[----:B------:R-:W2:Y:S04]  /*aa10*/  LDL.LU.64 R16, [R1+0x540] ;  /* 0x0005400001107983 */ /* 0x000ea80000300a00 */
[----:B------:R-:W2:Y:S04]  /*aa20*/  LDL.LU.64 R18, [R1+0x548] ;  /* 0x0005480001127983 */ /* 0x000ea80000300a00 */
[----:B------:R1:W-:Y:S04]  /*aa30*/  STL.64 [R1+0x1750], R24 ;  /* 0x0017501801007387 */ /* 0x0003e80000100a00 */
[----:B-1----:R-:W2:Y:S04]  /*aa40*/  LDL.LU.64 R24, [R1+0x1c0] ;  /* 0x0001c00001187983 */ /* 0x002ea80000300a00 */
[----:B------:R-:W2:Y:S04]  /*aa50*/  LDL.LU.64 R26, [R1+0x1c8] ;  /* 0x0001c800011a7983 */ /* 0x000ea80000300a00 */
[----:B--2---:R-:W-:Y:S04]  /*aa60*/  STL.64 [R1+0x1768], R26 ;  /* 0x0017681a01007387 */ /* 0x004fe80000100a00 */
[----:B------:R1:W-:Y:S04]  /*aa70*/  STL.64 [R1+0x1760], R24 ;  /* 0x0017601801007387 */ /* 0x0003e80000100a00 */
[----:B-1----:R-:W2:Y:S04]  /*aa80*/  LDL.LU.64 R24, [R1+0x1d0] ;  /* 0x0001d00001187983 */ /* 0x002ea80000300a00 */
[----:B------:R-:W2:Y:S01]  /*aa90*/  LDL.LU.64 R26, [R1+0x1d8] ;  /* 0x0001d800011a7983 */ /* 0x000ea20000300a00 */
[----:B---3--:R-:W-:Y:S03]  /*aaa0*/  HMMA.1688.F32.TF32 R20, R12, R8, R20 ;  /* 0x000000080c14723c */ /* 0x008fe60000081014 */
[----:B--2---:R-:W-:Y:S04]  /*aab0*/  STL.64 [R1+0x1780], R26 ;  /* 0x0017801a01007387 */ /* 0x004fe80000100a00 */
[----:B------:R1:W-:Y:S04]  /*aac0*/  STL.64 [R1+0x1778], R24 ;  /* 0x0017781801007387 */ /* 0x0003e80000100a00 */
[----:B-1----:R-:W2:Y:S04]  /*aad0*/  LDL.LU.64 R24, [R1+0x1e0] ;  /* 0x0001e00001187983 */ /* 0x002ea80000300a00 */
[----:B------:R-:W3:Y:S01]  /*aae0*/  LDL.LU.64 R26, [R1+0x1e8] ;  /* 0x0001e800011a7983 */ /* 0x000ee20000300a00 */
[----:B------:R-:W-:-:S02]  /*aaf0*/  IMAD.MOV.U32 R3, RZ, RZ, R8 ;  /* 0x000000ffff037224 */ /* 0x000fc400078e0008 */
[----:B------:R-:W-:Y:S01]  /*ab00*/  IMAD.MOV.U32 R2, RZ, RZ, R9 ;  /* 0x000000ffff027224 */ /* 0x000fe200078e0009 */
[----:B---3--:R-:W-:Y:S04]  /*ab10*/  STL.64 [R1+0x1798], R26 ;  /* 0x0017981a01007387 */ /* 0x008fe80000100a00 */
[----:B--2---:R1:W-:Y:S04]  /*ab20*/  STL.64 [R1+0x1790], R24 ;  /* 0x0017901801007387 */ /* 0x0043e80000100a00 */
[----:B-1----:R-:W2:Y:S04]  /*ab30*/  LDL.LU.64 R24, [R1+0x1f0] ;  /* 0x0001f00001187983 */ /* 0x002ea80000300a00 */
[----:B------:R-:W2:Y:S04]  /*ab40*/  LDL.LU.64 R26, [R1+0x1f8] ;  /* 0x0001f800011a7983 */ /* 0x000ea80000300a00 */
[----:B------:R1:W-:Y:S04]  /*ab50*/  STL.64 [R1+0x3a0], R20 ;  /* 0x0003a01401007387 */ /* 0x0003e80000100a00 */
[----:B------:R-:W-:Y:S04]  /*ab60*/  STL.64 [R1+0x3a8], R22 ;  /* 0x0003a81601007387 */ /* 0x000fe80000100a00 */
[----:B-1----:R-:W2:Y:S04]  /*ab70*/  LDL.LU.64 R20, [R1+0x17d0] ;  /* 0x0017d00001147983 */ /* 0x002ea80000300a00 */
[----:B------:R-:W3:Y:S04]  /*ab80*/  LDL.LU.64 R10, [R1+0x17c8] ;  /* 0x0017c800010a7983 */ /* 0x000ee80000300a00 */
[----:B------:R-:W4:Y:S02]  /*ab90*/  LDL.LU.64 R8, [R1+0x17c0] ;  /* 0x0017c00001087983 */ /* 0x000f240000300a00 */
[----:B----4-:R-:W-:-:S15]  /*aba0*/  HMMA.1688.F32.TF32 R4, R12, R8, R4 ;  /* 0x000000080c04723c */ /* 0x010fde0000081004 */
[----:B------:R-:W-:-:S04]  /*abb0*/  NOP ;  /* 0x0000000000007918 */ /* 0x000fc80000000000 */
[----:B------:R-:W-:Y:S04]  /*abc0*/  STL.64 [R1+0x390], R4 ;  /* 0x0003900401007387 */ /* 0x000fe80000100a00 */
[----:B------:R1:W-:Y:S04]  /*abd0*/  STL.64 [R1+0x398], R6 ;  /* 0x0003980601007387 */ /* 0x0003e80000100a00 */
[----:B-1----:R-:W4:Y:S04]  /*abe0*/  LDL.LU.64 R6, [R1+0x17b8] ;  /* 0x0017b80001067983 */ /* 0x002f280000300a00 */
[----:B------:R-:W2:Y:S02]  /*abf0*/  LDL.LU.64 R4, [R1+0x17b0] ;  /* 0x0017b00001047983 */ /* 0x000ea40000300a00 */
[----:B--2---:R-:W-:Y:S02]  /*ac00*/  HMMA.1688.F32.TF32 R12, R12, R4, R16 ;  /* 0x000000040c0c723c */ /* 0x004fe40000081010 */
[----:B------:R-:W2:Y:S04]  /*ac10*/  LDL.LU.64 R18, [R1+0x17a8] ;  /* 0x0017a80001127983 */ /* 0x000ea80000300a00 */
[----:B------:R-:W2:-:S13]  /*ac20*/  LDL.LU.64 R16, [R1+0x17a0] ;  /* 0x0017a00001107983 */ /* 0x000e9a0000300a00 */
[----:B------:R1:W-:Y:S04]  /*ac30*/  STL.64 [R1+0x300], R12 ;  /* 0x0003000c01007387 */ /* 0x0003e80000100a00 */
[----:B------:R3:W-:Y:S04]  /*ac40*/  STL.64 [R1+0x308], R14 ;  /* 0x0003080e01007387 */ /* 0x0007e80000100a00 */
[----:B-1----:R-:W4:Y:S04]  /*ac50*/  LDL.LU.64 R12, [R1+0x190] ;  /* 0x00019000010c7983 */ /* 0x002f280000300a00 */
[----:B---3--:R-:W4:Y:S01]  /*ac60*/  LDL.LU.64 R14, [R1+0x198] ;  /* 0x00019800010e7983 */ /* 0x008f220000300a00 */
        /* <DEDUP_REMOVED lines=19> */
[----:B------:R-:W2:-:S15]  /*ada0*/  LDL.LU.64 R24, [R1+0x1750] ;  /* 0x0017500001187983 */ /* 0x000e9e0000300a00 */
[----:B------:R-:W-:Y:S02]  /*adb0*/  NOP ;  /* 0x0000000000007918 */ /* 0x000fe40000000000 */
[----:B------:R-:W-:Y:S04]  /*adc0*/  STL.64 [R1+0x2b0], R20 ;  /* 0x0002b01401007387 */ /* 0x000fe80000100a00 */
[----:B------:R1:W-:Y:S04]  /*add0*/  STL.64 [R1+0x2b8], R22 ;  /* 0x0002b81601007387 */ /* 0x0003e80000100a00 */
[----:B-1----:R-:W2:Y:S04]  /*ade0*/  LDL.LU.64 R22, [R1+0x1748] ;  /* 0x0017480001167983 */ /* 0x002ea80000300a00 */
[----:B------:R-:W2:Y:S02]  /*adf0*/  LDL.LU.64 R20, [R1+0x1740] ;  /* 0x0017400001147983 */ /* 0x000ea40000300a00 */
[----:B--2---:R-:W-:-:S15]  /*ae00*/  HMMA.1688.F32.TF32 R20, R16, R24, R20 ;  /* 0x000000181014723c */ /* 0x004fde0000081014 */
[----:B------:R-:W-:-:S04]  /*ae10*/  NOP ;  /* 0x0000000000007918 */ /* 0x000fc80000000000 */
[----:B------:R-:W-:Y:S04]  /*ae20*/  STL.64 [R1+0x2a0], R20 ;  /* 0x0002a01401007387 */ /* 0x000fe80000100a00 */
[----:B------:R1:W-:Y:S04]  /*ae30*/  STL.64 [R1+0x2a8], R22 ;  /* 0x0002a81601007387 */ /* 0x0003e80000100a00 */
[----:B-1----:R-:W2:Y:S04]  /*ae40*/  LDL.LU.64 R22, [R1+0x1738] ;  /* 0x0017380001167983 */ /* 0x002ea80000300a00 */
[----:B------:R-:W2:Y:S04]  /*ae50*/  LDL.LU.64 R20, [R1+0x1730] ;  /* 0x0017300001147983 */ /* 0x000ea80000300a00 */
[----:B------:R1:W-:Y:S01]  /*ae60*/  STL.64 [R1+0x16e8], R24 ;  /* 0x0016e81801007387 */ /* 0x0003e20000100a00 */
[----:B----4-:R-:W-:Y:S01]  /*ae70*/  HMMA.1688.F32.TF32 R12, R16, R8, R12 ;  /* 0x00000008100c723c */ /* 0x010fe2000008100c */
[----:B-1----:R-:W-:-:S02]  /*ae80*/  IMAD.MOV.U32 R24, RZ, RZ, R3 ;  /* 0x000000ffff187224 */ /* 0x002fc400078e0003 */
[----:B------:R-:W-:-:S15]  /*ae90*/  IMAD.MOV.U32 R25, RZ, RZ, R2 ;  /* 0x000000ffff197224 */ /* 0x000fde00078e0002 */
[----:B------:R-:W-:Y:S01]  /*aea0*/  NOP ;  /* 0x0000000000007918 */ /* 0x000fe20000000000 */
[----:B------:R-:W-:Y:S02]  /*aeb0*/  IMAD.MOV.U32 R3, RZ, RZ, R15 ;  /* 0x000000ffff037224 */ /* 0x000fe400078e000f */
[----:B------:R-:W-:Y:S01]  /*aec0*/  LDS R15, [R28+UR7+0x2600] ;  /* 0x002600071c0f7984 */ /* 0x000fe20008000800 */
[C---:B--2---:R-:W-:Y:S03]  /*aed0*/  HMMA.1688.F32.TF32 R24, R16.reuse, R24, R20 ;  /* 0x000000181018723c */ /* 0x044fe60000081014 */
[----:B------:R-:W2:Y:S04]  /*aee0*/  LDL.LU.64 R22, [R1+0x1728] ;  /* 0x0017280001167983 */ /* 0x000ea80000300a00 */
[----:B------:R-:W2:Y:S04]  /*aef0*/  LDL.LU.64 R20, [R1+0x1720] ;  /* 0x0017200001147983 */ /* 0x000ea80000300a00 */
[----:B------:R-:W-:Y:S04]  /*af00*/  STL.64 [R1+0x280], R12 ;  /* 0x0002800c01007387 */ /* 0x000fe80000100a00 */
[----:B------:R-:W-:Y:S04]  /*af10*/  LDS R12, [R0+UR7+0x600] ;  /* 0x00060007000c7984 */ /* 0x000fe80008000800 */
[----:B------:R-:W-:Y:S04]  /*af20*/  LDS R13, [R28+UR7+0x600] ;  /* 0x000600071c0d7984 */ /* 0x000fe80008000800 */
[----:B------:R1:W-:Y:S04]  /*af30*/  STL.64 [R1+0x290], R24 ;  /* 0x0002901801007387 */ /* 0x0003e80000100a00 */
[----:B------:R3:W-:Y:S04]  /*af40*/  STL.64 [R1+0x298], R26 ;  /* 0x0002981a01007387 */ /* 0x0007e80000100a00 */
[----:B------:R-:W-:Y:S04]  /*af50*/  STL [R1+0x288], R14 ;  /* 0x0002880e01007387 */ /* 0x000fe80000100800 */
[----:B------:R-:W-:Y:S04]  /*af60*/  STL.64 [R1+0x16c0], R10 ;  /* 0x0016c00a01007387 */ /* 0x000fe80000100a00 */
[----:B------:R2:W-:Y:S04]  /*af70*/  STL.64 [R1+0x16b8], R8 ;  /* 0x0016b80801007387 */ /* 0x0005e80000100a00 */
[----:B------:R-:W-:Y:S04]  /*af80*/  STL [R1+0x1318], R3 ;  /* 0x0013180301007387 */ /* 0x000fe80000100800 */
[----:B-1----:R-:W4:Y:S04]  /*af90*/  LDL.LU.64 R24, [R1+0x470] ;  /* 0x0004700001187983 */ /* 0x002f280000300a00 */
[----:B---3--:R-:W3:Y:S04]  /*afa0*/  LDL.LU.64 R26, [R1+0x478] ;  /* 0x00047800011a7983 */ /* 0x008ee80000300a00 */
[----:B------:R-:W-:Y:S01]  /*afb0*/  LDS R14, [R0+UR7+0x2600] ;  /* 0x00260007000e7984 */ /* 0x000fe20008000800 */
[----:B--2---:R-:W-:Y:S03]  /*afc0*/  HMMA.1688.F32.TF32 R8, R16, R4, R20 ;  /* 0x000000041008723c */ /* 0x004fe60000081014 */
[----:B------:R-:W-:Y:S04]  /*afd0*/  LDS R18, [R0+UR7+0x2700] ;  /* 0x0027000700127984 */ /* 0x000fe80008000800 */
[----:B------:R-:W1:Y:S04]  /*afe0*/  LDS R19, [R28+UR7+0x2700] ;  /* 0x002700071c137984 */ /* 0x000e680008000800 */
[----:B------:R-:W-:Y:S04]  /*aff0*/  LDS R16, [R0+UR7+0x700] ;  /* 0x0007000700107984 */ /* 0x000fe80008000800 */
[----:B------:R-:W2:Y:S04]  /*b000*/  LDS R17, [R28+UR7+0x700] ;  /* 0x000700071c117984 */ /* 0x000ea80008000800 */
[----:B------:R-:W-:Y:S04]  /*b010*/  STL.64 [R1+0x1f0], R8 ;  /* 0x0001f00801007387 */ /* 0x000fe80000100a00 */
[----:B------:R-:W-:Y:S04]  /*b020*/  STL.64 [R1+0x1f8], R10 ;  /* 0x0001f80a01007387 */ /* 0x000fe80000100a00 */
[----:B---3--:R-:W-:Y:S04]  /*b030*/  STL.64 [R1+0x16f8], R26 ;  /* 0x0016f81a01007387 */ /* 0x008fe80000100a00 */
[----:B----4-:R3:W-:Y:S04]  /*b040*/  STL.64 [R1+0x16f0], R24 ;  /* 0x0016f01801007387 */ /* 0x0107e80000100a00 */
[----:B---3--:R-:W3:Y:S04]  /*b050*/  LDL.LU.64 R24, [R1+0x40] ;  /* 0x0000400001187983 */ /* 0x008ee80000300a00 */
[----:B---3--:R3:W-:Y:S04]  /*b060*/  STL.64 [R1+0x1708], R24 ;  /* 0x0017081801007387 */ /* 0x0087e80000100a00 */
[----:B---3--:R-:W3:Y:S04]  /*b070*/  LDL.LU.64 R24, [R1+0x50] ;  /* 0x0000500001187983 */ /* 0x008ee80000300a00 */
[----:B------:R-:W4:Y:S04]  /*b080*/  LDL.LU.64 R20, [R1+0xe0] ;  /* 0x0000e00001147983 */ /* 0x000f280000300a00 */
[----:B------:R-:W2:Y:S04]  /*b090*/  LDL.LU.64 R22, [R1+0xe8] ;  /* 0x0000e80001167983 */ /* 0x000ea80000300a00 */
[----:B--2---:R-:W-:Y:S04]  /*b0a0*/  STL.64 [R1+0x16e0], R22 ;  /* 0x0016e01601007387 */ /* 0x004fe80000100a00 */
[----:B----4-:R2:W-:Y:S04]  /*b0b0*/  STL.64 [R1+0x16d8], R20 ;  /* 0x0016d81401007387 */ /* 0x0105e80000100a00 */
[----:B--2---:R-:W2:Y:S04]  /*b0c0*/  LDL.LU.64 R20, [R1+0x30] ;  /* 0x0000300001147983 */ /* 0x004ea80000300a00 */
[----:B--2---:R2:W-:Y:S04]  /*b0d0*/  STL.64 [R1+0x1700], R20 ;  /* 0x0017001401007387 */ /* 0x0045e80000100a00 */
[----:B--2---:R-:W2:Y:S04]  /*b0e0*/  LDL.LU.64 R20, [R1+0x480] ;  /* 0x0004800001147983 */ /* 0x004ea80000300a00 */
[----:B------:R-:W4:Y:S04]  /*b0f0*/  LDL.LU.64 R22, [R1+0x488] ;  /* 0x0004880001167983 */ /* 0x000f280000300a00 */
[----:B----4-:R-:W-:Y:S04]  /*b100*/  STL.64 [R1+0x1718], R22 ;  /* 0x0017181601007387 */ /* 0x010fe80000100a00 */
[----:B--2---:R2:W-:Y:S04]  /*b110*/  STL.64 [R1+0x1710], R20 ;  /* 0x0017101401007387 */ /* 0x0045e80000100a00 */
[----:B--2---:R-:W2:Y:S04]  /*b120*/  LDL.LU.64 R20, [R1+0x490] ;  /* 0x0004900001147983 */ /* 0x004ea80000300a00 */
[----:B------:R-:W2:Y:S04]  /*b130*/  LDL.LU.64 R22, [R1+0x498] ;  /* 0x0004980001167983 */ /* 0x000ea80000300a00 */
[----:B------:R-:W4:Y:S04]  /*b140*/  LDL.LU.64 R8, [R1] ;  /* 0x0000000001087983 */ /* 0x000f280000300a00 */
[----:B------:R-:W-:Y:S04]  /*b150*/  STL.64 [R1+0x16b0], R6 ;  /* 0x0016b00601007387 */ /* 0x000fe80000100a00 */
[----:B------:R1:W-:Y:S01]  /*b160*/  STL.64 [R1+0x16a8], R4 ;  /* 0x0016a80401007387 */ /* 0x0003e20000100a00 */
[----:B---3--:R-:W-:-:S02]  /*b170*/  IMAD.MOV.U32 R3, RZ, RZ, R24 ;  /* 0x000000ffff037224 */ /* 0x008fc400078e0018 */
[----:B------:R-:W-:Y:S01]  /*b180*/  IMAD.MOV.U32 R2, RZ, RZ, R25 ;  /* 0x000000ffff027224 */ /* 0x000fe200078e0019 */
[----:B-1----:R-:W3:Y:S04]  /*b190*/  LDL.LU.64 R4, [R1+0x20] ;  /* 0x0000200001047983 */ /* 0x002ee80000300a00 */
[----:B------:R-:W-:Y:S04]  /*b1a0*/  STL.64 [R1+0x16d0], R18 ;  /* 0x0016d01201007387 */ /* 0x000fe80000100a00 */
[----:B------:R1:W-:Y:S04]  /*b1b0*/  STL.64 [R1+0x16c8], R16 ;  /* 0x0016c81001007387 */ /* 0x0003e80000100a00 */
[----:B-1----:R-:W3:Y:S04]  /*b1c0*/  LDL.LU.64 R16, [R1+0xf0] ;  /* 0x0000f00001107983 */ /* 0x002ee80000300a00 */
[----:B------:R-:W3:Y:S01]  /*b1d0*/  LDL.LU.64 R18, [R1+0xf8] ;  /* 0x0000f80001127983 */ /* 0x000ee20000300a00 */
[----:B--2---:R-:W-:-:S15]  /*b1e0*/  HMMA.1688.F32.TF32 R20, R12, R24, R20 ;  /* 0x000000180c14723c */ /* 0x004fde0000081014 */
[----:B------:R-:W-:-:S04]  /*b1f0*/  NOP ;  /* 0x0000000000007918 */ /* 0x000fc80000000000 */
[----:B------:R-:W-:Y:S04]  /*b200*/  STL.64 [R1+0x1e0], R20 ;  /* 0x0001e01401007387 */ /* 0x000fe80000100a00 */
[----:B------:R1:W-:Y:S04]  /*b210*/  STL.64 [R1+0x1e8], R22 ;  /* 0x0001e81601007387 */ /* 0x0003e80000100a00 */
[----:B-1----:R-:W2:Y:S04]  /*b220*/  LDL.LU.64 R22, [R1+0x1718] ;  /* 0x0017180001167983 */ /* 0x002ea80000300a00 */
[----:B------:R-:W2:Y:S04]  /*b230*/  LDL.LU.64 R20, [R1+0x1710] ;  /* 0x0017100001147983 */ /* 0x000ea80000300a00 */
[----:B------:R-:W2:Y:S02]  /*b240*/  LDL.LU.64 R24, [R1+0x1708] ;  /* 0x0017080001187983 */ /* 0x000ea40000300a00 */
[----:B--2---:R-:W-:Y:S01]  /*b250*/  HMMA.1688.F32.TF32 R20, R12, R24, R20 ;  /* 0x000000180c14723c */ /* 0x004fe20000081014 */
[----:B------:R-:W-:-:S02]  /*b260*/  IMAD.MOV.U32 R11, RZ, RZ, R24 ;  /* 0x000000ffff0b7224 */ /* 0x000fc400078e0018 */
[----:B------:R-:W-:-:S15]  /*b270*/  IMAD.MOV.U32 R10, RZ, RZ, R25 ;  /* 0x000000ffff0a7224 */ /* 0x000fde00078e0019 */
[----:B------:R-:W-:Y:S01]  /*b280*/  NOP ;  /* 0x0000000000007918 */ /* 0x000fe20000000000 */
[----:B------:R1:W-:Y:S04]  /*b290*/  STL.64 [R1+0x1d0], R20 ;  /* 0x0001d01401007387 */ /* 0x0003e80000100a00 */
[----:B------:R-:W-:Y:S04]  /*b2a0*/  STL.64 [R1+0x1d8], R22 ;  /* 0x0001d81601007387 */ /* 0x000fe80000100a00 */
[----:B-1----:R-:W2:Y:S04]  /*b2b0*/  LDL.LU.64 R20, [R1+0x1700] ;  /* 0x0017000001147983 */ /* 0x002ea80000300a00 */
[----:B------:R-:W2:Y:S04]  /*b2c0*/  LDL.LU.64 R26, [R1+0x16f8] ;  /* 0x0016f800011a7983 */ /* 0x000ea80000300a00 */
[----:B------:R-:W2:Y:S01]  /*b2d0*/  LDL.LU.64 R24, [R1+0x16f0] ;  /* 0x0016f00001187983 */ /* 0x000ea20000300a00 */
[C---:B---3--:R-:W-:Y:S08]  /*b2e0*/  HMMA.1688.F32.TF32 R16, R12.reuse, R4, R16 ;  /* 0x000000040c10723c */ /* 0x048ff00000081010 */
[----:B--2---:R-:W-:-:S15]  /*b2f0*/  HMMA.1688.F32.TF32 R24, R12, R20, R24 ;  /* 0x000000140c18723c */ /* 0x004fde0000081018 */
[----:B------:R-:W-:-:S04]  /*b300*/  NOP ;  /* 0x0000000000007918 */ /* 0x000fc80000000000 */
[----:B------:R1:W-:Y:S04]  /*b310*/  STL.64 [R1+0x1c0], R24 ;  /* 0x0001c01801007387 */ /* 0x0003e80000100a00 */
[----:B------:R2:W-:Y:S04]  /*b320*/  STL.64 [R1+0x1c8], R26 ;  /* 0x0001c81a01007387 */ /* 0x0005e80000100a00 */
[----:B-1----:R-:W3:Y:S01]  /*b330*/  LDL.LU.64 R24, [R1+0x16e8] ;  /* 0x0016e80001187983 */ /* 0x002ee20000300a00 */
[----:B--2---:R-:W-:-:S03]  /*b340*/  IMAD.MOV.U32 R27, RZ, RZ, R20 ;  /* 0x000000ffff1b7224 */ /* 0x004fc600078e0014 */
[----:B------:R-:W3:Y:S01]  /*b350*/  LDL.LU.64 R22, [R1+0x16e0] ;  /* 0x0016e00001167983 */ /* 0x000ee20000300a00 */
[----:B------:R-:W-:-:S03]  /*b360*/  IMAD.MOV.U32 R26, RZ, RZ, R21 ;  /* 0x000000ffff1a7224 */ /* 0x000fc600078e0015 */
[----:B------:R-:W3:Y:S04]  /*b370*/  LDL.LU.64 R20, [R1+0x16d8] ;  /* 0x0016d80001147983 */ /* 0x000ee80000300a00 */
[----:B------:R1:W-:Y:S04]  /*b380*/  STL.64 [R1+0x1b0], R16 ;  /* 0x0001b01001007387 */ /* 0x0003e80000100a00 */
[----:B------:R2:W-:Y:S04]  /*b390*/  STL.64 [R1+0x1b8], R18 ;  /* 0x0001b81201007387 */ /* 0x0005e80000100a00 */
[----:B-1----:R-:W4:Y:S04]  /*b3a0*/  LDL.LU.64 R16, [R1+0xd0] ;  /* 0x0000d00001107983 */ /* 0x002f280000300a00 */
[----:B--2---:R-:W4:Y:S01]  /*b3b0*/  LDL.LU.64 R18, [R1+0xd8] ;  /* 0x0000d80001127983 */ /* 0x004f220000300a00 */
[----:B------:R-:W-:-:S02]  /*b3c0*/  IMAD.MOV.U32 R29, RZ, RZ, R4 ;  /* 0x000000ffff1d7224 */ /* 0x000fc400078e0004 */
[----:B------:R-:W-:Y:S02]  /*b3d0*/  IMAD.MOV.U32 R28, RZ, RZ, R5 ;  /* 0x000000ffff1c7224 */ /* 0x000fe400078e0005 */
[----:B---3--:R-:W-:-:S15]  /*b3e0*/  HMMA.1688.F32.TF32 R4, R12, R24, R20 ;  /* 0x000000180c04723c */ /* 0x008fde0000081014 */
[----:B------:R-:W-:-:S04]  /*b3f0*/  NOP ;  /* 0x0000000000007918 */ /* 0x000fc80000000000 */
[----:B------:R1:W-:Y:S04]  /*b400*/  STL.64 [R1+0x1a0], R4 ;  /* 0x0001a00401007387 */ /* 0x0003e80000100a00 */
[----:B------:R2:W-:Y:S01]  /*b410*/  STL.64 [R1+0x1a8], R6 ;  /* 0x0001a80601007387 */ /* 0x0005e20000100a00 */
[----:B----4-:R-:W-:Y:S03]  /*b420*/  HMMA.1688.F32.TF32 R16, R12, R8, R16 ;  /* 0x000000080c10723c */ /* 0x010fe60000081010 */
[----:B-1----:R-:W3:Y:S04]  /*b430*/  LDL.LU.64 R4, [R1+0x520] ;  /* 0x0005200001047983 */ /* 0x002ee80000300a00 */
[----:B--2---:R-:W3:Y:S04]  /*b440*/  LDL.LU.64 R6, [R1+0x528] ;  /* 0x0005280001067983 */ /* 0x004ee80000300a00 */
[----:B------:R-:W2:Y:S04]  /*b450*/  LDL.LU.64 R20, [R1+0x550] ;  /* 0x0005500001147983 */ /* 0x000ea80000300a00 */
[----:B------:R-:W2:Y:S04]  /*b460*/  LDL.LU.64 R22, [R1+0x558] ;  /* 0x0005580001167983 */ /* 0x000ea80000300a00 */
[----:B------:R1:W-:Y:S02]  /*b470*/  STL.64 [R1+0x1648], R24 ;  /* 0x0016481801007387 */ /* 0x0003e40000100a00 */
        /* <DEDUP_REMOVED lines=9> */
[----:B------:R-:W-:Y:S04]  /*b510*/  STL.64 [R1+0x190], R16 ;  /* 0x0001901001007387 */ /* 0x000fe80000100a00 */
[----:B------:R4:W-:Y:S01]  /*b520*/  STL.64 [R1+0x198], R18 ;  /* 0x0001981201007387 */ /* 0x0009e20000100a00 */
[----:B-1----:R-:W-:Y:S02]  /*b530*/  IMAD.MOV.U32 R24, RZ, RZ, R3 ;  /* 0x000000ffff187224 */ /* 0x002fe400078e0003 */
[----:B------:R-:W-:-:S02]  /*b540*/  IMAD.MOV.U32 R25, RZ, RZ, R2 ;  /* 0x000000ffff197224 */ /* 0x000fc400078e0002 */
[----:B------:R-:W-:Y:S02]  /*b550*/  IMAD.MOV.U32 R3, RZ, RZ, R8 ;  /* 0x000000ffff037224 */ /* 0x000fe400078e0008 */
[----:B------:R-:W-:Y:S01]  /*b560*/  IMAD.MOV.U32 R2, RZ, RZ, R9 ;  /* 0x000000ffff027224 */ /* 0x000fe200078e0009 */
[----:B----4-:R-:W4:Y:S04]  /*b570*/  LDL.LU.64 R18, [R1+0x16d0] ;  /* 0x0016d00001127983 */ /* 0x010f280000300a00 */
[----:B------:R-:W4:Y:S04]  /*b580*/  LDL.LU.64 R16, [R1+0x16c8] ;  /* 0x0016c80001107983 */ /* 0x000f280000300a00 */
[----:B------:R-:W2:Y:S04]  /*b590*/  LDL.LU.64 R10, [R1+0x16c0] ;  /* 0x0016c000010a7983 */ /* 0x000ea80000300a00 */
[----:B------:R-:W3:Y:S02]  /*b5a0*/  LDL.LU.64 R8, [R1+0x16b8] ;  /* 0x0016b80001087983 */ /* 0x000ee40000300a00 */
[----:B---3--:R-:W-:-:S15]  /*b5b0*/  HMMA.1688.F32.TF32 R4, R12, R8, R4 ;  /* 0x000000080c04723c */ /* 0x008fde0000081004 */
[----:B------:R-:W-:-:S04]  /*b5c0*/  NOP ;  /* 0x0000000000007918 */ /* 0x000fc80000000000 */
[----:B------:R-:W-:Y:S04]  /*b5d0*/  STL.64 [R1+0x180], R4 ;  /* 0x0001800401007387 */ /* 0x000fe80000100a00 */
[----:B------:R1:W-:Y:S04]  /*b5e0*/  STL.64 [R1+0x188], R6 ;  /* 0x0001880601007387 */ /* 0x0003e80000100a00 */
[----:B-1----:R-:W3:Y:S04]  /*b5f0*/  LDL.LU.64 R6, [R1+0x16b0] ;  /* 0x0016b00001067983 */ /* 0x002ee80000300a00 */
[----:B------:R-:W3:Y:S04]  /*b600*/  LDL.LU.64 R4, [R1+0x16a8] ;  /* 0x0016a80001047983 */ /* 0x000ee80000300a00 */
[----:B--2---:R-:W-:Y:S04]  /*b610*/  STL.64 [R1+0x1640], R10 ;  /* 0x0016400a01007387 */ /* 0x004fe80000100a00 */
[----:B------:R3:W-:Y:S02]  /*b620*/  STL.64 [R1+0x1638], R8 ;  /* 0x0016380801007387 */ /* 0x0007e40000100a00 */
[----:B---3--:R-:W-:Y:S02]  /*b630*/  HMMA.1688.F32.TF32 R8, R12, R4, R20 ;  /* 0x000000040c08723c */ /* 0x008fe40000081014 */
[----:B------:R-:W-:Y:S04]  /*b640*/  STL.64 [R1+0x1658], R6 ;  /* 0x0016580601007387 */ /* 0x000fe80000100a00 */
[----:B------:R1:W-:-:S13]  /*b650*/  STL.64 [R1+0x1650], R4 ;  /* 0x0016500401007387 */ /* 0x0003da0000100a00 */
[----:B------:R-:W-:Y:S04]  /*b660*/  STL.64 [R1+0xf0], R8 ;  /* 0x0000f00801007387 */ /* 0x000fe80000100a00 */
[----:B------:R-:W-:Y:S04]  /*b670*/  STL.64 [R1+0xf8], R10 ;  /* 0x0000f80a01007387 */ /* 0x000fe80000100a00 */
[----:B-1----:R-:W2:Y:S04]  /*b680*/  LDL.LU.64 R4, [R1+0x90] ;  /* 0x0000900001047983 */ /* 0x002ea80000300a00 */
[----:B------:R-:W3:Y:S04]  /*b690*/  LDL.LU.64 R6, [R1+0x98] ;  /* 0x0000980001067983 */ /* 0x000ee80000300a00 */
[----:B---3--:R-:W-:Y:S04]  /*b6a0*/  STL.64 [R1+0x1670], R6 ;  /* 0x0016700601007387 */ /* 0x008fe80000100a00 */
[----:B--2---:R1:W-:Y:S04]  /*b6b0*/  STL.64 [R1+0x1668], R4 ;  /* 0x0016680401007387 */ /* 0x0043e80000100a00 */
        /* <DEDUP_REMOVED lines=8> */
[----:B-1----:R-:W4:Y:S04]  /*b740*/  LDL.LU.64 R4, [R1+0xc0] ;  /* 0x0000c00001047983 */ /* 0x002f280000300a00 */
[----:B------:R-:W4:Y:S04]  /*b750*/  LDL.LU.64 R6, [R1+0xc8] ;  /* 0x0000c80001067983 */ /* 0x000f280000300a00 */
[----:B------:R-:W2:Y:S04]  /*b760*/  LDL.LU.64 R8, [R1+0x70] ;  /* 0x0000700001087983 */ /* 0x000ea80000300a00 */
[----:B------:R-:W2:Y:S04]  /*b770*/  LDL.LU.64 R10, [R1+0x78] ;  /* 0x00007800010a7983 */ /* 0x000ea80000300a00 */
[----:B------:R-:W3:Y:S04]  /*b780*/  LDL.LU.64 R20, [R1+0x60] ;  /* 0x0000600001147983 */ /* 0x000ee80000300a00 */
[----:B------:R-:W3:Y:S01]  /*b790*/  LDL.LU.64 R22, [R1+0x68] ;  /* 0x0000680001167983 */ /* 0x000ee20000300a00 */
[----:B----4-:R-:W-:Y:S03]  /*b7a0*/  HMMA.1688.F32.TF32 R24, R16, R24, R4 ;  /* 0x000000181018723c */ /* 0x010fe60000081004 */
[----:B------:R-:W4:Y:S04]  /*b7b0*/  LDL.LU.64 R6, [R1+0x16a0] ;  /* 0x0016a00001067983 */ /* 0x000f280000300a00 */
[----:B------:R-:W4:-:S12]  /*b7c0*/  LDL.LU.64 R4, [R1+0x1698] ;  /* 0x0016980001047983 */ /* 0x000f180000300a00 */
[----:B------:R1:W-:Y:S04]  /*b7d0*/  STL.64 [R1+0xe0], R24 ;  /* 0x0000e01801007387 */ /* 0x0003e80000100a00 */
[----:B-1----:R-:W4:Y:S01]  /*b7e0*/  LDL.LU.64 R24, [R1+0x1690] ;  /* 0x0016900001187983 */ /* 0x002f220000300a00 */
[----:B------:R-:W-:Y:S02]  /*b7f0*/  IMAD.MOV.U32 R29, RZ, RZ, R26 ;  /* 0x000000ffff1d7224 */ /* 0x000fe400078e001a */
[----:B------:R-:W-:-:S05]  /*b800*/  IMAD.MOV.U32 R28, RZ, RZ, R27 ;  /* 0x000000ffff1c7224 */ /* 0x000fca00078e001b */
[----:B------:R-:W-:Y:S04]  /*b810*/  STL [R1+0x1254], R28 ;  /* 0x0012541c01007387 */ /* 0x000fe80000100800 */
[----:B------:R-:W-:Y:S01]  /*b820*/  STL [R1+0x1250], R29 ;  /* 0x0012501d01007387 */ /* 0x000fe20000100800 */
[----:B----4-:R-:W-:Y:S03]  /*b830*/  HMMA.1688.F32.TF32 R24, R16, R24, R4 ;  /* 0x000000181018723c */ /* 0x010fe60000081004 */
[----:B------:R-:W4:Y:S04]  /*b840*/  LDL.LU.64 R6, [R1+0x1688] ;  /* 0x0016880001067983 */ /* 0x000f280000300a00 */
[----:B------:R-:W4:-:S12]  /*b850*/  LDL.LU.64 R4, [R1+0x1680] ;  /* 0x0016800001047983 */ /* 0x000f180000300a00 */
[----:B------:R1:W-:Y:S04]  /*b860*/  STL.64 [R1+0xd0], R24 ;  /* 0x0000d01801007387 */ /* 0x0003e80000100a00 */
[----:B------:R4:W-:Y:S04]  /*b870*/  STL.64 [R1+0xd8], R26 ;  /* 0x0000d81a01007387 */ /* 0x0009e80000100a00 */
[----:B-1----:R-:W4:Y:S02]  /*b880*/  LDL.LU.64 R24, [R1+0x1678] ;  /* 0x0016780001187983 */ /* 0x002f240000300a00 */
[----:B----4-:R-:W-:Y:S02]  /*b890*/  HMMA.1688.F32.TF32 R24, R16, R24, R4 ;  /* 0x000000181018723c */ /* 0x010fe40000081004 */
[----:B------:R-:W4:Y:S04]  /*b8a0*/  LDL.LU.64 R6, [R1+0x1670] ;  /* 0x0016700001067983 */ /* 0x000f280000300a00 */
[----:B------:R-:W4:-:S13]  /*b8b0*/  LDL.LU.64 R4, [R1+0x1668] ;  /* 0x0016680001047983 */ /* 0x000f1a0000300a00 */
        /* <DEDUP_REMOVED lines=8> */
[----:B------:R-:W2:-:S12]  /*b940*/  LDL.LU.64 R4, [R1+0x1650] ;  /* 0x0016500001047983 */ /* 0x000e980000300a00 */
[----:B------:R1:W-:Y:S04]  /*b950*/  STL.64 [R1+0xb0], R24 ;  /* 0x0000b01801007387 */ /* 0x0003e80000100a00 */
[----:B------:R2:W-:Y:S04]  /*b960*/  STL.64 [R1+0xb8], R26 ;  /* 0x0000b81a01007387 */ /* 0x0005e80000100a00 */
[----:B-1----:R-:W2:Y:S01]  /*b970*/  LDL.LU.64 R24, [R1+0x1648] ;  /* 0x0016480001187983 */ /* 0x002ea20000300a00 */
[----:B------:R-:W-:Y:S02]  /*b980*/  IMAD.MOV.U32 R12, RZ, RZ, R3 ;  /* 0x000000ffff0c7224 */ /* 0x000fe400078e0003 */
[----:B------:R-:W-:-:S07]  /*b990*/  IMAD.MOV.U32 R13, RZ, RZ, R2 ;  /* 0x000000ffff0d7224 */ /* 0x000fce00078e0002 */
[C---:B---3--:R-:W-:Y:S08]  /*b9a0*/  HMMA.1688.F32.TF32 R12, R16.reuse, R12, R20 ;  /* 0x0000000c100c723c */ /* 0x048ff00000081014 */
[----:B--2---:R-:W-:Y:S01]  /*b9b0*/  HMMA.1688.F32.TF32 R24, R16, R24, R8 ;  /* 0x000000181018723c */ /* 0x004fe20000081008 */
[----:B------:R-:W2:Y:S04]  /*b9c0*/  LDL.LU.64 R10, [R1+0x1640] ;  /* 0x00164000010a7983 */ /* 0x000ea80000300a00 */
[----:B------:R-:W3:-:S14]  /*b9d0*/  LDL.LU.64 R8, [R1+0x1638] ;  /* 0x0016380001087983 */ /* 0x000edc0000300a00 */
[----:B------:R-:W-:Y:S01]  /*b9e0*/  STL.64 [R1+0xa0], R24 ;  /* 0x0000a01801007387 */ /* 0x000fe20000100a00 */
[----:B------:R-:W-:-:S03]  /*b9f0*/  IMAD.MOV.U32 R29, RZ, RZ, R27 ;  /* 0x000000ffff1d7224 */ /* 0x000fc600078e001b */
[----:B------:R1:W-:Y:S04]  /*ba00*/  STL [R1+0xa8], R26 ;  /* 0x0000a81a01007387 */ /* 0x0003e80000100800 */
[----:B-1----:R-:W3:Y:S04]  /*ba10*/  LDL.LU.64 R26, [R1+0x1630] ;  /* 0x00163000011a7983 */ /* 0x002ee80000300a00 */
[----:B------:R-:W3:Y:S04]  /*ba20*/  LDL.LU.64 R24, [R1+0x1628] ;  /* 0x0016280001187983 */ /* 0x000ee80000300a00 */
[----:B------:R-:W-:Y:S04]  /*ba30*/  STL [R1+0x12e0], R29 ;  /* 0x0012e01d01007387 */ /* 0x000fe80000100800 */
[----:B------:R-:W2:Y:S04]  /*ba40*/  LDL.LU.64 R22, [R1+0x1620] ;  /* 0x0016200001167983 */ /* 0x000ea80000300a00 */
[----:B------:R-:W2:Y:S01]  /*ba50*/  LDL.LU.64 R20, [R1+0x1618] ;  /* 0x0016180001147983 */ /* 0x000ea20000300a00 */
[----:B------:R-:W-:-:S03]  /*ba60*/  IMAD.MOV.U32 R3, RZ, RZ, R15 ;  /* 0x000000ffff037224 */ /* 0x000fc600078e000f */
[----:B------:R-:W-:Y:S04]  /*ba70*/  STL.64 [R1+0x90], R12 ;  /* 0x0000900c01007387 */ /* 0x000fe80000100a00 */
[----:B------:R3:W-:Y:S01]  /*ba80*/  STL [R1+0x98], R14 ;  /* 0x0000980e01007387 */ /* 0x0007e20000100800 */
[----:B------:R-:W-:-:S03]  /*ba90*/  LOP3.LUT R28, R0, 0x20, RZ, 0x3c, !PT ;  /* 0x00000020001c7812 */ /* 0x000fc600078e3cff */
[----:B------:R-:W-:Y:S01]  /*baa0*/  STL [R1+0x1380], R3 ;  /* 0x0013800301007387 */ /* 0x000fe20000100800 */
[----:B---3--:R-:W-:Y:S03]  /*bab0*/  HMMA.1688.F32.TF32 R12, R16, R8, R24 ;  /* 0x00000008100c723c */ /* 0x008fe60000081018 */
[----:B------:R-:W-:Y:S04]  /*bac0*/  LDS R26, [R0+UR7+0x6300] ;  /* 0x00630007001a7984 */ /* 0x000fe80008000800 */
[----:B------:R-:W-:Y:S04]  /*bad0*/  LDS R27, [R28+UR7+0x6300] ;  /* 0x006300071c1b7984 */ /* 0x000fe80008000800 */
[----:B------:R-:W-:Y:S04]  /*bae0*/  LDS R24, [R0+UR7+0x4300] ;  /* 0x0043000700187984 */ /* 0x000fe80008000800 */
[----:B------:R-:W-:Y:S04]  /*baf0*/  LDS R25, [R28+UR7+0x4300] ;  /* 0x004300071c197984 */ /* 0x000fe80008000800 */
[----:B------:R-:W-:Y:S01]  /*bb00*/  STL.64 [R1+0x70], R12 ;  /* 0x0000700c01007387 */ /* 0x000fe20000100a00 */
[----:B------:R-:W-:-:S03]  /*bb10*/  IMAD.MOV.U32 R29, RZ, RZ, R14 ;  /* 0x000000ffff1d7224 */ /* 0x000fc600078e000e */
[----:B------:R2:W-:Y:S02]  /*bb20*/  STL [R1+0x7c], R15 ;  /* 0x00007c0f01007387 */ /* 0x0005e40000100800 */
[----:B--2---:R-:W-:Y:S02]  /*bb30*/  HMMA.1688.F32.TF32 R12, R16, R4, R20 ;  /* 0x00000004100c723c */ /* 0x004fe40000081014 */
[----:B------:R-:W-:Y:S04]  /*bb40*/  LDS R18, [R0+UR7+0x6100] ;  /* 0x0061000700127984 */ /* 0x000fe80008000800 */
[----:B------:R-:W1:Y:S04]  /*bb50*/  LDS R19, [R28+UR7+0x6100] ;  /* 0x006100071c137984 */ /* 0x000e680008000800 */
[----:B------:R-:W-:Y:S04]  /*bb60*/  LDS R16, [R0+UR7+0x4100] ;  /* 0x0041000700107984 */ /* 0x000fe80008000800 */
[----:B------:R-:W2:Y:S04]  /*bb70*/  LDS R17, [R28+UR7+0x4100] ;  /* 0x004100071c117984 */ /* 0x000ea80008000800 */
[----:B------:R-:W-:Y:S04]  /*bb80*/  LDS R22, [R0+UR7+0x6200] ;  /* 0x0062000700167984 */ /* 0x000fe80008000800 */
[----:B------:R-:W3:Y:S04]  /*bb90*/  LDS R23, [R28+UR7+0x6200] ;  /* 0x006200071c177984 */ /* 0x000ee80008000800 */
[----:B------:R-:W-:Y:S04]  /*bba0*/  LDS R20, [R0+UR7+0x4200] ;  /* 0x0042000700147984 */ /* 0x000fe80008000800 */
[----:B------:R-:W1:Y:S01]  /*bbb0*/  LDS R21, [R28+UR7+0x4200] ;  /* 0x004200071c157984 */ /* 0x000e620008000800 */
[----:B------:R-:W-:-:S03]  /*bbc0*/  IMAD.MOV.U32 R3, RZ, RZ, R15 ;  /* 0x000000ffff037224 */ /* 0x000fc600078e000f */
[----:B------:R2:W-:Y:S04]  /*bbd0*/  STL.64 [R1+0x1608], R10 ;  /* 0x0016080a01007387 */ /* 0x0005e80000100a00 */
[----:B------:R-:W-:Y:S04]  /*bbe0*/  STL [R1+0x13d0], R29 ;  /* 0x0013d01d01007387 */ /* 0x000fe80000100800 */
[----:B------:R-:W-:Y:S04]  /*bbf0*/  STL.64 [R1+0x60], R12 ;  /* 0x0000600c01007387 */ /* 0x000fe80000100a00 */
[----:B------:R-:W-:Y:S04]  /*bc00*/  STL [R1+0x68], R14 ;  /* 0x0000680e01007387 */ /* 0x000fe80000100800 */
[----:B------:R-:W4:Y:S04]  /*bc10*/  LDL.LU R8, [R1+0x460] ;  /* 0x0004600001087983 */ /* 0x000f280000300800 */
[----:B------:R-:W4:Y:S04]  /*bc20*/  LDL.LU R9, [R1+0x464] ;  /* 0x0004640001097983 */ /* 0x000f280000300800 */
[----:B--2---:R-:W2:Y:S04]  /*bc30*/  LDL.LU R10, [R1+0x468] ;  /* 0x00046800010a7983 */ /* 0x004ea80000300800 */
[----:B------:R-:W2:Y:S04]  /*bc40*/  LDL.LU R11, [R1+0x46c] ;  /* 0x00046c00010b7983 */ /* 0x000ea80000300800 */
[----:B------:R-:W-:Y:S04]  /*bc50*/  STL [R1+0x13d4], R3 ;  /* 0x0013d40301007387 */ /* 0x000fe80000100800 */
[----:B-1----:R1:W-:Y:S04]  /*bc60*/  STL.64 [R1+0x15a0], R18 ;  /* 0x0015a01201007387 */ /* 0x0023e80000100a00 */
[----:B------:R-:W-:Y:S04]  /*bc70*/  STL.64 [R1+0x1598], R16 ;  /* 0x0015981001007387 */ /* 0x000fe80000100a00 */
[----:B------:R-:W-:Y:S04]  /*bc80*/  LDS R12, [R0+UR7+0x4000] ;  /* 0x00400007000c7984 */ /* 0x000fe80008000800 */
[----:B-1----:R-:W2:Y:S04]  /*bc90*/  LDL.64 R18, [R1+0x58] ;  /* 0x0000580001127983 */ /* 0x002ea80000100a00 */
[----:B---3--:R1:W-:Y:S04]  /*bca0*/  STL.64 [R1+0x1520], R22 ;  /* 0x0015201601007387 */ /* 0x0083e80000100a00 */
[----:B------:R-:W-:Y:S04]  /*bcb0*/  STL.64 [R1+0x1518], R20 ;  /* 0x0015181401007387 */ /* 0x000fe80000100a00 */
[----:B------:R-:W-:Y:S04]  /*bcc0*/  LDS R14, [R0+UR7+0x6000] ;  /* 0x00600007000e7984 */ /* 0x000fe80008000800 */
[----:B-1----:R-:W3:Y:S04]  /*bcd0*/  LDL.64 R22, [R1+0x8] ;  /* 0x0000080001167983 */ /* 0x002ee80000100a00 */
[----:B------:R-:W-:Y:S04]  /*bce0*/  LDS R13, [R28+UR7+0x4000] ;  /* 0x004000071c0d7984 */ /* 0x000fe80008000800 */
[----:B------:R-:W2:Y:S04]  /*bcf0*/  LDS R15, [R28+UR7+0x6000] ;  /* 0x006000071c0f7984 */ /* 0x000ea80008000800 */
[----:B---3--:R1:W-:Y:S04]  /*bd00*/  STL.64 [R1+0x15d0], R22 ;  /* 0x0015d01601007387 */ /* 0x0083e80000100a00 */
[----:B-1----:R-:W3:Y:S04]  /*bd10*/  LDL.64 R22, [R1+0x48] ;  /* 0x0000480001167983 */ /* 0x002ee80000100a00 */
[----:B------:R-:W-:Y:S04]  /*bd20*/  STL.64 [R1+0x1498], R26 ;  /* 0x0014981a01007387 */ /* 0x000fe80000100a00 */
[----:B------:R4:W-:Y:S02]  /*bd30*/  STL.64 [R1+0x1490], R24 ;  /* 0x0014901801007387 */ /* 0x0009e40000100a00 */
[----:B----4-:R-:W-:-:S02]  /*bd40*/  IMAD.MOV.U32 R24, RZ, RZ, R6 ;  /* 0x000000ffff187224 */ /* 0x010fc400078e0006 */
[----:B------:R-:W4:Y:S01]  /*bd50*/  LDL.LU R6, [R1+0x1614] ;  /* 0x0016140001067983 */ /* 0x000f220000300800 */
[----:B------:R-:W-:-:S03]  /*bd60*/  IMAD.MOV.U32 R25, RZ, RZ, R7 ;  /* 0x000000ffff197224 */ /* 0x000fc600078e0007 */
[----:B------:R-:W4:Y:S01]  /*bd70*/  LDL.LU R7, [R1+0x1610] ;  /* 0x0016100001077983 */ /* 0x000f220000300800 */
[----:B--2---:R-:W-:Y:S01]  /*bd80*/  HMMA.1688.F32.TF32 R8, R12, R18, R8 ;  /* 0x000000120c08723c */ /* 0x004fe20000081008 */
[----:B------:R-:W-:Y:S02]  /*bd90*/  IMAD.MOV.U32 R4, RZ, RZ, R19 ;  /* 0x000000ffff047224 */ /* 0x000fe400078e0013 */
[----:B------:R-:W3:Y:S04]  /*bda0*/  LDL.LU R26, [R1+0x458] ;  /* 0x00045800011a7983 */ /* 0x000ee80000300800 */
[----:B------:R-:W3:-:S12]  /*bdb0*/  LDL.LU R27, [R1+0x45c] ;  /* 0x00045c00011b7983 */ /* 0x000ed80000300800 */
[----:B------:R-:W-:Y:S04]  /*bdc0*/  STL.64 [R1+0x790], R8 ;  /* 0x0007900801007387 */ /* 0x000fe80000100a00 */
[----:B------:R1:W-:Y:S04]  /*bdd0*/  STL.64 [R1+0x798], R10 ;  /* 0x0007980a01007387 */ /* 0x0003e80000100a00 */
[----:B-1----:R-:W2:Y:S01]  /*bde0*/  LDL.LU.64 R10, [R1+0x1608] ;  /* 0x00160800010a7983 */ /* 0x002ea20000300a00 */
[----:B------:R-:W-:-:S03]  /*bdf0*/  IMAD.MOV.U32 R8, RZ, RZ, R18 ;  /* 0x000000ffff087224 */ /* 0x000fc600078e0012 */
[----:B----4-:R1:W-:Y:S04]  /*be00*/  STL.64 [R1+0x15f0], R6 ;  /* 0x0015f00601007387 */ /* 0x0103e80000100a00 */
[----:B------:R-:W-:Y:S04]  /*be10*/  STL [R1+0x15e8], R4 ;  /* 0x0015e80401007387 */ /* 0x000fe80000100800 */
[----:B-1----:R-:W4:Y:S04]  /*be20*/  LDL R6, [R1+0x38] ;  /* 0x0000380001067983 */ /* 0x002f280000100800 */
[----:B------:R-:W4:Y:S04]  /*be30*/  LDL R7, [R1+0x3c] ;  /* 0x00003c0001077983 */ /* 0x000f280000100800 */
[----:B------:R-:W2:Y:S04]  /*be40*/  LDL.LU R16, [R1+0x430] ;  /* 0x0004300001107983 */ /* 0x000ea80000300800 */
[----:B------:R-:W2:Y:S04]  /*be50*/  LDL.LU R17, [R1+0x434] ;  /* 0x0004340001117983 */ /* 0x000ea80000300800 */
[----:B------:R-:W2:Y:S04]  /*be60*/  LDL.LU R18, [R1+0x438] ;  /* 0x0004380001127983 */ /* 0x000ea80000300800 */
[----:B------:R-:W2:Y:S04]  /*be70*/  LDL.LU R19, [R1+0x43c] ;  /* 0x00043c0001137983 */ /* 0x000ea80000300800 */
[----:B--2---:R-:W-:Y:S04]  /*be80*/  STL.64 [R1+0x1600], R18 ;  /* 0x0016001201007387 */ /* 0x004fe80000100a00 */
[----:B------:R1:W-:Y:S04]  /*be90*/  STL.64 [R1+0x15f8], R16 ;  /* 0x0015f81001007387 */ /* 0x0003e80000100a00 */
[----:B-1----:R-:W4:Y:S04]  /*bea0*/  LDL.LU R16, [R1+0x440] ;  /* 0x0004400001107983 */ /* 0x002f280000300800 */
[----:B------:R-:W4:Y:S04]  /*beb0*/  LDL.LU R17, [R1+0x444] ;  /* 0x0004440001117983 */ /* 0x000f280000300800 */
[----:B------:R-:W4:Y:S04]  /*bec0*/  LDL.LU R18, [R1+0x448] ;  /* 0x0004480001127983 */ /* 0x000f280000300800 */
[----:B------:R-:W4:Y:S04]  /*bed0*/  LDL.LU R19, [R1+0x44c] ;  /* 0x00044c0001137983 */ /* 0x000f280000300800 */
[----:B------:R-:W-:Y:S04]  /*bee0*/  STL.64 [R1+0x15c8], R10 ;  /* 0x0015c80a01007387 */ /* 0x000fe80000100a00 */
[----:B------:R3:W-:Y:S02]  /*bef0*/  STL [R1+0x15c0], R8 ;  /* 0x0015c00801007387 */ /* 0x0007e40000100800 */
[----:B---3--:R-:W-:-:S15]  /*bf00*/  HMMA.1688.F32.TF32 R8, R12, R22, R24 ;  /* 0x000000160c08723c */ /* 0x008fde0000081018 */
[----:B------:R-:W-:-:S04]  /*bf10*/  NOP ;  /* 0x0000000000007918 */ /* 0x000fc80000000000 */
[----:B------:R-:W-:Y:S04]  /*bf20*/  STL.64 [R1+0x780], R8 ;  /* 0x0007800801007387 */ /* 0x000fe80000100a00 */
[----:B------:R-:W-:Y:S04]  /*bf30*/  STL.64 [R1+0x788], R10 ;  /* 0x0007880a01007387 */ /* 0x000fe80000100a00 */
[----:B------:R-:W2:Y:S04]  /*bf40*/  LDL.LU R24, [R1+0x320] ;  /* 0x0003200001187983 */ /* 0x000ea80000300800 */
[----:B------:R-:W2:Y:S04]  /*bf50*/  LDL.LU R25, [R1+0x324] ;  /* 0x0003240001197983 */ /* 0x000ea80000300800 */
[----:B------:R-:W3:Y:S04]  /*bf60*/  LDL.LU R26, [R1+0x328] ;  /* 0x00032800011a7983 */ /* 0x000ee80000300800 */
[----:B------:R-:W3:Y:S01]  /*bf70*/  LDL.LU R27, [R1+0x32c] ;  /* 0x00032c00011b7983 */ /* 0x000ee20000300800 */
[----:B------:R-:W-:-:S02]  /*bf80*/  IMAD.MOV.U32 R3, RZ, RZ, R22 ;  /* 0x000000ffff037224 */ /* 0x000fc400078e0016 */
[----:B------:R-:W-:Y:S01]  /*bf90*/  IMAD.MOV.U32 R2, RZ, RZ, R23 ;  /* 0x000000ffff027224 */ /* 0x000fe200078e0017 */
[----:B---3--:R-:W-:Y:S04]  /*bfa0*/  STL.64 [R1+0x1540], R26 ;  /* 0x0015401a01007387 */ /* 0x008fe80000100a00 */
[----:B--2---:R1:W-:Y:S04]  /*bfb0*/  STL.64 [R1+0x1538], R24 ;  /* 0x0015381801007387 */ /* 0x0043e80000100a00 */
[----:B-1----:R-:W2:Y:S04]  /*bfc0*/  LDL.LU R24, [R1+0x330] ;  /* 0x0003300001187983 */ /* 0x002ea80000300800 */
[----:B------:R-:W2:Y:S04]  /*bfd0*/  LDL.LU R25, [R1+0x334] ;  /* 0x0003340001197983 */ /* 0x000ea80000300800 */
[----:B------:R-:W3:Y:S04]  /*bfe0*/  LDL.LU R26, [R1+0x338] ;  /* 0x00033800011a7983 */ /* 0x000ee80000300800 */
[----:B------:R-:W3:Y:S04]  /*bff0*/  LDL.LU R27, [R1+0x33c] ;  /* 0x00033c00011b7983 */ /* 0x000ee80000300800 */
[----:B------:R-:W2:Y:S04]  /*c000*/  LDL.64 R22, [R1+0x18] ;  /* 0x0000180001167983 */ /* 0x000ea80000100a00 */
[----:B------:R-:W2:Y:S04]  /*c010*/  LDL.LU R8, [R1+0x410] ;  /* 0x0004100001087983 */ /* 0x000ea80000300800 */
[----:B------:R-:W2:Y:S04]  /*c020*/  LDL.LU R9, [R1+0x414] ;  /* 0x0004140001097983 */ /* 0x000ea80000300800 */
[----:B------:R-:W2:Y:S04]  /*c030*/  LDL.LU R10, [R1+0x418] ;  /* 0x00041800010a7983 */ /* 0x000ea80000300800 */
[----:B------:R-:W2:Y:S01]  /*c040*/  LDL.LU R11, [R1+0x41c] ;  /* 0x00041c00010b7983 */ /* 0x000ea20000300800 */
[----:B----4-:R-:W-:Y:S03]  /*c050*/  HMMA.1688.F32.TF32 R4, R12, R6, R16 ;  /* 0x000000060c04723c */ /* 0x010fe60000081010 */
[----:B--2---:R-:W-:Y:S04]  /*c060*/  STL.64 [R1+0x15e0], R10 ;  /* 0x0015e00a01007387 */ /* 0x004fe80000100a00 */
[----:B------:R1:W-:Y:S04]  /*c070*/  STL.64 [R1+0x15d8], R8 ;  /* 0x0015d80801007387 */ /* 0x0003e80000100a00 */
[----:B-1----:R-:W2:Y:S04]  /*c080*/  LDL.LU R8, [R1+0x420] ;  /* 0x0004200001087983 */ /* 0x002ea80000300800 */
[----:B------:R-:W2:Y:S04]  /*c090*/  LDL.LU R9, [R1+0x424] ;  /* 0x0004240001097983 */ /* 0x000ea80000300800 */
[----:B------:R-:W2:Y:S04]  /*c0a0*/  LDL.LU R10, [R1+0x428] ;  /* 0x00042800010a7983 */ /* 0x000ea80000300800 */
[----:B------:R-:W2:Y:S04]  /*c0b0*/  LDL.LU R11, [R1+0x42c] ;  /* 0x00042c00010b7983 */ /* 0x000ea80000300800 */
[----:B---3--:R1:W-:Y:S04]  /*c0c0*/  STL.64 [R1+0x1550], R26 ;  /* 0x0015501a01007387 */ /* 0x0083e80000100a00 */
[----:B------:R-:W-:Y:S04]  /*c0d0*/  STL.64 [R1+0x1548], R24 ;  /* 0x0015481801007387 */ /* 0x000fe80000100a00 */
[----:B-1----:R-:W3:Y:S04]  /*c0e0*/  LDL.64 R26, [R1+0x28] ;  /* 0x00002800011a7983 */ /* 0x002ee80000100a00 */
[----:B------:R-:W3:Y:S04]  /*c0f0*/  LDL.LU.64 R18, [R1+0x1600] ;  /* 0x0016000001127983 */ /* 0x000ee80000300a00 */
[----:B------:R-:W3:Y:S04]  /*c100*/  LDL.LU.64 R16, [R1+0x15f8] ;  /* 0x0015f80001107983 */ /* 0x000ee80000300a00 */
[----:B------:R1:W-:Y:S04]  /*c110*/  STL.64 [R1+0x770], R4 ;  /* 0x0007700401007387 */ /* 0x0003e80000100a00 */
[----:B------:R4:W-:Y:S01]  /*c120*/  STL [R1+0x778], R6 ;  /* 0x0007780601007387 */ /* 0x0009e20000100800 */
[----:B-1----:R-:W-:-:S03]  /*c130*/  IMAD.MOV.U32 R5, RZ, RZ, R7 ;  /* 0x000000ffff057224 */ /* 0x002fc600078e0007 */
[----:B----4-:R-:W4:Y:S04]  /*c140*/  LDL.LU.64 R6, [R1+0x15f0] ;  /* 0x0015f00001067983 */ /* 0x010f280000300a00 */
[----:B------:R-:W2:Y:S04]  /*c150*/  LDL.LU R4, [R1+0x15e8] ;  /* 0x0015e80001047983 */ /* 0x000ea80000300800 */
[----:B------:R-:W-:Y:S04]  /*c160*/  STL [R1+0x1198], R5 ;  /* 0x0011980501007387 */ /* 0x000fe80000100800 */
[----:B----4-:R-:W-:Y:S04]  /*c170*/  STL.64 [R1+0x15b0], R6 ;  /* 0x0015b00601007387 */ /* 0x010fe80000100a00 */
[----:B--2---:R3:W-:Y:S02]  /*c180*/  STL [R1+0x15a8], R4 ;  /* 0x0015a80401007387 */ /* 0x0047e40000100800 */
[----:B---3--:R-:W-:Y:S02]  /*c190*/  HMMA.1688.F32.TF32 R4, R12, R26, R16 ;  /* 0x0000001a0c04723c */ /* 0x008fe40000081010 */
[----:B------:R-:W2:-:S15]  /*c1a0*/  LDL.LU R16, [R1+0x380] ;  /* 0x0003800001107983 */ /* 0x000e9e0000300800 */
[----:B------:R-:W-:Y:S02]  /*c1b0*/  NOP ;  /* 0x0000000000007918 */ /* 0x000fe40000000000 */
[----:B------:R1:W-:Y:S04]  /*c1c0*/  STL.64 [R1+0x760], R4 ;  /* 0x0007600401007387 */ /* 0x0003e80000100a00 */
[----:B------:R3:W-:Y:S04]  /*c1d0*/  STL.64 [R1+0x768], R6 ;  /* 0x0007680601007387 */ /* 0x0007e80000100a00 */
[----:B------:R-:W2:Y:S04]  /*c1e0*/  LDL.LU R17, [R1+0x384] ;  /* 0x0003840001117983 */ /* 0x000ea80000300800 */
[----:B------:R-:W2:Y:S04]  /*c1f0*/  LDL.LU R18, [R1+0x388] ;  /* 0x0003880001127983 */ /* 0x000ea80000300800 */
[----:B------:R-:W2:Y:S04]  /*c200*/  LDL.LU R19, [R1+0x38c] ;  /* 0x00038c0001137983 */ /* 0x000ea80000300800 */
[----:B-1----:R-:W4:Y:S04]  /*c210*/  LDL.LU R4, [R1+0x400] ;  /* 0x0004000001047983 */ /* 0x002f280000300800 */
[----:B------:R-:W4:Y:S04]  /*c220*/  LDL.LU R5, [R1+0x404] ;  /* 0x0004040001057983 */ /* 0x000f280000300800 */
[----:B---3--:R-:W4:Y:S04]  /*c230*/  LDL.LU R6, [R1+0x408] ;  /* 0x0004080001067983 */ /* 0x008f280000300800 */
[----:B------:R-:W4:Y:S04]  /*c240*/  LDL.LU R7, [R1+0x40c] ;  /* 0x00040c0001077983 */ /* 0x000f280000300800 */
[----:B------:R1:W-:Y:S04]  /*c250*/  STL.64 [R1+0x1560], R26 ;  /* 0x0015601a01007387 */ /* 0x0003e80000100a00 */
[----:B-1----:R-:W3:Y:S01]  /*c260*/  LDL.64 R26, [R1+0x38] ;  /* 0x00003800011a7983 */ /* 0x002ee20000100a00 */
[----:B------:R-:W-:Y:S03]  /*c270*/  HMMA.1688.F32.TF32 R8, R12, R22, R8 ;  /* 0x000000160c08723c */ /* 0x000fe60000081008 */
[----:B---3--:R1:W-:Y:S02]  /*c280*/  STL.64 [R1+0x1578], R26 ;  /* 0x0015781a01007387 */ /* 0x0083e40000100a00 */
[----:B-1----:R-:W-:-:S02]  /*c290*/  IMAD.MOV.U32 R26, RZ, RZ, R3 ;  /* 0x000000ffff1a7224 */ /* 0x002fc400078e0003 */
[----:B------:R-:W-:-:S05]  /*c2a0*/  IMAD.MOV.U32 R27, RZ, RZ, R2 ;  /* 0x000000ffff1b7224 */ /* 0x000fca00078e0002 */
[----:B------:R1:W-:Y:S04]  /*c2b0*/  STL.64 [R1+0x1590], R26 ;  /* 0x0015901a01007387 */ /* 0x0003e80000100a00 */
[----:B------:R-:W3:Y:S04]  /*c2c0*/  LDL.LU R24, [R1+0x370] ;  /* 0x0003700001187983 */ /* 0x000ee80000300800 */
[----:B------:R-:W3:Y:S04]  /*c2d0*/  LDL.LU R25, [R1+0x374] ;  /* 0x0003740001197983 */ /* 0x000ee80000300800 */
[----:B-1----:R-:W3:Y:S04]  /*c2e0*/  LDL.LU R26, [R1+0x378] ;  /* 0x00037800011a7983 */ /* 0x002ee80000300800 */
[----:B------:R-:W3:Y:S01]  /*c2f0*/  LDL.LU R27, [R1+0x37c] ;  /* 0x00037c00011b7983 */ /* 0x000ee20000300800 */
[----:B------:R-:W-:-:S03]  /*c300*/  IMAD.MOV.U32 R3, RZ, RZ, R22 ;  /* 0x000000ffff037224 */ /* 0x000fc600078e0016 */
[----:B------:R-:W-:Y:S01]  /*c310*/  STL.64 [R1+0x750], R8 ;  /* 0x0007500801007387 */ /* 0x000fe20000100a00 */
[----:B------:R-:W-:-:S03]  /*c320*/  IMAD.MOV.U32 R2, RZ, RZ, R23 ;  /* 0x000000ffff027224 */ /* 0x000fc600078e0017 */
[----:B------:R1:W-:Y:S04]  /*c330*/  STL.64 [R1+0x758], R10 ;  /* 0x0007580a01007387 */ /* 0x0003e80000100a00 */
[----:B-1----:R-:W2:Y:S04]  /*c340*/  LDL.LU.64 R10, [R1+0x15e0] ;  /* 0x0015e000010a7983 */ /* 0x002ea80000300a00 */
[----:B------:R-:W2:Y:S04]  /*c350*/  LDL.LU.64 R8, [R1+0x15d8] ;  /* 0x0015d80001087983 */ /* 0x000ea80000300a00 */
[----:B------:R-:W2:Y:S02]  /*c360*/  LDL.LU.64 R22, [R1+0x15d0] ;  /* 0x0015d00001167983 */ /* 0x000ea40000300a00 */
[----:B--2---:R-:W-:-:S15]  /*c370*/  HMMA.1688.F32.TF32 R8, R12, R22, R8 ;  /* 0x000000160c08723c */ /* 0x004fde0000081008 */
[----:B------:R-:W-:-:S04]  /*c380*/  NOP ;  /* 0x0000000000007918 */ /* 0x000fc80000000000 */
[----:B------:R-:W-:Y:S04]  /*c390*/  STL.64 [R1+0x740], R8 ;  /* 0x0007400801007387 */ /* 0x000fe80000100a00 */
[----:B------:R1:W-:Y:S04]  /*c3a0*/  STL.64 [R1+0x748], R10 ;  /* 0x0007480a01007387 */ /* 0x0003e80000100a00 */
[----:B-1----:R-:W2:Y:S04]  /*c3b0*/  LDL.LU.64 R10, [R1+0x15c8] ;  /* 0x0015c800010a7983 */ /* 0x002ea80000300a00 */
[----:B------:R-:W2:Y:S04]  /*c3c0*/  LDL.LU R8, [R1+0x15c0] ;  /* 0x0015c00001087983 */ /* 0x000ea80000300800 */
[----:B------:R1:W-:Y:S04]  /*c3d0*/  STL.64 [R1+0x1558], R22 ;  /* 0x0015581601007387 */ /* 0x0003e80000100a00 */
[----:B------:R-:W2:Y:S04]  /*c3e0*/  LDL.LU R20, [R1+0x340] ;  /* 0x0003400001147983 */ /* 0x000ea80000300800 */
[----:B------:R-:W2:Y:S04]  /*c3f0*/  LDL.LU R21, [R1+0x344] ;  /* 0x0003440001157983 */ /* 0x000ea80000300800 */
[----:B-1----:R-:W2:Y:S04]  /*c400*/  LDL.LU R22, [R1+0x348] ;  /* 0x0003480001167983 */ /* 0x002ea80000300800 */
[----:B------:R-:W2:Y:S04]  /*c410*/  LDL.LU R23, [R1+0x34c] ;  /* 0x00034c0001177983 */ /* 0x000ea80000300800 */
[----:B--2---:R1:W-:Y:S04]  /*c420*/  STL.64 [R1+0x1570], R22 ;  /* 0x0015701601007387 */ /* 0x0043e80000100a00 */
[----:B------:R2:W-:Y:S01]  /*c430*/  STL.64 [R1+0x1568], R20 ;  /* 0x0015681401007387 */ /* 0x0005e20000100a00 */
[----:B-1----:R-:W-:-:S02]  /*c440*/  IMAD.MOV.U32 R22, RZ, RZ, R10 ;  /* 0x000000ffff167224 */ /* 0x002fc400078e000a */
[----:B------:R-:W-:Y:S01]  /*c450*/  IMAD.MOV.U32 R23, RZ, RZ, R11 ;  /* 0x000000ffff177224 */ /* 0x000fe200078e000b */
[----:B--2---:R-:W2:Y:S04]  /*c460*/  LDL.LU R20, [R1+0x350] ;  /* 0x0003500001147983 */ /* 0x004ea80000300800 */
[----:B------:R-:W2:Y:S04]  /*c470*/  LDL.LU R21, [R1+0x354] ;  /* 0x0003540001157983 */ /* 0x000ea80000300800 */
[----:B------:R-:W4:Y:S04]  /*c480*/  LDL.LU R10, [R1+0x15bc] ;  /* 0x0015bc00010a7983 */ /* 0x000f280000300800 */
[----:B------:R-:W4:Y:S04]  /*c490*/  LDL.LU R11, [R1+0x15b8] ;  /* 0x0015b800010b7983 */ /* 0x000f280000300800 */
[----:B------:R-:W-:Y:S01]  /*c4a0*/  STL.64 [R1+0x1588], R22 ;  /* 0x0015881601007387 */ /* 0x000fe20000100a00 */
[C---:B----4-:R-:W-:Y:S03]  /*c4b0*/  HMMA.1688.F32.TF32 R4, R12.reuse, R10, R4 ;  /* 0x0000000a0c04723c */ /* 0x050fe60000081004 */
[----:B--2---:R1:W-:Y:S04]  /*c4c0*/  STL.64 [R1+0x1580], R20 ;  /* 0x0015801401007387 */ /* 0x0043e80000100a00 */
[----:B-1----:R-:W2:Y:S04]  /*c4d0*/  LDL.LU R20, [R1+0x360] ;  /* 0x0003600001147983 */ /* 0x002ea80000300800 */
[----:B------:R-:W2:Y:S04]  /*c4e0*/  LDL.LU R21, [R1+0x364] ;  /* 0x0003640001157983 */ /* 0x000ea80000300800 */
[----:B------:R-:W2:Y:S04]  /*c4f0*/  LDL.LU R22, [R1+0x368] ;  /* 0x0003680001167983 */ /* 0x000ea80000300800 */
[----:B------:R-:W2:Y:S04]  /*c500*/  LDL.LU R23, [R1+0x36c] ;  /* 0x00036c0001177983 */ /* 0x000ea80000300800 */
[----:B------:R-:W-:Y:S04]  /*c510*/  STL.64 [R1+0x730], R4 ;  /* 0x0007300401007387 */ /* 0x000fe80000100a00 */
[----:B------:R1:W-:Y:S04]  /*c520*/  STL.64 [R1+0x738], R6 ;  /* 0x0007380601007387 */ /* 0x0003e80000100a00 */
[----:B-1----:R-:W4:Y:S04]  /*c530*/  LDL.LU.64 R6, [R1+0x15b0] ;  /* 0x0015b00001067983 */ /* 0x002f280000300a00 */
[----:B------:R-:W2:Y:S01]  /*c540*/  LDL.LU R4, [R1+0x15a8] ;  /* 0x0015a80001047983 */ /* 0x000ea20000300800 */
[----:B----4-:R-:W-:Y:S03]  /*c550*/  HMMA.1688.F32.TF32 R12, R12, R6, R16 ;  /* 0x000000060c0c723c */ /* 0x010fe60000081010 */
[----:B------:R-:W3:Y:S04]  /*c560*/  LDL.LU.64 R18, [R1+0x15a0] ;  /* 0x0015a00001127983 */ /* 0x000ee80000300a00 */
[----:B------:R-:W3:-:S12]  /*c570*/  LDL.LU.64 R16, [R1+0x1598] ;  /* 0x0015980001107983 */ /* 0x000ed80000300a00 */
[----:B------:R-:W-:Y:S04]  /*c580*/  STL.64 [R1+0x5d0], R12 ;  /* 0x0005d00c01007387 */ /* 0x000fe80000100a00 */
[----:B------:R1:W-:Y:S02]  /*c590*/  STL.64 [R1+0x5d8], R14 ;  /* 0x0005d80e01007387 */ /* 0x0003e40000100a00 */
[----:B-1----:R-:W-:Y:S02]  /*c5a0*/  IMAD.MOV.U32 R14, RZ, RZ, R8 ;  /* 0x000000ffff0e7224 */ /* 0x002fe400078e0008 */
[----:B--2---:R-:W-:-:S07]  /*c5b0*/  IMAD.MOV.U32 R15, RZ, RZ, R4 ;  /* 0x000000ffff0f7224 */ /* 0x004fce00078e0004 */
[----:B---3--:R-:W-:Y:S01]  /*c5c0*/  HMMA.1688.F32.TF32 R12, R16, R14, R24 ;  /* 0x0000000e100c723c */ /* 0x008fe20000081018 */
[----:B------:R-:W2:-:S15]  /*c5d0*/  LDL.LU.64 R26, [R1+0x1590] ;  /* 0x00159000011a7983 */ /* 0x000e9e0000300a00 */
[----:B------:R-:W-:-:S03]  /*c5e0*/  NOP ;  /* 0x0000000000007918 */ /* 0x000fc60000000000 */
[----:B------:R1:W-:Y:S04]  /*c5f0*/  STL.64 [R1+0x5c0], R12 ;  /* 0x0005c00c01007387 */ /* 0x0003e80000100a00 */
[----:B------:R3:W-:Y:S04]  /*c600*/  STL.64 [R1+0x5c8], R14 ;  /* 0x0005c80e01007387 */ /* 0x0007e80000100a00 */
[----:B-1----:R-:W4:Y:S04]  /*c610*/  LDL.LU R12, [R1+0x80] ;  /* 0x00008000010c7983 */ /* 0x002f280000300800 */
[----:B------:R-:W4:Y:S04]  /*c620*/  LDL.LU R13, [R1+0x84] ;  /* 0x00008400010d7983 */ /* 0x000f280000300800 */
[----:B---3--:R-:W3:Y:S04]  /*c630*/  LDL.LU R14, [R1+0x88] ;  /* 0x00008800010e7983 */ /* 0x008ee80000300800 */
[----:B------:R-:W3:Y:S04]  /*c640*/  LDL.LU R15, [R1+0x8c] ;  /* 0x00008c00010f7983 */ /* 0x000ee80000300800 */
[----:B---3--:R-:W-:Y:S04]  /*c650*/  STL.64 [R1+0x1408], R14 ;  /* 0x0014080e01007387 */ /* 0x008fe80000100a00 */
[----:B----4-:R1:W-:Y:S04]  /*c660*/  STL.64 [R1+0x1400], R12 ;  /* 0x0014000c01007387 */ /* 0x0103e80000100a00 */
[----:B-1----:R-:W3:Y:S04]  /*c670*/  LDL.LU R12, [R1+0x110] ;  /* 0x00011000010c7983 */ /* 0x002ee80000300800 */
[----:B------:R-:W3:Y:S04]  /*c680*/  LDL.LU R13, [R1+0x114] ;  /* 0x00011400010d7983 */ /* 0x000ee80000300800 */
[----:B------:R-:W4:Y:S04]  /*c690*/  LDL.LU R14, [R1+0x118] ;  /* 0x00011800010e7983 */ /* 0x000f280000300800 */
[----:B------:R-:W4:Y:S01]  /*c6a0*/  LDL.LU R15, [R1+0x11c] ;  /* 0x00011c00010f7983 */ /* 0x000f220000300800 */
[C---:B--2---:R-:W-:Y:S03]  /*c6b0*/  HMMA.1688.F32.TF32 R24, R16.reuse, R26, R20 ;  /* 0x0000001a1018723c */ /* 0x044fe60000081014 */
[----:B----4-:R-:W-:Y:S04]  /*c6c0*/  STL.64 [R1+0x1418], R14 ;  /* 0x0014180e01007387 */ /* 0x010fe80000100a00 */
[----:B---3--:R-:W-:Y:S04]  /*c6d0*/  STL.64 [R1+0x1410], R12 ;  /* 0x0014100c01007387 */ /* 0x008fe80000100a00 */
[----:B------:R-:W2:Y:S04]  /*c6e0*/  LDL.LU.64 R22, [R1+0x1588] ;  /* 0x0015880001167983 */ /* 0x000ea80000300a00 */
[----:B------:R-:W2:Y:S04]  /*c6f0*/  LDL.LU.64 R20, [R1+0x1580] ;  /* 0x0015800001147983 */ /* 0x000ea80000300a00 */
[----:B------:R-:W-:Y:S04]  /*c700*/  STL.64 [R1+0x5b0], R24 ;  /* 0x0005b01801007387 */ /* 0x000fe80000100a00 */
[----:B------:R1:W-:Y:S04]  /*c710*/  STL.64 [R1+0x5b8], R26 ;  /* 0x0005b81a01007387 */ /* 0x0003e80000100a00 */
[----:B-1----:R-:W2:Y:S02]  /*c720*/  LDL.LU.64 R26, [R1+0x1578] ;  /* 0x00157800011a7983 */ /* 0x002ea40000300a00 */
[----:B--2---:R-:W-:Y:S01]  /*c730*/  HMMA.1688.F32.TF32 R20, R16, R26, R20 ;  /* 0x0000001a1014723c */ /* 0x004fe20000081014 */
[----:B------:R-:W-:-:S02]  /*c740*/  IMAD.MOV.U32 R29, RZ, RZ, R26 ;  /* 0x000000ffff1d7224 */ /* 0x000fc400078e001a */
[----:B------:R-:W-:-:S15]  /*c750*/  IMAD.MOV.U32 R4, RZ, RZ, R27 ;  /* 0x000000ffff047224 */ /* 0x000fde00078e001b */
[----:B------:R-:W-:Y:S01]  /*c760*/  NOP ;  /* 0x0000000000007918 */ /* 0x000fe20000000000 */
[----:B------:R-:W-:Y:S04]  /*c770*/  STL.64 [R1+0x5a0], R20 ;  /* 0x0005a01401007387 */ /* 0x000fe80000100a00 */
[----:B------:R1:W-:Y:S04]  /*c780*/  STL.64 [R1+0x5a8], R22 ;  /* 0x0005a81601007387 */ /* 0x0003e80000100a00 */
[----:B-1----:R-:W2:Y:S04]  /*c790*/  LDL.LU.64 R22, [R1+0x1570] ;  /* 0x0015700001167983 */ /* 0x002ea80000300a00 */
[----:B------:R-:W2:Y:S04]  /*c7a0*/  LDL.LU.64 R20, [R1+0x1568] ;  /* 0x0015680001147983 */ /* 0x000ea80000300a00 */
[----:B------:R-:W2:Y:S01]  /*c7b0*/  LDL.LU.64 R26, [R1+0x1560] ;  /* 0x00156000011a7983 */ /* 0x000ea20000300a00 */
[----:B------:R-:W-:-:S02]  /*c7c0*/  IMAD.MOV.U32 R14, RZ, RZ, R3 ;  /* 0x000000ffff0e7224 */ /* 0x000fc400078e0003 */
[----:B------:R-:W-:Y:S01]  /*c7d0*/  IMAD.MOV.U32 R15, RZ, RZ, R2 ;  /* 0x000000ffff0f7224 */ /* 0x000fe200078e0002 */
[----:B--2---:R-:W-:Y:S01]  /*c7e0*/  HMMA.1688.F32.TF32 R20, R16, R26, R20 ;  /* 0x0000001a1014723c */ /* 0x004fe20000081014 */
[----:B------:R-:W-:Y:S02]  /*c7f0*/  IMAD.MOV.U32 R3, RZ, RZ, R26 ;  /* 0x000000ffff037224 */ /* 0x000fe400078e001a */
[----:B------:R-:W-:-:S15]  /*c800*/  IMAD.MOV.U32 R2, RZ, RZ, R27 ;  /* 0x000000ffff027224 */ /* 0x000fde00078e001b */
[----:B------:R-:W-:Y:S01]  /*c810*/  NOP ;  /* 0x0000000000007918 */ /* 0x000fe20000000000 */
[----:B------:R-:W-:Y:S04]  /*c820*/  STL.64 [R1+0x590], R20 ;  /* 0x0005901401007387 */ /* 0x000fe80000100a00 */
[----:B------:R1:W-:Y:S04]  /*c830*/  STL.64 [R1+0x598], R22 ;  /* 0x0005981601007387 */ /* 0x0003e80000100a00 */
[----:B-1----:R-:W2:Y:S04]  /*c840*/  LDL.LU.64 R22, [R1+0x1558] ;  /* 0x0015580001167983 */ /* 0x002ea80000300a00 */
[----:B------:R-:W3:Y:S04]  /*c850*/  LDL.LU.64 R26, [R1+0x1550] ;  /* 0x00155000011a7983 */ /* 0x000ee80000300a00 */
[----:B------:R-:W3:Y:S02]  /*c860*/  LDL.LU.64 R24, [R1+0x1548] ;  /* 0x0015480001187983 */ /* 0x000ee40000300a00 */
[----:B---3--:R-:W-:-:S15]  /*c870*/  HMMA.1688.F32.TF32 R24, R16, R14, R24 ;  /* 0x0000000e1018723c */ /* 0x008fde0000081018 */
[----:B------:R-:W-:-:S04]  /*c880*/  NOP ;  /* 0x0000000000007918 */ /* 0x000fc80000000000 */
[----:B------:R-:W-:Y:S04]  /*c890*/  STL.64 [R1+0x580], R24 ;  /* 0x0005801801007387 */ /* 0x000fe80000100a00 */
[----:B------:R1:W-:Y:S04]  /*c8a0*/  STL.64 [R1+0x588], R26 ;  /* 0x0005881a01007387 */ /* 0x0003e80000100a00 */
[----:B-1----:R-:W3:Y:S04]  /*c8b0*/  LDL.LU.64 R26, [R1+0x1540] ;  /* 0x00154000011a7983 */ /* 0x002ee80000300a00 */
[----:B------:R-:W3:Y:S01]  /*c8c0*/  LDL.LU.64 R24, [R1+0x1538] ;  /* 0x0015380001187983 */ /* 0x000ee20000300a00 */
[----:B--2---:R-:W-:-:S02]  /*c8d0*/  IMAD.MOV.U32 R13, RZ, RZ, R22 ;  /* 0x000000ffff0d7224 */ /* 0x004fc400078e0016 */
[----:B------:R-:W-:Y:S01]  /*c8e0*/  IMAD.MOV.U32 R12, RZ, RZ, R23 ;  /* 0x000000ffff0c7224 */ /* 0x000fe200078e0017 */
[----:B---3--:R-:W-:-:S15]  /*c8f0*/  HMMA.1688.F32.TF32 R24, R16, R22, R24 ;  /* 0x000000161018723c */ /* 0x008fde0000081018 */
[----:B------:R-:W-:-:S04]  /*c900*/  NOP ;  /* 0x0000000000007918 */ /* 0x000fc80000000000 */
[----:B------:R-:W-:Y:S04]  /*c910*/  STL.64 [R1+0x570], R24 ;  /* 0x0005701801007387 */ /* 0x000fe80000100a00 */
[----:B------:R-:W-:Y:S04]  /*c920*/  STL.64 [R1+0x578], R26 ;  /* 0x0005781a01007387 */ /* 0x000fe80000100a00 */
[----:B------:R-:W2:Y:S04]  /*c930*/  LDL.LU R20, [R1+0x270] ;  /* 0x0002700001147983 */ /* 0x000ea80000300800 */
[----:B------:R-:W2:Y:S04]  /*c940*/  LDL.LU R21, [R1+0x274] ;  /* 0x0002740001157983 */ /* 0x000ea80000300800 */
[----:B------:R-:W3:Y:S04]  /*c950*/  LDL.LU R22, [R1+0x278] ;  /* 0x0002780001167983 */ /* 0x000ee80000300800 */
[----:B------:R-:W3:Y:S04]  /*c960*/  LDL.LU R23, [R1+0x27c] ;  /* 0x00027c0001177983 */ /* 0x000ee80000300800 */
[----:B---3--:R-:W-:Y:S04]  /*c970*/  STL.64 [R1+0x1530], R22 ;  /* 0x0015301601007387 */ /* 0x008fe80000100a00 */
[----:B--2---:R1:W-:Y:S04]  /*c980*/  STL.64 [R1+0x1528], R20 ;  /* 0x0015281401007387 */ /* 0x0043e80000100a00 */
[----:B-1----:R-:W2:Y:S04]  /*c990*/  LDL.LU R20, [R1+0x310] ;  /* 0x0003100001147983 */ /* 0x002ea80000300800 */
[----:B------:R-:W2:Y:S04]  /*c9a0*/  LDL.LU R21, [R1+0x314] ;  /* 0x0003140001157983 */ /* 0x000ea80000300800 */
[----:B------:R-:W2:Y:S04]  /*c9b0*/  LDL.LU R22, [R1+0x318] ;  /* 0x0003180001167983 */ /* 0x000ea80000300800 */
[----:B------:R-:W2:Y:S04]  /*c9c0*/  LDL.LU R23, [R1+0x31c] ;  /* 0x00031c0001177983 */ /* 0x000ea80000300800 */
[----:B------:R-:W-:Y:S04]  /*c9d0*/  STL.64 [R1+0x14e8], R14 ;  /* 0x0014e80e01007387 */ /* 0x000fe80000100a00 */
[----:B------:R-:W-:Y:S04]  /*c9e0*/  STL.64 [R1+0x14e0], R12 ;  /* 0x0014e00c01007387 */ /* 0x000fe80000100a00 */
[----:B------:R-:W3:Y:S04]  /*c9f0*/  LDL.LU R24, [R1+0x230] ;  /* 0x0002300001187983 */ /* 0x000ee80000300800 */
[----:B------:R-:W3:Y:S04]  /*ca00*/  LDL.LU R25, [R1+0x234] ;  /* 0x0002340001197983 */ /* 0x000ee80000300800 */
[----:B------:R-:W4:Y:S04]  /*ca10*/  LDL.LU R26, [R1+0x238] ;  /* 0x00023800011a7983 */ /* 0x000f280000300800 */
[----:B------:R-:W4:Y:S04]  /*ca20*/  LDL.LU R27, [R1+0x23c] ;  /* 0x00023c00011b7983 */ /* 0x000f280000300800 */
[----:B----4-:R1:W-:Y:S04]  /*ca30*/  STL.64 [R1+0x14f8], R26 ;  /* 0x0014f81a01007387 */ /* 0x0103e80000100a00 */
[----:B---3--:R-:W-:Y:S04]  /*ca40*/  STL.64 [R1+0x14f0], R24 ;  /* 0x0014f01801007387 */ /* 0x008fe80000100a00 */
[----:B-1----:R-:W3:Y:S01]  /*ca50*/  LDL.64 R26, [R1+0x48] ;  /* 0x00004800011a7983 */ /* 0x002ee20000100a00 */
[----:B--2---:R-:W-:Y:S03]  /*ca60*/  HMMA.1688.F32.TF32 R20, R16, R10, R20 ;  /* 0x0000000a1014723c */ /* 0x004fe60000081014 */
[----:B---3--:R1:W-:Y:S04]  /*ca70*/  STL.64 [R1+0x1500], R26 ;  /* 0x0015001a01007387 */ /* 0x0083e80000100a00 */
[----:B-1----:R-:W2:Y:S04]  /*ca80*/  LDL.64 R26, [R1+0x58] ;  /* 0x00005800011a7983 */ /* 0x002ea80000100a00 */
[----:B------:R-:W3:Y:S04]  /*ca90*/  LDL.LU R12, [R1+0x240] ;  /* 0x00024000010c7983 */ /* 0x000ee80000300800 */
[----:B------:R-:W3:Y:S04]  /*caa0*/  LDL.LU R13, [R1+0x244] ;  /* 0x00024400010d7983 */ /* 0x000ee80000300800 */
[----:B------:R-:W4:Y:S04]  /*cab0*/  LDL.LU R14, [R1+0x248] ;  /* 0x00024800010e7983 */ /* 0x000f280000300800 */
[----:B------:R-:W4:Y:S01]  /*cac0*/  LDL.LU R15, [R1+0x24c] ;  /* 0x00024c00010f7983 */ /* 0x000f220000300800 */
[----:B------:R-:W-:-:S02]  /*cad0*/  IMAD.MOV.U32 R9, RZ, RZ, R22 ;  /* 0x000000ffff097224 */ /* 0x000fc400078e0016 */
[----:B------:R-:W-:Y:S02]  /*cae0*/  IMAD.MOV.U32 R8, RZ, RZ, R23 ;  /* 0x000000ffff087224 */ /* 0x000fe400078e0017 */
[----:B------:R-:W-:Y:S01]  /*caf0*/  IMAD.MOV.U32 R5, RZ, RZ, R21 ;  /* 0x000000ffff057224 */ /* 0x000fe200078e0015 */
[----:B----4-:R-:W-:Y:S04]  /*cb00*/  STL.64 [R1+0x1510], R14 ;  /* 0x0015100e01007387 */ /* 0x010fe80000100a00 */
[----:B---3--:R1:W-:Y:S04]  /*cb10*/  STL.64 [R1+0x1508], R12 ;  /* 0x0015080c01007387 */ /* 0x0083e80000100a00 */
[----:B-1----:R-:W2:Y:S04]  /*cb20*/  LDL.LU R12, [R1+0x260] ;  /* 0x00026000010c7983 */ /* 0x002ea80000300800 */
[----:B------:R-:W2:Y:S04]  /*cb30*/  LDL.LU R13, [R1+0x264] ;  /* 0x00026400010d7983 */ /* 0x000ea80000300800 */
[----:B------:R-:W2:Y:S04]  /*cb40*/  LDL.LU R14, [R1+0x268] ;  /* 0x00026800010e7983 */ /* 0x000ea80000300800 */
[----:B------:R-:W2:Y:S04]  /*cb50*/  LDL.LU R15, [R1+0x26c] ;  /* 0x00026c00010f7983 */ /* 0x000ea80000300800 */
[----:B------:R1:W-:Y:S04]  /*cb60*/  STL [R1+0x560], R20 ;  /* 0x0005601401007387 */ /* 0x0003e80000100800 */
[----:B------:R-:W3:Y:S04]  /*cb70*/  LDL.LU.64 R22, [R1+0x1530] ;  /* 0x0015300001167983 */ /* 0x000ee80000300a00 */
[----:B-1----:R-:W3:Y:S04]  /*cb80*/  LDL.LU.64 R20, [R1+0x1528] ;  /* 0x0015280001147983 */ /* 0x002ee80000300a00 */
[----:B------:R-:W-:Y:S04]  /*cb90*/  STL.64 [R1+0x14b8], R10 ;  /* 0x0014b80a01007387 */ /* 0x000fe80000100a00 */
[----:B------:R1:W-:Y:S04]  /*cba0*/  STL.64 [R1+0x14b0], R8 ;  /* 0x0014b00801007387 */ /* 0x0003e80000100a00 */
[----:B-1----:R-:W4:Y:S04]  /*cbb0*/  LDL.LU R8, [R1+0x250] ;  /* 0x0002500001087983 */ /* 0x002f280000300800 */
[----:B------:R-:W4:Y:S04]  /*cbc0*/  LDL.LU R9, [R1+0x254] ;  /* 0x0002540001097983 */ /* 0x000f280000300800 */
[----:B------:R-:W4:Y:S04]  /*cbd0*/  LDL.LU R10, [R1+0x258] ;  /* 0x00025800010a7983 */ /* 0x000f280000300800 */
[----:B------:R-:W4:Y:S01]  /*cbe0*/  LDL.LU R11, [R1+0x25c] ;  /* 0x00025c00010b7983 */ /* 0x000f220000300800 */
[----:B---3--:R-:W-:Y:S03]  /*cbf0*/  HMMA.1688.F32.TF32 R16, R16, R6, R20 ;  /* 0x000000061010723c */ /* 0x008fe60000081014 */
[----:B------:R-:W2:Y:S04]  /*cc00*/  LDL.LU.64 R22, [R1+0x1520] ;  /* 0x0015200001167983 */ /* 0x000ea80000300a00 */
[----:B------:R-:W2:Y:S04]  /*cc10*/  LDL.LU.64 R20, [R1+0x1518] ;  /* 0x0015180001147983 */ /* 0x000ea80000300a00 */
[----:B------:R-:W-:Y:S04]  /*cc20*/  STL.64 [R1+0x14a8], R6 ;  /* 0x0014a80601007387 */ /* 0x000fe80000100a00 */
[----:B------:R-:W-:Y:S04]  /*cc30*/  STL [R1+0x14a0], R5 ;  /* 0x0014a00501007387 */ /* 0x000fe80000100800 */
[----:B------:R1:W-:Y:S04]  /*cc40*/  STL.64 [R1+0x310], R16 ;  /* 0x0003101001007387 */ /* 0x0003e80000100a00 */
[----:B------:R3:W-:Y:S04]  /*cc50*/  STL.64 [R1+0x318], R18 ;  /* 0x0003181201007387 */ /* 0x0007e80000100a00 */
[----:B-1----:R-:W2:Y:S04]  /*cc60*/  LDL.LU R16, [R1+0x100] ;  /* 0x0001000001107983 */ /* 0x002ea80000300800 */
[----:B------:R-:W2:Y:S04]  /*cc70*/  LDL.LU R17, [R1+0x104] ;  /* 0x0001040001117983 */ /* 0x000ea80000300800 */
[----:B---3--:R-:W3:Y:S04]  /*cc80*/  LDL.LU R18, [R1+0x108] ;  /* 0x0001080001127983 */ /* 0x008ee80000300800 */
[----:B------:R-:W3:Y:S04]  /*cc90*/  LDL.LU R19, [R1+0x10c] ;  /* 0x00010c0001137983 */ /* 0x000ee80000300800 */
[----:B---3--:R-:W-:Y:S04]  /*cca0*/  STL.64 [R1+0x1428], R18 ;  /* 0x0014281201007387 */ /* 0x008fe80000100a00 */
[----:B--2---:R1:W-:Y:S04]  /*ccb0*/  STL.64 [R1+0x1420], R16 ;  /* 0x0014201001007387 */ /* 0x0043e80000100a00 */
[----:B-1----:R-:W2:Y:S04]  /*ccc0*/  LDL.LU R16, [R1+0x120] ;  /* 0x0001200001107983 */ /* 0x002ea80000300800 */
[----:B------:R-:W2:Y:S04]  /*ccd0*/  LDL.LU R17, [R1+0x124] ;  /* 0x0001240001117983 */ /* 0x000ea80000300800 */
[----:B------:R-:W3:Y:S04]  /*cce0*/  LDL.LU R18, [R1+0x128] ;  /* 0x0001280001127983 */ /* 0x000ee80000300800 */
[----:B------:R-:W3:Y:S01]  /*ccf0*/  LDL.LU R19, [R1+0x12c] ;  /* 0x00012c0001137983 */ /* 0x000ee20000300800 */
[----:B------:R-:W-:Y:S03]  /*cd00*/  HMMA.1688.F32.TF32 R12, R20, R26, R12 ;  /* 0x0000001a140c723c */ /* 0x000fe6000008100c */
[----:B---3--:R1:W-:Y:S04]  /*cd10*/  STL.64 [R1+0x1438], R18 ;  /* 0x0014381201007387 */ /* 0x0083e80000100a00 */
[----:B--2---:R-:W-:-:S12]  /*cd20*/  STL.64 [R1+0x1430], R16 ;  /* 0x0014301001007387 */ /* 0x004fd80000100a00 */
[----:B------:R-:W-:Y:S04]  /*cd30*/  STL.64 [R1+0x720], R12 ;  /* 0x0007200c01007387 */ /* 0x000fe80000100a00 */
[----:B------:R2:W-:Y:S01]  /*cd40*/  STL.64 [R1+0x728], R14 ;  /* 0x0007280e01007387 */ /* 0x0005e20000100a00 */
[----:B-1----:R-:W-:Y:S02]  /*cd50*/  IMAD.MOV.U32 R18, RZ, RZ, R3 ;  /* 0x000000ffff127224 */ /* 0x002fe400078e0003 */
[----:B------:R-:W-:Y:S02]  /*cd60*/  IMAD.MOV.U32 R19, RZ, RZ, R2 ;  /* 0x000000ffff137224 */ /* 0x000fe400078e0002 */
[----:B------:R-:W-:Y:S02]  /*cd70*/  IMAD.MOV.U32 R3, RZ, RZ, R26 ;  /* 0x000000ffff037224 */ /* 0x000fe400078e001a */
[----:B------:R-:W-:Y:S01]  /*cd80*/  IMAD.MOV.U32 R2, RZ, RZ, R27 ;  /* 0x000000ffff027224 */ /* 0x000fe200078e001b */
[----:B--2---:R-:W2:Y:S04]  /*cd90*/  LDL.LU.64 R14, [R1+0x1510] ;  /* 0x00151000010e7983 */ /* 0x004ea80000300a00 */
[----:B------:R-:W2:Y:S04]  /*cda0*/  LDL.LU.64 R12, [R1+0x1508] ;  /* 0x00150800010c7983 */ /* 0x000ea80000300a00 */
[----:B------:R-:W4:Y:S01]  /*cdb0*/  LDL.LU.64 R26, [R1+0x1500] ;  /* 0x00150000011a7983 */ /* 0x000f220000300a00 */
[----:B------:R-:W-:-:S02]  /*cdc0*/  IMAD.MOV.U32 R6, RZ, RZ, R29 ;  /* 0x000000ffff067224 */ /* 0x000fc400078e001d */
[----:B------:R-:W-:Y:S01]  /*cdd0*/  IMAD.MOV.U32 R7, RZ, RZ, R4 ;  /* 0x000000ffff077224 */ /* 0x000fe200078e0004 */
[----:B----4-:R-:W-:-:S15]  /*cde0*/  HMMA.1688.F32.TF32 R8, R20, R26, R8 ;  /* 0x0000001a1408723c */ /* 0x010fde0000081008 */
[----:B------:R-:W-:-:S04]  /*cdf0*/  NOP ;  /* 0x0000000000007918 */ /* 0x000fc80000000000 */
[----:B------:R1:W-:Y:S04]  /*ce00*/  STL.64 [R1+0x710], R8 ;  /* 0x0007100801007387 */ /* 0x0003e80000100a00 */
[----:B------:R-:W-:Y:S01]  /*ce10*/  STL.64 [R1+0x718], R10 ;  /* 0x0007180a01007387 */ /* 0x000fe20000100a00 */
[----:B-1----:R-:W-:Y:S02]  /*ce20*/  IMAD.MOV.U32 R9, RZ, RZ, R26 ;  /* 0x000000ffff097224 */ /* 0x002fe400078e001a */
[----:B------:R-:W-:Y:S02]  /*ce30*/  IMAD.MOV.U32 R8, RZ, RZ, R27 ;  /* 0x000000ffff087224 */ /* 0x000fe400078e001b */
[----:B------:R-:W3:Y:S04]  /*ce40*/  LDL.LU.64 R26, [R1+0x14f8] ;  /* 0x0014f800011a7983 */ /* 0x000ee80000300a00 */
[----:B------:R-:W3:Y:S01]  /*ce50*/  LDL.LU.64 R24, [R1+0x14f0] ;  /* 0x0014f00001187983 */ /* 0x000ee20000300a00 */
[----:B--2---:R-:W-:Y:S03]  /*ce60*/  HMMA.1688.F32.TF32 R4, R20, R6, R12 ;  /* 0x000000061404723c */ /* 0x004fe6000008100c */
[----:B------:R-:W2:Y:S04]  /*ce70*/  LDL.LU.64 R14, [R1+0x14e8] ;  /* 0x0014e800010e7983 */ /* 0x000ea80000300a00 */
[----:B------:R-:W4:-:S12]  /*ce80*/  LDL.LU.64 R12, [R1+0x14e0] ;  /* 0x0014e000010c7983 */ /* 0x000f180000300a00 */
[----:B------:R-:W-:Y:S04]  /*ce90*/  STL.64 [R1+0x700], R4 ;  /* 0x0007000401007387 */ /* 0x000fe80000100a00 */
[----:B------:R3:W-:Y:S02]  /*cea0*/  STL.64 [R1+0x708], R6 ;  /* 0x0007080601007387 */ /* 0x0007e40000100a00 */
[----:B---3--:R-:W-:Y:S02]  /*ceb0*/  HMMA.1688.F32.TF32 R4, R20, R18, R24 ;  /* 0x000000121404723c */ /* 0x008fe40000081018 */
[----:B------:R-:W3:-:S15]  /*cec0*/  LDL.LU R24, [R1+0x170] ;  /* 0x0001700001187983 */ /* 0x000ede0000300800 */
[----:B------:R-:W-:Y:S02]  /*ced0*/  NOP ;  /* 0x0000000000007918 */ /* 0x000fe40000000000 */
[----:B------:R1:W-:Y:S04]  /*cee0*/  STL.64 [R1+0x6f0], R4 ;  /* 0x0006f00401007387 */ /* 0x0003e80000100a00 */
[----:B------:R1:W-:Y:S04]  /*cef0*/  STL.64 [R1+0x6f8], R6 ;  /* 0x0006f80601007387 */ /* 0x0003e80000100a00 */
[----:B------:R-:W3:Y:S04]  /*cf00*/  LDL.LU R25, [R1+0x174] ;  /* 0x0001740001197983 */ /* 0x000ee80000300800 */
[----:B------:R-:W2:Y:S04]  /*cf10*/  LDL.LU R26, [R1+0x178] ;  /* 0x00017800011a7983 */ /* 0x000ea80000300800 */
[----:B------:R-:W2:Y:S04]  /*cf20*/  LDL.LU R27, [R1+0x17c] ;  /* 0x00017c00011b7983 */ /* 0x000ea80000300800 */
[----:B--2---:R-:W-:Y:S04]  /*cf30*/  STL.64 [R1+0x14c8], R26 ;  /* 0x0014c81a01007387 */ /* 0x004fe80000100a00 */
[----:B---3--:R-:W-:Y:S04]  /*cf40*/  STL.64 [R1+0x14c0], R24 ;  /* 0x0014c01801007387 */ /* 0x008fe80000100a00 */
[----:B-1----:R-:W2:Y:S04]  /*cf50*/  LDL.LU R4, [R1+0x200] ;  /* 0x0002000001047983 */ /* 0x002ea80000300800 */
        /* <DEDUP_REMOVED lines=9> */
[----:B------:R-:W3:Y:S04]  /*cff0*/  LDL.LU R24, [R1+0x210] ;  /* 0x0002100001187983 */ /* 0x000ee80000300800 */
[----:B------:R-:W3:Y:S04]  /*d000*/  LDL.LU R25, [R1+0x214] ;  /* 0x0002140001197983 */ /* 0x000ee80000300800 */
[----:B------:R-:W3:Y:S04]  /*d010*/  LDL.LU R26, [R1+0x218] ;  /* 0x00021800011a7983 */ /* 0x000ee80000300800 */
[----:B------:R-:W3:Y:S04]  /*d020*/  LDL.LU R27, [R1+0x21c] ;  /* 0x00021c00011b7983 */ /* 0x000ee80000300800 */
[----:B------:R1:W-:Y:S04]  /*d030*/  STL.64 [R1+0x1448], R18 ;  /* 0x0014481201007387 */ /* 0x0003e80000100a00 */
[----:B-1----:R-:W3:Y:S01]  /*d040*/  LDL.64 R18, [R1+0x38] ;  /* 0x0000380001127983 */ /* 0x002ee20000100a00 */
[----:B----4-:R-:W-:-:S02]  /*d050*/  IMAD.MOV.U32 R11, RZ, RZ, R12 ;  /* 0x000000ffff0b7224 */ /* 0x010fc400078e000c */
[----:B------:R-:W-:Y:S01]  /*d060*/  IMAD.MOV.U32 R10, RZ, RZ, R13 ;  /* 0x000000ffff0a7224 */ /* 0x000fe200078e000d */
[----:B--2---:R-:W-:Y:S01]  /*d070*/  HMMA.1688.F32.TF32 R4, R20, R14, R4 ;  /* 0x0000000e1404723c */ /* 0x004fe20000081004 */
[----:B---3--:R1:W-:Y:S02]  /*d080*/  STL.64 [R1+0x1460], R18 ;  /* 0x0014601201007387 */ /* 0x0083e40000100a00 */
[----:B-1----:R-:W-:Y:S02]  /*d090*/  IMAD.MOV.U32 R18, RZ, RZ, R9 ;  /* 0x000000ffff127224 */ /* 0x002fe400078e0009 */
[----:B------:R-:W-:-:S05]  /*d0a0*/  IMAD.MOV.U32 R19, RZ, RZ, R8 ;  /* 0x000000ffff137224 */ /* 0x000fca00078e0008 */
[----:B------:R-:W-:Y:S09]  /*d0b0*/  STL.64 [R1+0x1478], R18 ;  /* 0x0014781201007387 */ /* 0x000ff20000100a00 */
[----:B------:R-:W-:Y:S04]  /*d0c0*/  STL.64 [R1+0x6e0], R4 ;  /* 0x0006e00401007387 */ /* 0x000fe80000100a00 */
[----:B------:R1:W-:Y:S04]  /*d0d0*/  STL.64 [R1+0x6e8], R6 ;  /* 0x0006e80601007387 */ /* 0x0003e80000100a00 */
[----:B-1----:R-:W2:Y:S04]  /*d0e0*/  LDL.LU.64 R6, [R1+0x14d8] ;  /* 0x0014d80001067983 */ /* 0x002ea80000300a00 */
[----:B------:R-:W2:Y:S04]  /*d0f0*/  LDL.LU.64 R4, [R1+0x14d0] ;  /* 0x0014d00001047983 */ /* 0x000ea80000300a00 */
[----:B------:R1:W-:Y:S04]  /*d100*/  STL.64 [R1+0x1440], R14 ;  /* 0x0014400e01007387 */ /* 0x0003e80000100a00 */
[----:B------:R-:W3:Y:S04]  /*d110*/  LDL.LU R12, [R1+0x130] ;  /* 0x00013000010c7983 */ /* 0x000ee80000300800 */
[----:B------:R-:W3:Y:S04]  /*d120*/  LDL.LU R13, [R1+0x134] ;  /* 0x00013400010d7983 */ /* 0x000ee80000300800 */
[----:B-1----:R-:W4:Y:S04]  /*d130*/  LDL.LU R14, [R1+0x138] ;  /* 0x00013800010e7983 */ /* 0x002f280000300800 */
[----:B------:R-:W4:Y:S04]  /*d140*/  LDL.LU R15, [R1+0x13c] ;  /* 0x00013c00010f7983 */ /* 0x000f280000300800 */
[----:B----4-:R-:W-:Y:S04]  /*d150*/  STL.64 [R1+0x1458], R14 ;  /* 0x0014580e01007387 */ /* 0x010fe80000100a00 */
[----:B---3--:R1:W-:Y:S04]  /*d160*/  STL.64 [R1+0x1450], R12 ;  /* 0x0014500c01007387 */ /* 0x0083e80000100a00 */
[----:B-1----:R-:W3:Y:S04]  /*d170*/  LDL.LU R12, [R1+0x140] ;  /* 0x00014000010c7983 */ /* 0x002ee80000300800 */
[----:B------:R-:W3:Y:S04]  /*d180*/  LDL.LU R13, [R1+0x144] ;  /* 0x00014400010d7983 */ /* 0x000ee80000300800 */
[----:B------:R-:W4:Y:S04]  /*d190*/  LDL.LU R14, [R1+0x148] ;  /* 0x00014800010e7983 */ /* 0x000f280000300800 */
[----:B------:R-:W4:Y:S01]  /*d1a0*/  LDL.LU R15, [R1+0x14c] ;  /* 0x00014c00010f7983 */ /* 0x000f220000300800 */
[C---:B------:R-:W-:Y:S03]  /*d1b0*/  HMMA.1688.F32.TF32 R8, R20.reuse, R10, R24 ;  /* 0x0000000a1408723c */ /* 0x040fe60000081018 */
[----:B----4-:R-:W-:Y:S04]  /*d1c0*/  STL.64 [R1+0x1470], R14 ;  /* 0x0014700e01007387 */ /* 0x010fe80000100a00 */
[----:B---3--:R1:W-:Y:S04]  /*d1d0*/  STL.64 [R1+0x1468], R12 ;  /* 0x0014680c01007387 */ /* 0x0083e80000100a00 */
[----:B-1----:R-:W3:Y:S04]  /*d1e0*/  LDL.LU R12, [R1+0x150] ;  /* 0x00015000010c7983 */ /* 0x002ee80000300800 */
[----:B------:R-:W3:Y:S04]  /*d1f0*/  LDL.LU R13, [R1+0x154] ;  /* 0x00015400010d7983 */ /* 0x000ee80000300800 */
[----:B------:R-:W4:Y:S04]  /*d200*/  LDL.LU R14, [R1+0x158] ;  /* 0x00015800010e7983 */ /* 0x000f280000300800 */
[----:B------:R-:W4:Y:S04]  /*d210*/  LDL.LU R15, [R1+0x15c] ;  /* 0x00015c00010f7983 */ /* 0x000f280000300800 */
[----:B----4-:R-:W-:Y:S04]  /*d220*/  STL.64 [R1+0x1488], R14 ;  /* 0x0014880e01007387 */ /* 0x010fe80000100a00 */
[----:B---3--:R1:W-:Y:S04]  /*d230*/  STL.64 [R1+0x1480], R12 ;  /* 0x0014800c01007387 */ /* 0x0083e80000100a00 */
[----:B-1----:R-:W3:Y:S04]  /*d240*/  LDL.LU R12, [R1+0x160] ;  /* 0x00016000010c7983 */ /* 0x002ee80000300800 */
[----:B------:R-:W3:Y:S04]  /*d250*/  LDL.LU R13, [R1+0x164] ;  /* 0x00016400010d7983 */ /* 0x000ee80000300800 */
[----:B------:R-:W3:Y:S04]  /*d260*/  LDL.LU R14, [R1+0x168] ;  /* 0x00016800010e7983 */ /* 0x000ee80000300800 */
[----:B------:R-:W3:Y:S04]  /*d270*/  LDL.LU R15, [R1+0x16c] ;  /* 0x00016c00010f7983 */ /* 0x000ee80000300800 */
[----:B------:R-:W4:Y:S04]  /*d280*/  LDL.LU.64 R26, [R1+0x14c8] ;  /* 0x0014c800011a7983 */ /* 0x000f280000300a00 */
[----:B------:R-:W4:Y:S04]  /*d290*/  LDL.LU.64 R24, [R1+0x14c0] ;  /* 0x0014c00001187983 */ /* 0x000f280000300a00 */
[----:B------:R-:W-:Y:S04]  /*d2a0*/  STL.64 [R1+0x6d0], R8 ;  /* 0x0006d00801007387 */ /* 0x000fe80000100a00 */
[----:B------:R1:W-:Y:S04]  /*d2b0*/  STL.64 [R1+0x6d8], R10 ;  /* 0x0006d80a01007387 */ /* 0x0003e80000100a00 */
[----:B-1----:R-:W2:Y:S04]  /*d2c0*/  LDL.LU.64 R10, [R1+0x14b8] ;  /* 0x0014b800010a7983 */ /* 0x002ea80000300a00 */
[----:B------:R-:W3:Y:S01]  /*d2d0*/  LDL.LU.64 R8, [R1+0x14b0] ;  /* 0x0014b00001087983 */ /* 0x000ee20000300a00 */
[----:B--2---:R-:W-:-:S15]  /*d2e0*/  HMMA.1688.F32.TF32 R4, R20, R10, R4 ;  /* 0x0000000a1404723c */ /* 0x004fde0000081004 */
[----:B------:R-:W-:-:S04]  /*d2f0*/  NOP ;  /* 0x0000000000007918 */ /* 0x000fc80000000000 */
[----:B------:R-:W-:Y:S04]  /*d300*/  STL.64 [R1+0x6c0], R4 ;  /* 0x0006c00401007387 */ /* 0x000fe80000100a00 */
[----:B------:R1:W-:Y:S04]  /*d310*/  STL.64 [R1+0x6c8], R6 ;  /* 0x0006c80601007387 */ /* 0x0003e80000100a00 */
[----:B-1----:R-:W4:Y:S04]  /*d320*/  LDL.LU.64 R6, [R1+0x14a8] ;  /* 0x0014a80001067983 */ /* 0x002f280000300a00 */
[----:B------:R-:W2:Y:S01]  /*d330*/  LDL.LU R5, [R1+0x14a0] ;  /* 0x0014a00001057983 */ /* 0x000ea20000300800 */
[----:B------:R-:W-:Y:S01]  /*d340*/  IMAD.MOV.U32 R18, RZ, RZ, R3 ;  /* 0x000000ffff127224 */ /* 0x000fe200078e0003 */
[----:B----4-:R-:W-:Y:S02]  /*d350*/  HMMA.1688.F32.TF32 R20, R20, R6, R24 ;  /* 0x000000061414723c */ /* 0x010fe40000081018 */
[----:B------:R-:W3:Y:S04]  /*d360*/  LDL.LU.64 R26, [R1+0x1498] ;  /* 0x00149800011a7983 */ /* 0x000ee80000300a00 */
[----:B------:R-:W3:Y:S01]  /*d370*/  LDL.LU.64 R24, [R1+0x1490] ;  /* 0x0014900001187983 */ /* 0x000ee20000300a00 */
[----:B------:R-:W-:-:S12]  /*d380*/  IMAD.MOV.U32 R19, RZ, RZ, R2 ;  /* 0x000000ffff137224 */ /* 0x000fd800078e0002 */
[----:B------:R-:W-:Y:S04]  /*d390*/  STL.64 [R1+0x550], R20 ;  /* 0x0005501401007387 */ /* 0x000fe80000100a00 */
[----:B------:R1:W-:Y:S04]  /*d3a0*/  STL.64 [R1+0x558], R22 ;  /* 0x0005581601007387 */ /* 0x0003e80000100a00 */
[----:B------:R-:W-:Y:S04]  /*d3b0*/  LDS R20, [R0+UR7+0x4600] ;  /* 0x0046000700147984 */ /* 0x000fe80008000800 */
[----:B------:R-:W-:Y:S04]  /*d3c0*/  LDS R21, [R28+UR7+0x4600] ;  /* 0x004600071c157984 */ /* 0x000fe80008000800 */
[----:B-1----:R-:W4:Y:S01]  /*d3d0*/  LDL.64 R22, [R1+0x8] ;  /* 0x0000080001167983 */ /* 0x002f220000100a00 */
[----:B---3--:R-:W-:Y:S03]  /*d3e0*/  HMMA.1688.F32.TF32 R16, R24, R18, R12 ;  /* 0x000000121810723c */ /* 0x008fe6000008100c */
[----:B------:R-:W3:Y:S04]  /*d3f0*/  LDL.LU.64 R14, [R1+0x1488] ;  /* 0x00148800010e7983 */ /* 0x000ee80000300a00 */
[----:B------:R-:W3:-:S12]  /*d400*/  LDL.LU.64 R12, [R1+0x1480] ;  /* 0x00148000010c7983 */ /* 0x000ed80000300a00 */
[----:B------:R-:W-:Y:S04]  /*d410*/  STL.64 [R1+0x400], R16 ;  /* 0x0004001001007387 */ /* 0x000fe80000100a00 */
[----:B------:R1:W-:Y:S04]  /*d420*/  STL.64 [R1+0x408], R18 ;  /* 0x0004081201007387 */ /* 0x0003e80000100a00 */
[----:B-1----:R-:W3:Y:S02]  /*d430*/  LDL.LU.64 R18, [R1+0x1478] ;  /* 0x0014780001127983 */ /* 0x002ee40000300a00 */
[----:B---3--:R-:W-:Y:S02]  /*d440*/  HMMA.1688.F32.TF32 R16, R24, R18, R12 ;  /* 0x000000121810723c */ /* 0x008fe4000008100c */
[----:B------:R-:W3:Y:S04]  /*d450*/  LDL.LU.64 R14, [R1+0x1470] ;  /* 0x00147000010e7983 */ /* 0x000ee80000300a00 */
[----:B------:R-:W3:-:S13]  /*d460*/  LDL.LU.64 R12, [R1+0x1468] ;  /* 0x00146800010c7983 */ /* 0x000eda0000300a00 */
[----:B------:R-:W-:Y:S04]  /*d470*/  STL.64 [R1+0x540], R16 ;  /* 0x0005401001007387 */ /* 0x000fe80000100a00 */
[----:B------:R1:W-:Y:S04]  /*d480*/  STL.64 [R1+0x548], R18 ;  /* 0x0005481201007387 */ /* 0x0003e80000100a00 */
[----:B-1----:R-:W3:Y:S02]  /*d490*/  LDL.LU.64 R18, [R1+0x1460] ;  /* 0x0014600001127983 */ /* 0x002ee40000300a00 */
[----:B---3--:R-:W-:Y:S01]  /*d4a0*/  HMMA.1688.F32.TF32 R12, R24, R18, R12 ;  /* 0x00000012180c723c */ /* 0x008fe2000008100c */
[----:B------:R-:W-:-:S02]  /*d4b0*/  IMAD.MOV.U32 R29, RZ, RZ, R18 ;  /* 0x000000ffff1d7224 */ /* 0x000fc400078e0012 */
[----:B------:R-:W-:-:S15]  /*d4c0*/  IMAD.MOV.U32 R3, RZ, RZ, R19 ;  /* 0x000000ffff037224 */ /* 0x000fde00078e0013 */
[----:B------:R-:W-:Y:S01]  /*d4d0*/  NOP ;  /* 0x0000000000007918 */ /* 0x000fe20000000000 */
[----:B------:R-:W-:Y:S04]  /*d4e0*/  STL.64 [R1+0x530], R12 ;  /* 0x0005300c01007387 */ /* 0x000fe80000100a00 */
[----:B------:R1:W-:Y:S04]  /*d4f0*/  STL.64 [R1+0x538], R14 ;  /* 0x0005380e01007387 */ /* 0x0003e80000100a00 */
[----:B-1----:R-:W3:Y:S04]  /*d500*/  LDL.LU.64 R14, [R1+0x1458] ;  /* 0x00145800010e7983 */ /* 0x002ee80000300a00 */
[----:B------:R-:W3:Y:S04]  /*d510*/  LDL.LU.64 R12, [R1+0x1450] ;  /* 0x00145000010c7983 */ /* 0x000ee80000300a00 */
[----:B------:R-:W3:Y:S02]  /*d520*/  LDL.LU.64 R18, [R1+0x1448] ;  /* 0x0014480001127983 */ /* 0x000ee40000300a00 */
[----:B---3--:R-:W-:Y:S02]  /*d530*/  HMMA.1688.F32.TF32 R16, R24, R18, R12 ;  /* 0x000000121810723c */ /* 0x008fe4000008100c */
[----:B------:R-:W3:-:S15]  /*d540*/  LDL.LU.64 R14, [R1+0x1440] ;  /* 0x00144000010e7983 */ /* 0x000ede0000300a00 */
[----:B------:R-:W-:Y:S02]  /*d550*/  NOP ;  /* 0x0000000000007918 */ /* 0x000fe40000000000 */
[----:B------:R-:W-:Y:S04]  /*d560*/  STL.64 [R1+0x520], R16 ;  /* 0x0005201001007387 */ /* 0x000fe80000100a00 */
[----:B------:R1:W-:Y:S04]  /*d570*/  STL.64 [R1+0x528], R18 ;  /* 0x0005281201007387 */ /* 0x0003e80000100a00 */
[----:B-1----:R-:W3:Y:S04]  /*d580*/  LDL.LU.64 R18, [R1+0x1438] ;  /* 0x0014380001127983 */ /* 0x002ee80000300a00 */
[----:B------:R-:W3:Y:S02]  /*d590*/  LDL.LU.64 R16, [R1+0x1430] ;  /* 0x0014300001107983 */ /* 0x000ee40000300a00 */
[----:B---3--:R-:W-:Y:S02]  /*d5a0*/  HMMA.1688.F32.TF32 R12, R24, R14, R16 ;  /* 0x0000000e180c723c */ /* 0x008fe40000081010 */
[----:B------:R-:W3:Y:S04]  /*d5b0*/  LDL.LU.64 R18, [R1+0x1428] ;  /* 0x0014280001127983 */ /* 0x000ee80000300a00 */
[----:B------:R-:W3:-:S13]  /*d5c0*/  LDL.LU.64 R16, [R1+0x1420] ;  /* 0x0014200001107983 */ /* 0x000eda0000300a00 */
[----:B------:R-:W-:Y:S04]  /*d5d0*/  STL.64 [R1+0x510], R12 ;  /* 0x0005100c01007387 */ /* 0x000fe80000100a00 */
[----:B------:R1:W-:Y:S04]  /*d5e0*/  STL.64 [R1+0x518], R14 ;  /* 0x0005180e01007387 */ /* 0x0003e80000100a00 */
[----:B-1----:R-:W4:Y:S04]  /*d5f0*/  LDL.LU.64 R14, [R1+0x1418] ;  /* 0x00141800010e7983 */ /* 0x002f280000300a00 */
[----:B------:R-:W4:Y:S01]  /*d600*/  LDL.LU.64 R12, [R1+0x1410] ;  /* 0x00141000010c7983 */ /* 0x000f220000300a00 */
[C---:B---3--:R-:W-:Y:S08]  /*d610*/  HMMA.1688.F32.TF32 R16, R24.reuse, R10, R16 ;  /* 0x0000000a1810723c */ /* 0x048ff00000081010 */
[----:B----4-:R-:W-:Y:S01]  /*d620*/  HMMA.1688.F32.TF32 R12, R24, R22, R12 ;  /* 0x00000016180c723c */ /* 0x010fe2000008100c */
[----:B------:R-:W-:Y:S01]  /*d630*/  IMAD.MOV.U32 R2, RZ, RZ, R23 ;  /* 0x000000ffff027224 */ /* 0x000fe200078e0017 */
[----:B------:R-:W-:Y:S04]  /*d640*/  LDS R22, [R0+UR7+0x6600] ;  /* 0x0066000700167984 */ /* 0x000fe80008000800 */
[----:B------:R-:W-:-:S13]  /*d650*/  LDS R23, [R28+UR7+0x6600] ;  /* 0x006600071c177984 */ /* 0x000fda0008000800 */
[----:B------:R-:W-:Y:S04]  /*d660*/  STL.64 [R1+0x500], R12 ;  /* 0x0005000c01007387 */ /* 0x000fe80000100a00 */
[----:B------:R1:W-:Y:S04]  /*d670*/  STL.64 [R1+0x508], R14 ;  /* 0x0005080e01007387 */ /* 0x0003e80000100a00 */
[----:B-1----:R-:W3:Y:S04]  /*d680*/  LDL.LU.64 R14, [R1+0x1408] ;  /* 0x00140800010e7983 */ /* 0x002ee80000300a00 */
[----:B------:R-:W3:Y:S04]  /*d690*/  LDL.LU.64 R12, [R1+0x1400] ;  /* 0x00140000010c7983 */ /* 0x000ee80000300a00 */
[----:B------:R1:W-:Y:S04]  /*d6a0*/  STL.64 [R1+0x13b0], R10 ;  /* 0x0013b00a01007387 */ /* 0x0003e80000100a00 */
[----:B------:R-:W-:Y:S04]  /*d6b0*/  STL.64 [R1+0x13a8], R8 ;  /* 0x0013a80801007387 */ /* 0x000fe80000100a00 */
[----:B------:R-:W-:Y:S04]  /*d6c0*/  STL.64 [R1+0x4f0], R16 ;  /* 0x0004f01001007387 */ /* 0x000fe80000100a00 */
[----:B------:R-:W-:Y:S04]  /*d6d0*/  STL.64 [R1+0x4f8], R18 ;  /* 0x0004f81201007387 */ /* 0x000fe80000100a00 */
[----:B-1----:R-:W4:Y:S04]  /*d6e0*/  LDL.64 R10, [R1+0x28] ;  /* 0x00002800010a7983 */ /* 0x002f280000100a00 */
[----:B------:R-:W-:Y:S04]  /*d6f0*/  LDS R18, [R0+UR7+0x6500] ;  /* 0x0065000700127984 */ /* 0x000fe80008000800 */
[----:B------:R-:W1:Y:S04]  /*d700*/  LDS R19, [R28+UR7+0x6500] ;  /* 0x006500071c137984 */ /* 0x000e680008000800 */
[----:B------:R-:W-:Y:S04]  /*d710*/  LDS R16, [R0+UR7+0x4500] ;  /* 0x0045000700107984 */ /* 0x000fe80008000800 */
[----:B------:R-:W1:Y:S01]  /*d720*/  LDS R17, [R28+UR7+0x4500] ;  /* 0x004500071c117984 */ /* 0x000e620008000800 */
[----:B---3--:R-:W-:Y:S03]  /*d730*/  HMMA.1688.F32.TF32 R12, R24, R6, R12 ;  /* 0x00000006180c723c */ /* 0x008fe6000008100c */
[----:B------:R-:W-:Y:S04]  /*d740*/  LDS R26, [R0+UR7+0x6700] ;  /* 0x00670007001a7984 */ /* 0x000fe80008000800 */
[----:B------:R-:W-:Y:S04]  /*d750*/  LDS R27, [R28+UR7+0x6700] ;  /* 0x006700071c1b7984 */ /* 0x000fe80008000800 */
[----:B------:R-:W-:Y:S04]  /*d760*/  LDS R24, [R0+UR7+0x4700] ;  /* 0x0047000700187984 */ /* 0x000fe80008000800 */
[----:B------:R-:W-:Y:S04]  /*d770*/  LDS R25, [R28+UR7+0x4700] ;  /* 0x004700071c197984 */ /* 0x000fe80008000800 */
[----:B----4-:R3:W-:Y:S04]  /*d780*/  STL.64 [R1+0x13d8], R10 ;  /* 0x0013d80a01007387 */ /* 0x0107e80000100a00 */
[----:B------:R-:W-:Y:S04]  /*d790*/  STL.64 [R1+0x200], R12 ;  /* 0x0002000c01007387 */ /* 0x000fe80000100a00 */
[----:B------:R-:W-:Y:S04]  /*d7a0*/  STL.64 [R1+0x208], R14 ;  /* 0x0002080e01007387 */ /* 0x000fe80000100a00 */
[----:B---3--:R-:W3:Y:S04]  /*d7b0*/  LDL.64 R10, [R1+0x48] ;  /* 0x00004800010a7983 */ /* 0x008ee80000100a00 */
[----:B------:R-:W-:Y:S04]  /*d7c0*/  LDS R12, [R0+UR7+0x4400] ;  /* 0x00440007000c7984 */ /* 0x000fe80008000800 */
[----:B------:R-:W-:Y:S04]  /*d7d0*/  LDS R14, [R0+UR7+0x6400] ;  /* 0x00640007000e7984 */ /* 0x000fe80008000800 */
[----:B------:R-:W-:Y:S04]  /*d7e0*/  LDS R13, [R28+UR7+0x4400] ;  /* 0x004400071c0d7984 */ /* 0x000fe80008000800 */
[----:B------:R-:W4:Y:S04]  /*d7f0*/  LDS R15, [R28+UR7+0x6400] ;  /* 0x006400071c0f7984 */ /* 0x000f280008000800 */
[----:B---3--:R3:W-:Y:S04]  /*d800*/  STL.64 [R1+0x13f0], R10 ;  /* 0x0013f00a01007387 */ /* 0x0087e80000100a00 */
[----:B---3--:R-:W4:Y:S04]  /*d810*/  LDL.64 R10, [R1+0x58] ;  /* 0x00005800010a7983 */ /* 0x008f280000100a00 */
[----:B------:R-:W-:Y:S04]  /*d820*/  STL.64 [R1+0x13c0], R6 ;  /* 0x0013c00601007387 */ /* 0x000fe80000100a00 */
[----:B--2---:R2:W-:Y:S04]  /*d830*/  STL [R1+0x13b8], R5 ;  /* 0x0013b80501007387 */ /* 0x0045e80000100800 */
[----:B------:R-:W4:Y:S04]  /*d840*/  LDL.LU R4, [R1+0x3f0] ;  /* 0x0003f00001047983 */ /* 0x000f280000300800 */
[----:B--2---:R-:W4:Y:S04]  /*d850*/  LDL.LU R5, [R1+0x3f4] ;  /* 0x0003f40001057983 */ /* 0x004f280000300800 */
[----:B------:R-:W4:Y:S04]  /*d860*/  LDL.LU R6, [R1+0x3f8] ;  /* 0x0003f80001067983 */ /* 0x000f280000300800 */
[----:B------:R-:W4:Y:S04]  /*d870*/  LDL.LU R7, [R1+0x3fc] ;  /* 0x0003fc0001077983 */ /* 0x000f280000300800 */
[----:B-1----:R-:W-:Y:S04]  /*d880*/  STL.64 [R1+0x1390], R18 ;  /* 0x0013901201007387 */ /* 0x002fe80000100a00 */
[----:B------:R1:W-:Y:S04]  /*d890*/  STL.64 [R1+0x1388], R16 ;  /* 0x0013881001007387 */ /* 0x0003e80000100a00 */
        /* <DEDUP_REMOVED lines=10> */
[----:B------:R1:W-:Y:S04]  /*d940*/  STL.64 [R1+0x12f0], R22 ;  /* 0x0012f01601007387 */ /* 0x0003e80000100a00 */
[----:B------:R-:W-:Y:S04]  /*d950*/  STL.64 [R1+0x12e8], R20 ;  /* 0x0012e81401007387 */ /* 0x000fe80000100a00 */
[----:B-1----:R-:W3:Y:S01]  /*d960*/  LDL R22, [R1+0x8] ;  /* 0x0000080001167983 */ /* 0x002ee20000100800 */
[----:B----4-:R-:W-:Y:S01]  /*d970*/  HMMA.1688.F32.TF32 R4, R12, R10, R4 ;  /* 0x0000000a0c04723c */ /* 0x010fe20000081004 */
[----:B------:R-:W-:-:S02]  /*d980*/  IMAD.MOV.U32 R23, RZ, RZ, R2 ;  /* 0x000000ffff177224 */ /* 0x000fc400078e0002 */
[----:B------:R-:W4:Y:S04]  /*d990*/  LDL.LU R2, [R1+0x13f8] ;  /* 0x0013f80001027983 */ /* 0x000f280000300800 */
[----:B---3--:R-:W-:Y:S04]  /*d9a0*/  STL.64 [R1+0x13c8], R22 ;  /* 0x0013c81601007387 */ /* 0x008fe80000100a00 */
[----:B------:R-:W-:Y:S04]  /*d9b0*/  STL.64 [R1+0x1238], R26 ;  /* 0x0012381a01007387 */ /* 0x000fe80000100a00 */
[----:B------:R1:W-:Y:S04]  /*d9c0*/  STL.64 [R1+0x1230], R24 ;  /* 0x0012301801007387 */ /* 0x0003e80000100a00 */
[----:B-1----:R-:W3:Y:S04]  /*d9d0*/  LDL.LU R24, [R1+0x3d0] ;  /* 0x0003d00001187983 */ /* 0x002ee80000300800 */
[----:B------:R-:W3:Y:S04]  /*d9e0*/  LDL.LU R25, [R1+0x3d4] ;  /* 0x0003d40001197983 */ /* 0x000ee80000300800 */
[----:B------:R-:W3:Y:S04]  /*d9f0*/  LDL.LU R26, [R1+0x3d8] ;  /* 0x0003d800011a7983 */ /* 0x000ee80000300800 */
[----:B------:R1:W-:Y:S04]  /*da00*/  STL.64 [R1+0x6b0], R4 ;  /* 0x0006b00401007387 */ /* 0x0003e80000100a00 */
[----:B------:R-:W-:Y:S01]  /*da10*/  STL.64 [R1+0x6b8], R6 ;  /* 0x0006b80601007387 */ /* 0x000fe20000100a00 */
[----:B-1----:R-:W-:-:S02]  /*da20*/  IMAD.MOV.U32 R5, RZ, RZ, R10 ;  /* 0x000000ffff057224 */ /* 0x002fc400078e000a */
[----:B------:R-:W-:Y:S02]  /*da30*/  IMAD.MOV.U32 R4, RZ, RZ, R11 ;  /* 0x000000ffff047224 */ /* 0x000fe400078e000b */
[----:B------:R-:W2:Y:S01]  /*da40*/  LDL.LU.64 R10, [R1+0x13f0] ;  /* 0x0013f000010a7983 */ /* 0x000ea20000300a00 */
[----:B------:R-:W-:Y:S02]  /*da50*/  IMAD.MOV.U32 R22, RZ, RZ, R29 ;  /* 0x000000ffff167224 */ /* 0x000fe400078e001d */
        /* <DEDUP_REMOVED lines=8> */
[----:B------:R-:W2:Y:S04]  /*dae0*/  LDL.LU.64 R16, [R1+0x13e0] ;  /* 0x0013e00001107983 */ /* 0x000ea80000300a00 */
[----:B------:R-:W2:Y:S01]  /*daf0*/  LDL.LU.64 R10, [R1+0x13d8] ;  /* 0x0013d800010a7983 */ /* 0x000ea20000300a00 */
[----:B----4-:R-:W-:-:S07]  /*db00*/  IMAD.MOV.U32 R27, RZ, RZ, R2 ;  /* 0x000000ffff1b7224 */ /* 0x010fce00078e0002 */
[----:B---3--:R-:W-:-:S15]  /*db10*/  HMMA.1688.F32.TF32 R20, R12, R22, R24 ;  /* 0x000000160c14723c */ /* 0x008fde0000081018 */
[----:B------:R-:W-:-:S04]  /*db20*/  NOP ;  /* 0x0000000000007918 */ /* 0x000fc80000000000 */
[----:B------:R-:W-:Y:S04]  /*db30*/  STL.64 [R1+0x690], R20 ;  /* 0x0006901401007387 */ /* 0x000fe80000100a00 */
[----:B------:R-:W-:Y:S01]  /*db40*/  STL.64 [R1+0x698], R22 ;  /* 0x0006981601007387 */ /* 0x000fe20000100a00 */
[----:B--2---:R-:W-:-:S15]  /*db50*/  HMMA.1688.F32.TF32 R16, R12, R10, R16 ;  /* 0x0000000a0c10723c */ /* 0x004fde0000081010 */
[----:B------:R-:W-:-:S04]  /*db60*/  NOP ;  /* 0x0000000000007918 */ /* 0x000fc80000000000 */
[----:B------:R-:W-:Y:S04]  /*db70*/  STL.64 [R1+0x680], R16 ;  /* 0x0006801001007387 */ /* 0x000fe80000100a00 */
[----:B------:R-:W-:Y:S04]  /*db80*/  STL.64 [R1+0x688], R18 ;  /* 0x0006881201007387 */ /* 0x000fe80000100a00 */
[----:B------:R-:W2:Y:S04]  /*db90*/  LDL.LU R24, [R1+0x1f0] ;  /* 0x0001f00001187983 */ /* 0x000ea80000300800 */
[----:B------:R-:W2:Y:S04]  /*dba0*/  LDL.LU R25, [R1+0x1f4] ;  /* 0x0001f40001197983 */ /* 0x000ea80000300800 */
[----:B------:R-:W3:Y:S04]  /*dbb0*/  LDL.LU R26, [R1+0x1f8] ;  /* 0x0001f800011a7983 */ /* 0x000ee80000300800 */
[----:B------:R-:W3:Y:S01]  /*dbc0*/  LDL.LU R27, [R1+0x1fc] ;  /* 0x0001fc00011b7983 */ /* 0x000ee20000300800 */
[----:B------:R-:W-:-:S03]  /*dbd0*/  IMAD.MOV.U32 R28, RZ, RZ, R10 ;  /* 0x000000ffff1c7224 */ /* 0x000fc600078e000a */
[----:B---3--:R-:W-:Y:S04]  /*dbe0*/  STL.64 [R1+0x1300], R26 ;  /* 0x0013001a01007387 */ /* 0x008fe80000100a00 */
[----:B--2---:R1:W-:Y:S04]  /*dbf0*/  STL.64 [R1+0x12f8], R24 ;  /* 0x0012f81801007387 */ /* 0x0043e80000100a00 */
[----:B-1----:R-:W2:Y:S04]  /*dc00*/  LDL.LU R24, [R1+0x290] ;  /* 0x0002900001187983 */ /* 0x002ea80000300800 */
[----:B------:R-:W2:Y:S04]  /*dc10*/  LDL.LU R25, [R1+0x294] ;  /* 0x0002940001197983 */ /* 0x000ea80000300800 */
[----:B------:R-:W3:Y:S04]  /*dc20*/  LDL.LU R26, [R1+0x298] ;  /* 0x00029800011a7983 */ /* 0x000ee80000300800 */
[----:B------:R-:W3:Y:S01]  /*dc30*/  LDL.LU R27, [R1+0x29c] ;  /* 0x00029c00011b7983 */ /* 0x000ee20000300800 */
[----:B------:R-:W-:-:S03]  /*dc40*/  IMAD.MOV.U32 R2, RZ, RZ, R11 ;  /* 0x000000ffff027224 */ /* 0x000fc600078e000b */
[----:B------:R-:W4:Y:S04]  /*dc50*/  LDL.LU R8, [R1+0x3a0] ;  /* 0x0003a00001087983 */ /* 0x000f280000300800 */
[----:B------:R-:W4:Y:S04]  /*dc60*/  LDL.LU R9, [R1+0x3a4] ;  /* 0x0003a40001097983 */ /* 0x000f280000300800 */
[----:B------:R-:W4:Y:S04]  /*dc70*/  LDL.LU R10, [R1+0x3a8] ;  /* 0x0003a800010a7983 */ /* 0x000f280000300800 */
[----:B------:R-:W4:Y:S04]  /*dc80*/  LDL.LU R11, [R1+0x3ac] ;  /* 0x0003ac00010b7983 */ /* 0x000f280000300800 */
[----:B------:R-:W4:Y:S04]  /*dc90*/  LDL.LU R20, [R1+0x3b0] ;  /* 0x0003b00001147983 */ /* 0x000f280000300800 */
[----:B------:R-:W4:Y:S04]  /*dca0*/  LDL.LU R21, [R1+0x3b4] ;  /* 0x0003b40001157983 */ /* 0x000f280000300800 */
[----:B------:R-:W4:Y:S04]  /*dcb0*/  LDL.LU R22, [R1+0x3b8] ;  /* 0x0003b80001167983 */ /* 0x000f280000300800 */
[----:B------:R-:W4:Y:S04]  /*dcc0*/  LDL.LU R23, [R1+0x3bc] ;  /* 0x0003bc0001177983 */ /* 0x000f280000300800 */
[----:B------:R-:W4:Y:S04]  /*dcd0*/  LDL.LU.64 R6, [R1+0x18] ;  /* 0x0000180001067983 */ /* 0x000f280000300a00 */
[----:B---3--:R-:W-:Y:S04]  /*dce0*/  STL.64 [R1+0x1310], R26 ;  /* 0x0013101a01007387 */ /* 0x008fe80000100a00 */
[----:B--2---:R1:W-:Y:S04]  /*dcf0*/  STL.64 [R1+0x1308], R24 ;  /* 0x0013081801007387 */ /* 0x0043e80000100a00 */
        /* <DEDUP_REMOVED lines=8> */
[----:B------:R-:W3:Y:S04]  /*dd80*/  LDL.LU R26, [R1+0x2b8] ;  /* 0x0002b800011a7983 */ /* 0x000ee80000300800 */
[----:B------:R-:W3:Y:S04]  /*dd90*/  LDL.LU R27, [R1+0x2bc] ;  /* 0x0002bc00011b7983 */ /* 0x000ee80000300800 */
        /* <DEDUP_REMOVED lines=13> */
[----:B-1----:R-:W3:Y:S04]  /*de70*/  LDL.LU.64 R26, [R1+0x38] ;  /* 0x00003800011a7983 */ /* 0x002ee80000300a00 */
[----:B---3--:R1:W-:Y:S02]  /*de80*/  STL.64 [R1+0x1350], R26 ;  /* 0x0013501a01007387 */ /* 0x0083e40000100a00 */
[----:B-1----:R-:W-:-:S02]  /*de90*/  IMAD.MOV.U32 R26, RZ, RZ, R3 ;  /* 0x000000ffff1a7224 */ /* 0x002fc400078e0003 */
[----:B------:R-:W-:Y:S01]  /*dea0*/  IMAD.MOV.U32 R27, RZ, RZ, R29 ;  /* 0x000000ffff1b7224 */ /* 0x000fe200078e001d */
[----:B------:R-:W3:Y:S04]  /*deb0*/  LDL.LU R3, [R1+0x13d4] ;  /* 0x0013d40001037983 */ /* 0x000ee80000300800 */
[----:B------:R-:W4:Y:S04]  /*dec0*/  LDL.LU R29, [R1+0x13d0] ;  /* 0x0013d000011d7983 */ /* 0x000f280000300800 */
[----:B------:R-:W-:Y:S04]  /*ded0*/  STL.64 [R1+0x1368], R26 ;  /* 0x0013681a01007387 */ /* 0x000fe80000100a00 */
[----:B------:R-:W-:Y:S04]  /*dee0*/  STL.64 [R1+0x670], R20 ;  /* 0x0006701401007387 */ /* 0x000fe80000100a00 */
[----:B------:R1:W-:Y:S04]  /*def0*/  STL.64 [R1+0x678], R22 ;  /* 0x0006781601007387 */ /* 0x0003e80000100a00 */
[----:B-1----:R-:W2:Y:S01]  /*df00*/  LDL.LU.64 R22, [R1+0x13c8] ;  /* 0x0013c80001167983 */ /* 0x002ea20000300a00 */
[----:B------:R-:W-:-:S02]  /*df10*/  IMAD.MOV.U32 R27, RZ, RZ, R4 ;  /* 0x000000ffff1b7224 */ /* 0x000fc400078e0004 */
[----:B------:R-:W-:Y:S02]  /*df20*/  IMAD.MOV.U32 R20, RZ, RZ, R6 ;  /* 0x000000ffff147224 */ /* 0x000fe400078e0006 */
[----:B------:R-:W-:Y:S02]  /*df30*/  IMAD.MOV.U32 R4, RZ, RZ, R7 ;  /* 0x000000ffff047224 */ /* 0x000fe400078e0007 */
[----:B------:R-:W-:Y:S01]  /*df40*/  IMAD.MOV.U32 R26, RZ, RZ, R5 ;  /* 0x000000ffff1a7224 */ /* 0x000fe200078e0005 */
[----:B------:R-:W3:Y:S04]  /*df50*/  LDL.LU.64 R6, [R1+0x13c0] ;  /* 0x0013c00001067983 */ /* 0x000ee80000300a00 */
[----:B------:R-:W3:Y:S01]  /*df60*/  LDL.LU R5, [R1+0x13b8] ;  /* 0x0013b80001057983 */ /* 0x000ee20000300800 */
[----:B--2---:R-:W-:-:S15]  /*df70*/  HMMA.1688.F32.TF32 R8, R12, R22, R8 ;  /* 0x000000160c08723c */ /* 0x004fde0000081008 */
[----:B------:R-:W-:-:S04]  /*df80*/  NOP ;  /* 0x0000000000007918 */ /* 0x000fc80000000000 */
[----:B------:R-:W-:Y:S04]  /*df90*/  STL.64 [R1+0x660], R8 ;  /* 0x0006600801007387 */ /* 0x000fe80000100a00 */
[----:B------:R1:W-:Y:S04]  /*dfa0*/  STL.64 [R1+0x668], R10 ;  /* 0x0006680a01007387 */ /* 0x0003e80000100a00 */
[----:B-1----:R-:W2:Y:S04]  /*dfb0*/  LDL.LU.64 R10, [R1+0x13b0] ;  /* 0x0013b000010a7983 */ /* 0x002ea80000300a00 */
[----:B------:R-:W2:Y:S04]  /*dfc0*/  LDL.LU.64 R8, [R1+0x13a8] ;  /* 0x0013a80001087983 */ /* 0x000ea80000300a00 */
[----:B------:R-:W-:Y:S04]  /*dfd0*/  STL.64 [R1+0x1348], R22 ;  /* 0x0013481601007387 */ /* 0x000fe80000100a00 */
[----:B------:R1:W-:Y:S04]  /*dfe0*/  STL [R1+0x1340], R20 ;  /* 0x0013401401007387 */ /* 0x0003e80000100800 */
[----:B-1----:R-:W2:Y:S04]  /*dff0*/  LDL.LU R20, [R1+0x2d0] ;  /* 0x0002d00001147983 */ /* 0x002ea80000300800 */
[----:B------:R-:W2:Y:S04]  /*e000*/  LDL.LU R21, [R1+0x2d4] ;  /* 0x0002d40001157983 */ /* 0x000ea80000300800 */
[----:B------:R-:W2:Y:S04]  /*e010*/  LDL.LU R22, [R1+0x2d8] ;  /* 0x0002d80001167983 */ /* 0x000ea80000300800 */
[----:B------:R-:W2:Y:S04]  /*e020*/  LDL.LU R23, [R1+0x2dc] ;  /* 0x0002dc0001177983 */ /* 0x000ea80000300800 */
[----:B--2---:R-:W-:Y:S04]  /*e030*/  STL.64 [R1+0x1360], R22 ;  /* 0x0013601601007387 */ /* 0x004fe80000100a00 */
[----:B------:R1:W-:Y:S04]  /*e040*/  STL.64 [R1+0x1358], R20 ;  /* 0x0013581401007387 */ /* 0x0003e80000100a00 */
[----:B-1----:R-:W2:Y:S04]  /*e050*/  LDL.LU R20, [R1+0x2e0] ;  /* 0x0002e00001147983 */ /* 0x002ea80000300800 */
[----:B------:R-:W2:Y:S04]  /*e060*/  LDL.LU R21, [R1+0x2e4] ;  /* 0x0002e40001157983 */ /* 0x000ea80000300800 */
[----:B------:R-:W2:Y:S04]  /*e070*/  LDL.LU R22, [R1+0x2e8] ;  /* 0x0002e80001167983 */ /* 0x000ea80000300800 */
[----:B------:R-:W2:Y:S01]  /*e080*/  LDL.LU R23, [R1+0x2ec] ;  /* 0x0002ec0001177983 */ /* 0x000ea20000300800 */
[C---:B------:R-:W-:Y:S03]  /*e090*/  HMMA.1688.F32.TF32 R16, R12.reuse, R10, R16 ;  /* 0x0000000a0c10723c */ /* 0x040fe60000081010 */
[----:B--2---:R-:W-:Y:S04]  /*e0a0*/  STL.64 [R1+0x1378], R22 ;  /* 0x0013781601007387 */ /* 0x004fe80000100a00 */
[----:B------:R1:W-:Y:S04]  /*e0b0*/  STL.64 [R1+0x1370], R20 ;  /* 0x0013701401007387 */ /* 0x0003e80000100a00 */
[----:B-1----:R-:W2:Y:S04]  /*e0c0*/  LDL.LU R20, [R1+0x2f0] ;  /* 0x0002f00001147983 */ /* 0x002ea80000300800 */
[----:B------:R-:W2:Y:S04]  /*e0d0*/  LDL.LU R21, [R1+0x2f4] ;  /* 0x0002f40001157983 */ /* 0x000ea80000300800 */
[----:B------:R-:W2:Y:S04]  /*e0e0*/  LDL.LU R22, [R1+0x2f8] ;  /* 0x0002f80001167983 */ /* 0x000ea80000300800 */
[----:B------:R-:W2:Y:S04]  /*e0f0*/  LDL.LU R23, [R1+0x2fc] ;  /* 0x0002fc0001177983 */ /* 0x000ea80000300800 */
[----:B------:R-:W-:Y:S04]  /*e100*/  STL.64 [R1+0x650], R16 ;  /* 0x0006501001007387 */ /* 0x000fe80000100a00 */
[----:B------:R1:W-:Y:S04]  /*e110*/  STL.64 [R1+0x658], R18 ;  /* 0x0006581201007387 */ /* 0x0003e80000100a00 */
[----:B-1----:R-:W3:Y:S04]  /*e120*/  LDL.LU.64 R18, [R1+0x13a0] ;  /* 0x0013a00001127983 */ /* 0x002ee80000300a00 */
[----:B------:R-:W3:Y:S02]  /*e130*/  LDL.LU.64 R16, [R1+0x1398] ;  /* 0x0013980001107983 */ /* 0x000ee40000300a00 */
[----:B---3--:R-:W-:Y:S02]  /*e140*/  HMMA.1688.F32.TF32 R12, R12, R6, R16 ;  /* 0x000000060c0c723c */ /* 0x008fe40000081010 */
[----:B------:R-:W2:Y:S04]  /*e150*/  LDL.LU.64 R18, [R1+0x1390] ;  /* 0x0013900001127983 */ /* 0x000ea80000300a00 */
[----:B------:R-:W2:-:S13]  /*e160*/  LDL.LU.64 R16, [R1+0x1388] ;  /* 0x0013880001107983 */ /* 0x000e9a0000300a00 */
[----:B------:R1:W-:Y:S04]  /*e170*/  STL.64 [R1+0x4e0], R12 ;  /* 0x0004e00c01007387 */ /* 0x0003e80000100a00 */
[----:B------:R3:W-:Y:S04]  /*e180*/  STL.64 [R1+0x4e8], R14 ;  /* 0x0004e80e01007387 */ /* 0x0007e80000100a00 */
[----:B-1----:R-:W4:Y:S04]  /*e190*/  LDL.LU R12, [R1+0x60] ;  /* 0x00006000010c7983 */ /* 0x002f280000300800 */
[----:B------:R-:W4:Y:S04]  /*e1a0*/  LDL.LU R13, [R1+0x64] ;  /* 0x00006400010d7983 */ /* 0x000f280000300800 */
[----:B---3--:R-:W3:Y:S01]  /*e1b0*/  LDL.LU R14, [R1+0x68] ;  /* 0x00006800010e7983 */ /* 0x008ee20000300800 */
[----:B------:R-:W-:-:S03]  /*e1c0*/  IMAD.MOV.U32 R15, RZ, RZ, R3 ;  /* 0x000000ffff0f7224 */ /* 0x000fc600078e0003 */
[----:B------:R-:W4:Y:S01]  /*e1d0*/  LDL.LU R3, [R1+0x1380] ;  /* 0x0013800001037983 */ /* 0x000f220000300800 */
[C---:B--2---:R-:W-:Y:S03]  /*e1e0*/  HMMA.1688.F32.TF32 R24, R16.reuse, R26, R20 ;  /* 0x0000001a1018723c */ /* 0x044fe60000081014 */
[----:B---3--:R-:W-:Y:S04]  /*e1f0*/  STL.64 [R1+0x11a8], R14 ;  /* 0x0011a80e01007387 */ /* 0x008fe80000100a00 */
[----:B----4-:R-:W-:Y:S04]  /*e200*/  STL.64 [R1+0x11a0], R12 ;  /* 0x0011a00c01007387 */ /* 0x010fe80000100a00 */
[----:B------:R-:W2:Y:S04]  /*e210*/  LDL.LU.64 R22, [R1+0x1378] ;  /* 0x0013780001167983 */ /* 0x000ea80000300a00 */
[----:B------:R-:W2:Y:S04]  /*e220*/  LDL.LU.64 R20, [R1+0x1370] ;  /* 0x0013700001147983 */ /* 0x000ea80000300a00 */
[----:B------:R-:W-:Y:S04]  /*e230*/  STL.64 [R1+0x4d0], R24 ;  /* 0x0004d01801007387 */ /* 0x000fe80000100a00 */
[----:B------:R1:W-:Y:S04]  /*e240*/  STL.64 [R1+0x4d8], R26 ;  /* 0x0004d81a01007387 */ /* 0x0003e80000100a00 */
[----:B-1----:R-:W2:Y:S02]  /*e250*/  LDL.LU.64 R26, [R1+0x1368] ;  /* 0x00136800011a7983 */ /* 0x002ea40000300a00 */
[----:B--2---:R-:W-:Y:S02]  /*e260*/  HMMA.1688.F32.TF32 R24, R16, R26, R20 ;  /* 0x0000001a1018723c */ /* 0x004fe40000081014 */
[----:B------:R-:W2:Y:S04]  /*e270*/  LDL.LU.64 R22, [R1+0x1360] ;  /* 0x0013600001167983 */ /* 0x000ea80000300a00 */
[----:B------:R-:W2:-:S13]  /*e280*/  LDL.LU.64 R20, [R1+0x1358] ;  /* 0x0013580001147983 */ /* 0x000e9a0000300a00 */
[----:B------:R-:W-:Y:S04]  /*e290*/  STL.64 [R1+0x4c0], R24 ;  /* 0x0004c01801007387 */ /* 0x000fe80000100a00 */
[----:B------:R1:W-:Y:S04]  /*e2a0*/  STL.64 [R1+0x4c8], R26 ;  /* 0x0004c81a01007387 */ /* 0x0003e80000100a00 */
[----:B-1----:R-:W2:Y:S01]  /*e2b0*/  LDL.LU.64 R26, [R1+0x1350] ;  /* 0x00135000011a7983 */ /* 0x002ea20000300a00 */
[----:B------:R-:W-:Y:S02]  /*e2c0*/  IMAD.MOV.U32 R14, RZ, RZ, R28 ;  /* 0x000000ffff0e7224 */ /* 0x000fe400078e001c */
[----:B------:R-:W-:Y:S01]  /*e2d0*/  IMAD.MOV.U32 R15, RZ, RZ, R2 ;  /* 0x000000ffff0f7224 */ /* 0x000fe200078e0002 */
[----:B--2---:R-:W-:Y:S01]  /*e2e0*/  HMMA.1688.F32.TF32 R20, R16, R26, R20 ;  /* 0x0000001a1014723c */ /* 0x004fe20000081014 */
[----:B------:R-:W-:-:S02]  /*e2f0*/  IMAD.MOV.U32 R28, RZ, RZ, R26 ;  /* 0x000000ffff1c7224 */ /* 0x000fc400078e001a */
[----:B------:R-:W-:-:S15]  /*e300*/  IMAD.MOV.U32 R2, RZ, RZ, R27 ;  /* 0x000000ffff027224 */ /* 0x000fde00078e001b */
[----:B------:R-:W-:Y:S01]  /*e310*/  NOP ;  /* 0x0000000000007918 */ /* 0x000fe20000000000 */
[----:B------:R-:W-:Y:S04]  /*e320*/  STL.64 [R1+0x4b0], R20 ;  /* 0x0004b01401007387 */ /* 0x000fe80000100a00 */
[----:B------:R1:W-:Y:S04]  /*e330*/  STL.64 [R1+0x4b8], R22 ;  /* 0x0004b81601007387 */ /* 0x0003e80000100a00 */
[----:B-1----:R-:W2:Y:S04]  /*e340*/  LDL.LU.64 R22, [R1+0x1348] ;  /* 0x0013480001167983 */ /* 0x002ea80000300a00 */
[----:B------:R-:W3:Y:S04]  /*e350*/  LDL.LU R20, [R1+0x1340] ;  /* 0x0013400001147983 */ /* 0x000ee80000300800 */
[----:B------:R-:W4:Y:S04]  /*e360*/  LDL.LU.64 R26, [R1+0x1338] ;  /* 0x00133800011a7983 */ /* 0x000f280000300a00 */
[----:B------:R-:W4:Y:S02]  /*e370*/  LDL.LU.64 R24, [R1+0x1330] ;  /* 0x0013300001187983 */ /* 0x000f240000300a00 */
[----:B----4-:R-:W-:Y:S02]  /*e380*/  HMMA.1688.F32.TF32 R12, R16, R14, R24 ;  /* 0x0000000e100c723c */ /* 0x010fe40000081018 */
[----:B------:R-:W4:Y:S04]  /*e390*/  LDL.LU.64 R26, [R1+0x1328] ;  /* 0x00132800011a7983 */ /* 0x000f280000300a00 */
[----:B------:R-:W4:-:S13]  /*e3a0*/  LDL.LU.64 R24, [R1+0x1320] ;  /* 0x0013200001187983 */ /* 0x000f1a0000300a00 */
[----:B------:R1:W-:Y:S04]  /*e3b0*/  STL.64 [R1+0x4a0], R12 ;  /* 0x0004a00c01007387 */ /* 0x0003e80000100a00 */
[----:B------:R2:W-:Y:S04]  /*e3c0*/  STL.64 [R1+0x4a8], R14 ;  /* 0x0004a80e01007387 */ /* 0x0005e80000100a00 */
[----:B-1----:R-:W3:Y:S04]  /*e3d0*/  LDL.LU R12, [R1+0x90] ;  /* 0x00009000010c7983 */ /* 0x002ee80000300800 */
[----:B------:R-:W3:Y:S04]  /*e3e0*/  LDL.LU R13, [R1+0x94] ;  /* 0x00009400010d7983 */ /* 0x000ee80000300800 */
[----:B--2---:R-:W2:Y:S01]  /*e3f0*/  LDL.LU R14, [R1+0x98] ;  /* 0x00009800010e7983 */ /* 0x004ea20000300800 */
[----:B------:R-:W-:-:S03]  /*e400*/  IMAD.MOV.U32 R15, RZ, RZ, R3 ;  /* 0x000000ffff0f7224 */ /* 0x000fc600078e0003 */
[----:B------:R-:W3:Y:S04]  /*e410*/  LDL.LU R3, [R1+0x1318] ;  /* 0x0013180001037983 */ /* 0x000ee80000300800 */
[----:B--2---:R3:W-:Y:S02]  /*e420*/  STL.64 [R1+0x11b8], R14 ;  /* 0x0011b80e01007387 */ /* 0x0047e40000100a00 */
[----:B---3--:R-:W-:Y:S02]  /*e430*/  IMAD.MOV.U32 R14, RZ, RZ, R20 ;  /* 0x000000ffff0e7224 */ /* 0x008fe400078e0014 */
[----:B------:R-:W-:-:S07]  /*e440*/  IMAD.MOV.U32 R15, RZ, RZ, R4 ;  /* 0x000000ffff0f7224 */ /* 0x000fce00078e0004 */
[----:B----4-:R-:W-:Y:S01]  /*e450*/  HMMA.1688.F32.TF32 R24, R16, R14, R24 ;  /* 0x0000000e1018723c */ /* 0x010fe20000081018 */
[----:B------:R-:W-:-:S15]  /*e460*/  STL.64 [R1+0x11b0], R12 ;  /* 0x0011b00c01007387 */ /* 0x000fde0000100a00 */
[----:B------:R-:W-:-:S03]  /*e470*/  NOP ;  /* 0x0000000000007918 */ /* 0x000fc60000000000 */
[----:B------:R-:W-:Y:S04]  /*e480*/  STL.64 [R1+0x490], R24 ;  /* 0x0004901801007387 */ /* 0x000fe80000100a00 */
[----:B------:R1:W-:Y:S04]  /*e490*/  STL.64 [R1+0x498], R26 ;  /* 0x0004981a01007387 */ /* 0x0003e80000100a00 */
[----:B-1----:R-:W2:Y:S04]  /*e4a0*/  LDL.LU.64 R26, [R1+0x1310] ;  /* 0x00131000011a7983 */ /* 0x002ea80000300a00 */
[----:B------:R-:W2:Y:S04]  /*e4b0*/  LDL.LU.64 R24, [R1+0x1308] ;  /* 0x0013080001187983 */ /* 0x000ea80000300a00 */
[----:B------:R1:W-:Y:S04]  /*e4c0*/  STL.64 [R1+0x1288], R14 ;  /* 0x0012880e01007387 */ /* 0x0003e80000100a00 */
[----:B------:R-:W3:Y:S04]  /*e4d0*/  LDL.LU R12, [R1+0x280] ;  /* 0x00028000010c7983 */ /* 0x000ee80000300800 */
[----:B------:R-:W3:Y:S04]  /*e4e0*/  LDL.LU R13, [R1+0x284] ;  /* 0x00028400010d7983 */ /* 0x000ee80000300800 */
[----:B-1----:R-:W3:Y:S01]  /*e4f0*/  LDL.LU R14, [R1+0x288] ;  /* 0x00028800010e7983 */ /* 0x002ee20000300800 */
[----:B------:R-:W-:Y:S01]  /*e500*/  IMAD.MOV.U32 R15, RZ, RZ, R3 ;  /* 0x000000ffff0f7224 */ /* 0x000fe200078e0003 */
[C---:B--2---:R-:W-:Y:S02]  /*e510*/  HMMA.1688.F32.TF32 R20, R16.reuse, R22, R24 ;  /* 0x000000161014723c */ /* 0x044fe40000081018 */
[----:B------:R-:W2:Y:S04]  /*e520*/  LDL.LU.64 R26, [R1+0x1300] ;  /* 0x00130000011a7983 */ /* 0x000ea80000300a00 */
[----:B------:R-:W2:Y:S02]  /*e530*/  LDL.LU.64 R24, [R1+0x12f8] ;  /* 0x0012f80001187983 */ /* 0x000ea40000300a00 */
[C---:B---3--:R-:W-:Y:S11]  /*e540*/  HMMA.1688.F32.TF32 R12, R16.reuse, R10, R12 ;  /* 0x0000000a100c723c */ /* 0x048ff6000008100c */
[----:B------:R-:W-:Y:S04]  /*e550*/  STL.64 [R1+0x480], R20 ;  /* 0x0004801401007387 */ /* 0x000fe80000100a00 */
[----:B------:R1:W-:Y:S04]  /*e560*/  STL.64 [R1+0x488], R22 ;  /* 0x0004881601007387 */ /* 0x0003e80000100a00 */
[----:B-1----:R-:W3:Y:S04]  /*e570*/  LDL.LU.64 R22, [R1+0x12f0] ;  /* 0x0012f00001167983 */ /* 0x002ee80000300a00 */
[----:B------:R-:W3:Y:S04]  /*e580*/  LDL.LU.64 R20, [R1+0x12e8] ;  /* 0x0012e80001147983 */ /* 0x000ee80000300a00 */
[----:B------:R-:W-:Y:S04]  /*e590*/  STL.64 [R1+0x1260], R10 ;  /* 0x0012600a01007387 */ /* 0x000fe80000100a00 */
[----:B------:R-:W-:Y:S04]  /*e5a0*/  STL.64 [R1+0x1258], R8 ;  /* 0x0012580801007387 */ /* 0x000fe80000100a00 */
[----:B------:R-:W-:Y:S04]  /*e5b0*/  STL.64 [R1+0x470], R12 ;  /* 0x0004700c01007387 */ /* 0x000fe80000100a00 */
[----:B------:R2:W-:Y:S02]  /*e5c0*/  STL.64 [R1+0x478], R14 ;  /* 0x0004780e01007387 */ /* 0x0005e40000100a00 */
[----:B--2---:R-:W-:Y:S01]  /*e5d0*/  HMMA.1688.F32.TF32 R12, R16, R6, R24 ;  /* 0x00000006100c723c */ /* 0x004fe20000081018 */
[----:B------:R-:W-:-:S15]  /*e5e0*/  IMAD.MOV.U32 R18, RZ, RZ, R29 ;  /* 0x000000ffff127224 */ /* 0x000fde00078e001d */
[----:B------:R-:W-:-:S03]  /*e5f0*/  NOP ;  /* 0x0000000000007918 */ /* 0x000fc60000000000 */
[----:B------:R-:W-:Y:S04]  /*e600*/  STL.64 [R1+0x100], R12 ;  /* 0x0001000c01007387 */ /* 0x000fe80000100a00 */
[----:B------:R-:W-:Y:S04]  /*e610*/  STL [R1+0x108], R14 ;  /* 0x0001080e01007387 */ /* 0x000fe80000100800 */
[----:B------:R-:W-:Y:S04]  /*e620*/  STL.64 [R1+0x1270], R6 ;  /* 0x0012700601007387 */ /* 0x000fe80000100a00 */
[----:B------:R-:W-:Y:S04]  /*e630*/  STL [R1+0x1268], R5 ;  /* 0x0012680501007387 */ /* 0x000fe80000100800 */
[----:B------:R-:W2:Y:S04]  /*e640*/  LDL.LU R16, [R1+0x70] ;  /* 0x0000700001107983 */ /* 0x000ea80000300800 */
[----:B------:R-:W2:Y:S04]  /*e650*/  LDL.LU R17, [R1+0x74] ;  /* 0x0000740001117983 */ /* 0x000ea80000300800 */
[----:B------:R-:W4:Y:S04]  /*e660*/  LDL.LU R29, [R1+0x12e0] ;  /* 0x0012e000011d7983 */ /* 0x000f280000300800 */
[----:B------:R-:W2:Y:S04]  /*e670*/  LDL.LU R19, [R1+0x7c] ;  /* 0x00007c0001137983 */ /* 0x000ea80000300800 */
[----:B--2---:R4:W-:Y:S04]  /*e680*/  STL.64 [R1+0x11c8], R18 ;  /* 0x0011c81201007387 */ /* 0x0049e80000100a00 */
[----:B------:R1:W-:Y:S01]  /*e690*/  STL.64 [R1+0x11c0], R16 ;  /* 0x0011c01001007387 */ /* 0x0003e20000100a00 */
[----:B----4-:R-:W-:-:S03]  /*e6a0*/  IMAD.MOV.U32 R19, RZ, RZ, R29 ;  /* 0x000000ffff137224 */ /* 0x010fc600078e001d */
[----:B-1----:R-:W2:Y:S04]  /*e6b0*/  LDL.LU R16, [R1+0xa0] ;  /* 0x0000a00001107983 */ /* 0x002ea80000300800 */
[----:B------:R-:W2:Y:S04]  /*e6c0*/  LDL.LU R17, [R1+0xa4] ;  /* 0x0000a40001117983 */ /* 0x000ea80000300800 */
[----:B------:R-:W4:Y:S04]  /*e6d0*/  LDL.LU R18, [R1+0xa8] ;  /* 0x0000a80001127983 */ /* 0x000f280000300800 */
[----:B------:R-:W2:Y:S04]  /*e6e0*/  LDL.LU R29, [R1+0x12dc] ;  /* 0x0012dc00011d7983 */ /* 0x000ea80000300800 */
        /* <DEDUP_REMOVED lines=8> */
[----:B--2---:R1:W-:Y:S04]  /*e770*/  STL.64 [R1+0x12a8], R26 ;  /* 0x0012a81a01007387 */ /* 0x0043e80000100a00 */
[----:B------:R-:W-:Y:S04]  /*e780*/  STL.64 [R1+0x12a0], R24 ;  /* 0x0012a01801007387 */ /* 0x000fe80000100a00 */
[----:B-1----:R-:W2:Y:S04]  /*e790*/  LDL.LU.64 R26, [R1+0x48] ;  /* 0x00004800011a7983 */ /* 0x002ea80000300a00 */
[----:B--2---:R1:W-:Y:S04]  /*e7a0*/  STL.64 [R1+0x12c0], R26 ;  /* 0x0012c01a01007387 */ /* 0x0043e80000100a00 */
[----:B-1----:R-:W2:Y:S04]  /*e7b0*/  LDL.LU.64 R26, [R1+0x58] ;  /* 0x00005800011a7983 */ /* 0x002ea80000300a00 */
[----:B------:R-:W-:Y:S04]  /*e7c0*/  STL.64 [R1+0x1280], R6 ;  /* 0x0012800601007387 */ /* 0x000fe80000100a00 */
[----:B------:R1:W-:Y:S04]  /*e7d0*/  STL.64 [R1+0x1278], R4 ;  /* 0x0012780401007387 */ /* 0x0003e80000100a00 */
        /* <DEDUP_REMOVED lines=16> */
[----:B------:R-:W-:-:S03]  /*e8e0*/  IMAD.MOV.U32 R3, RZ, RZ, R15 ;  /* 0x000000ffff037224 */ /* 0x000fc600078e000f */
[----:B--2---:R-:W-:Y:S04]  /*e8f0*/  STL.64 [R1+0x12d0], R6 ;  /* 0x0012d00601007387 */ /* 0x004fe80000100a00 */
[----:B------:R1:W-:Y:S04]  /*e900*/  STL.64 [R1+0x12c8], R4 ;  /* 0x0012c80401007387 */ /* 0x0003e80000100a00 */
[----:B-1----:R-:W3:Y:S04]  /*e910*/  LDL.LU R4, [R1+0x1e0] ;  /* 0x0001e00001047983 */ /* 0x002ee80000300800 */
[----:B------:R-:W3:Y:S04]  /*e920*/  LDL.LU R5, [R1+0x1e4] ;  /* 0x0001e40001057983 */ /* 0x000ee80000300800 */
[----:B------:R-:W3:Y:S04]  /*e930*/  LDL.LU R6, [R1+0x1e8] ;  /* 0x0001e80001067983 */ /* 0x000ee80000300800 */
[----:B------:R-:W3:Y:S04]  /*e940*/  LDL.LU R7, [R1+0x1ec] ;  /* 0x0001ec0001077983 */ /* 0x000ee80000300800 */
[----:B------:R-:W2:Y:S04]  /*e950*/  LDL.LU.64 R14, [R1+0x28] ;  /* 0x00002800010e7983 */ /* 0x000ea80000300a00 */
[----:B------:R-:W2:Y:S04]  /*e960*/  LDL.LU.64 R10, [R1+0x8] ;  /* 0x00000800010a7983 */ /* 0x000ea80000300a00 */
[----:B----4-:R-:W-:Y:S04]  /*e970*/  STL.64 [R1+0x11d8], R18 ;  /* 0x0011d81201007387 */ /* 0x010fe80000100a00 */
[----:B------:R1:W-:Y:S04]  /*e980*/  STL.64 [R1+0x11d0], R16 ;  /* 0x0011d01001007387 */ /* 0x0003e80000100a00 */
[----:B-1----:R-:W4:Y:S04]  /*e990*/  LDL.LU R16, [R1+0xb0] ;  /* 0x0000b00001107983 */ /* 0x002f280000300800 */
[----:B------:R-:W4:Y:S04]  /*e9a0*/  LDL.LU R17, [R1+0xb4] ;  /* 0x0000b40001117983 */ /* 0x000f280000300800 */
[----:B------:R-:W2:Y:S04]  /*e9b0*/  LDL.LU R18, [R1+0xb8] ;  /* 0x0000b80001127983 */ /* 0x000ea80000300800 */
[----:B------:R-:W2:Y:S01]  /*e9c0*/  LDL.LU R19, [R1+0xbc] ;  /* 0x0000bc0001137983 */ /* 0x000ea20000300800 */
[----:B------:R-:W-:Y:S01]  /*e9d0*/  IMAD.MOV.U32 R8, RZ, RZ, R26 ;  /* 0x000000ffff087224 */ /* 0x000fe200078e001a */
[----:B---3--:R-:W-:Y:S02]  /*e9e0*/  HMMA.1688.F32.TF32 R4, R20, R26, R4 ;  /* 0x0000001a1404723c */ /* 0x008fe40000081004 */
[----:B--2---:R1:W-:Y:S04]  /*e9f0*/  STL.64 [R1+0x11e8], R18 ;  /* 0x0011e81201007387 */ /* 0x0043e80000100a00 */
[----:B----4-:R-:W-:Y:S01]  /*ea00*/  STL.64 [R1+0x11e0], R16 ;  /* 0x0011e01001007387 */ /* 0x010fe20000100a00 */
[----:B-1----:R-:W-:-:S03]  /*ea10*/  IMAD.MOV.U32 R18, RZ, RZ, R28 ;  /* 0x000000ffff127224 */ /* 0x002fc600078e001c */
[----:B------:R-:W2:Y:S01]  /*ea20*/  LDL.LU R28, [R1+0x12d8] ;  /* 0x0012d800011c7983 */ /* 0x000ea20000300800 */
[----:B------:R-:W-:-:S08]  /*ea30*/  IMAD.MOV.U32 R19, RZ, RZ, R2 ;  /* 0x000000ffff137224 */ /* 0x000fd000078e0002 */
[----:B------:R-:W-:Y:S01]  /*ea40*/  STL.64 [R1+0x640], R4 ;  /* 0x0006400401007387 */ /* 0x000fe20000100a00 */
[----:B------:R-:W-:-:S03]  /*ea50*/  IMAD.MOV.U32 R2, RZ, RZ, R27 ;  /* 0x000000ffff027224 */ /* 0x000fc600078e001b */
[----:B------:R1:W-:Y:S04]  /*ea60*/  STL.64 [R1+0x648], R6 ;  /* 0x0006480601007387 */ /* 0x0003e80000100a00 */
[----:B-1----:R-:W3:Y:S04]  /*ea70*/  LDL.LU.64 R6, [R1+0x12d0] ;  /* 0x0012d00001067983 */ /* 0x002ee80000300a00 */
[----:B------:R-:W3:Y:S04]  /*ea80*/  LDL.LU.64 R4, [R1+0x12c8] ;  /* 0x0012c80001047983 */ /* 0x000ee80000300a00 */
[----:B------:R-:W3:Y:S02]  /*ea90*/  LDL.LU.64 R26, [R1+0x12c0] ;  /* 0x0012c000011a7983 */ /* 0x000ee40000300a00 */
        /* <DEDUP_REMOVED lines=8> */
[----:B------:R-:W4:Y:S04]  /*eb20*/  LDL.LU.64 R26, [R1+0x12a8] ;  /* 0x0012a800011a7983 */ /* 0x000f280000300a00 */
[----:B------:R-:W4:Y:S02]  /*eb30*/  LDL.LU.64 R24, [R1+0x12a0] ;  /* 0x0012a00001187983 */ /* 0x000f240000300a00 */
[----:B----4-:R-:W-:-:S15]  /*eb40*/  HMMA.1688.F32.TF32 R24, R20, R18, R24 ;  /* 0x000000121418723c */ /* 0x010fde0000081018 */
[----:B------:R-:W-:-:S04]  /*eb50*/  NOP ;  /* 0x0000000000007918 */ /* 0x000fc80000000000 */
[----:B------:R1:W-:Y:S04]  /*eb60*/  STL.64 [R1+0x620], R24 ;  /* 0x0006201801007387 */ /* 0x0003e80000100a00 */
[----:B------:R4:W-:Y:S04]  /*eb70*/  STL.64 [R1+0x628], R26 ;  /* 0x0006281a01007387 */ /* 0x0009e80000100a00 */
[----:B-1----:R-:W2:Y:S04]  /*eb80*/  LDL.LU R24, [R1+0xf0] ;  /* 0x0000f00001187983 */ /* 0x002ea80000300800 */
[----:B------:R-:W2:Y:S04]  /*eb90*/  LDL.LU R25, [R1+0xf4] ;  /* 0x0000f40001197983 */ /* 0x000ea80000300800 */
[----:B----4-:R-:W4:Y:S04]  /*eba0*/  LDL.LU R26, [R1+0xf8] ;  /* 0x0000f800011a7983 */ /* 0x010f280000300800 */
[----:B------:R-:W4:Y:S01]  /*ebb0*/  LDL.LU R27, [R1+0xfc] ;  /* 0x0000fc00011b7983 */ /* 0x000f220000300800 */
[----:B---3--:R-:W-:Y:S01]  /*ebc0*/  HMMA.1688.F32.TF32 R4, R20, R14, R4 ;  /* 0x0000000e1404723c */ /* 0x008fe20000081004 */
[----:B------:R-:W-:-:S02]  /*ebd0*/  IMAD.MOV.U32 R16, RZ, RZ, R14 ;  /* 0x000000ffff107224 */ /* 0x000fc400078e000e */
[----:B----4-:R-:W-:Y:S04]  /*ebe0*/  STL.64 [R1+0x1248], R26 ;  /* 0x0012481a01007387 */ /* 0x010fe80000100a00 */
[----:B--2---:R1:W-:Y:S04]  /*ebf0*/  STL.64 [R1+0x1240], R24 ;  /* 0x0012401801007387 */ /* 0x0043e80000100a00 */
[----:B-1----:R-:W2:Y:S04]  /*ec00*/  LDL.LU R24, [R1+0x180] ;  /* 0x0001800001187983 */ /* 0x002ea80000300800 */
[----:B------:R-:W2:Y:S04]  /*ec10*/  LDL.LU R25, [R1+0x184] ;  /* 0x0001840001197983 */ /* 0x000ea80000300800 */
[----:B------:R-:W2:Y:S04]  /*ec20*/  LDL.LU R26, [R1+0x188] ;  /* 0x00018800011a7983 */ /* 0x000ea80000300800 */
[----:B------:R-:W2:Y:S04]  /*ec30*/  LDL.LU R27, [R1+0x18c] ;  /* 0x00018c00011b7983 */ /* 0x000ea80000300800 */
[----:B------:R1:W-:Y:S02]  /*ec40*/  STL.64 [R1+0x1200], R18 ;  /* 0x0012001201007387 */ /* 0x0003e40000100a00 */
[----:B-1----:R-:W-:-:S02]  /*ec50*/  IMAD.MOV.U32 R18, RZ, RZ, R12 ;  /* 0x000000ffff127224 */ /* 0x002fc400078e000c */
[----:B------:R-:W-:-:S05]  /*ec60*/  IMAD.MOV.U32 R19, RZ, RZ, R9 ;  /* 0x000000ffff137224 */ /* 0x000fca00078e0009 */
[----:B------:R1:W-:Y:S04]  /*ec70*/  STL.64 [R1+0x1218], R18 ;  /* 0x0012181201007387 */ /* 0x0003e80000100a00 */
[----:B------:R-:W-:Y:S04]  /*ec80*/  STL.64 [R1+0x610], R4 ;  /* 0x0006100401007387 */ /* 0x000fe80000100a00 */
[----:B------:R3:W-:Y:S01]  /*ec90*/  STL.64 [R1+0x618], R6 ;  /* 0x0006180601007387 */ /* 0x0007e20000100a00 */
[----:B-1----:R-:W-:Y:S02]  /*eca0*/  IMAD.MOV.U32 R19, RZ, RZ, R2 ;  /* 0x000000ffff137224 */ /* 0x002fe400078e0002 */
[----:B------:R-:W-:Y:S01]  /*ecb0*/  IMAD.MOV.U32 R2, RZ, RZ, R15 ;  /* 0x000000ffff027224 */ /* 0x000fe200078e000f */
[----:B---3--:R-:W3:Y:S04]  /*ecc0*/  LDL.LU.64 R6, [R1+0x1298] ;  /* 0x0012980001067983 */ /* 0x008ee80000300a00 */
        /* <DEDUP_REMOVED lines=8> */
[----:B------:R-:W-:-:S02]  /*ed50*/  IMAD.MOV.U32 R12, RZ, RZ, R10 ;  /* 0x000000ffff0c7224 */ /* 0x000fc400078e000a */
[----:B------:R-:W-:Y:S01]  /*ed60*/  IMAD.MOV.U32 R18, RZ, RZ, R8 ;  /* 0x000000ffff127224 */ /* 0x000fe200078e0008 */
[----:B---3--:R-:W-:-:S15]  /*ed70*/  HMMA.1688.F32.TF32 R4, R20, R10, R4 ;  /* 0x0000000a1404723c */ /* 0x008fde0000081004 */
[----:B------:R-:W-:-:S04]  /*ed80*/  NOP ;  /* 0x0000000000007918 */ /* 0x000fc80000000000 */
[----:B------:R1:W-:Y:S04]  /*ed90*/  STL.64 [R1+0x5f0], R4 ;  /* 0x0005f00401007387 */ /* 0x0003e80000100a00 */
[----:B------:R3:W-:Y:S01]  /*eda0*/  STL.64 [R1+0x5f8], R6 ;  /* 0x0005f80601007387 */ /* 0x0007e20000100a00 */
[----:B-1----:R-:W-:-:S03]  /*edb0*/  IMAD.MOV.U32 R4, RZ, RZ, R11 ;  /* 0x000000ffff047224 */ /* 0x002fc600078e000b */
[----:B---3--:R-:W3:Y:S04]  /*edc0*/  LDL.LU.64 R6, [R1+0x1270] ;  /* 0x0012700001067983 */ /* 0x008ee80000300a00 */
[----:B------:R-:W4:Y:S04]  /*edd0*/  LDL.LU R5, [R1+0x1268] ;  /* 0x0012680001057983 */ /* 0x000f280000300800 */
[----:B------:R-:W2:Y:S04]  /*ede0*/  LDL.LU.64 R10, [R1+0x1260] ;  /* 0x00126000010a7983 */ /* 0x000ea80000300a00 */
[----:B------:R-:W2:Y:S04]  /*edf0*/  LDL.LU.64 R8, [R1+0x1258] ;  /* 0x0012580001087983 */ /* 0x000ea80000300a00 */
[----:B------:R-:W-:Y:S04]  /*ee00*/  STL.64 [R1+0x11f8], R14 ;  /* 0x0011f80e01007387 */ /* 0x000fe80000100a00 */
[----:B------:R1:W-:Y:S04]  /*ee10*/  STL [R1+0x11f0], R12 ;  /* 0x0011f00c01007387 */ /* 0x0003e80000100800 */
[----:B-1----:R-:W2:Y:S04]  /*ee20*/  LDL.LU R12, [R1+0xc0] ;  /* 0x0000c000010c7983 */ /* 0x002ea80000300800 */
[----:B------:R-:W2:Y:S01]  /*ee30*/  LDL.LU R13, [R1+0xc4] ;  /* 0x0000c400010d7983 */ /* 0x000ea20000300800 */
[----:B------:R-:W-:-:S02]  /*ee40*/  IMAD.MOV.U32 R14, RZ, RZ, R28 ;  /* 0x000000ffff0e7224 */ /* 0x000fc400078e001c */
[----:B------:R-:W-:Y:S01]  /*ee50*/  IMAD.MOV.U32 R15, RZ, RZ, R29 ;  /* 0x000000ffff0f7224 */ /* 0x000fe200078e001d */
[----:B------:R-:W3:Y:S04]  /*ee60*/  LDL.LU R28, [R1+0x1254] ;  /* 0x00125400011c7983 */ /* 0x000ee80000300800 */
[----:B------:R-:W3:Y:S04]  /*ee70*/  LDL.LU R29, [R1+0x1250] ;  /* 0x00125000011d7983 */ /* 0x000ee80000300800 */
[----:B------:R-:W-:Y:S04]  /*ee80*/  STL.64 [R1+0x1210], R14 ;  /* 0x0012100e01007387 */ /* 0x000fe80000100a00 */
[----:B--2---:R1:W-:Y:S04]  /*ee90*/  STL.64 [R1+0x1208], R12 ;  /* 0x0012080c01007387 */ /* 0x0043e80000100a00 */
[----:B-1----:R-:W2:Y:S04]  /*eea0*/  LDL.LU R12, [R1+0xd0] ;  /* 0x0000d000010c7983 */ /* 0x002ea80000300800 */
[----:B------:R-:W2:Y:S04]  /*eeb0*/  LDL.LU R13, [R1+0xd4] ;  /* 0x0000d400010d7983 */ /* 0x000ea80000300800 */
[----:B------:R-:W2:Y:S04]  /*eec0*/  LDL.LU R14, [R1+0xd8] ;  /* 0x0000d800010e7983 */ /* 0x000ea80000300800 */
[----:B------:R-:W2:Y:S01]  /*eed0*/  LDL.LU R15, [R1+0xdc] ;  /* 0x0000dc00010f7983 */ /* 0x000ea20000300800 */
[----:B------:R-:W-:Y:S03]  /*eee0*/  HMMA.1688.F32.TF32 R24, R20, R10, R24 ;  /* 0x0000000a1418723c */ /* 0x000fe60000081018 */
[----:B--2---:R-:W-:Y:S04]  /*eef0*/  STL.64 [R1+0x1228], R14 ;  /* 0x0012280e01007387 */ /* 0x004fe80000100a00 */
[----:B------:R1:W-:Y:S04]  /*ef00*/  STL.64 [R1+0x1220], R12 ;  /* 0x0012200c01007387 */ /* 0x0003e80000100a00 */
[----:B-1----:R-:W2:Y:S04]  /*ef10*/  LDL.LU R12, [R1+0xe0] ;  /* 0x0000e000010c7983 */ /* 0x002ea80000300800 */
[----:B------:R-:W2:Y:S04]  /*ef20*/  LDL.LU R13, [R1+0xe4] ;  /* 0x0000e400010d7983 */ /* 0x000ea80000300800 */
[----:B------:R-:W-:Y:S04]  /*ef30*/  STL.64 [R1+0x5e0], R24 ;  /* 0x0005e01801007387 */ /* 0x000fe80000100a00 */
[----:B------:R1:W-:Y:S04]  /*ef40*/  STL.64 [R1+0x5e8], R26 ;  /* 0x0005e81a01007387 */ /* 0x0003e80000100a00 */
[----:B-1----:R-:W2:Y:S04]  /*ef50*/  LDL.LU.64 R26, [R1+0x1248] ;  /* 0x00124800011a7983 */ /* 0x002ea80000300a00 */
[----:B------:R-:W2:Y:S01]  /*ef60*/  LDL.LU.64 R24, [R1+0x1240] ;  /* 0x0012400001187983 */ /* 0x000ea20000300a00 */
[----:B---3--:R-:W-:-:S02]  /*ef70*/  IMAD.MOV.U32 R14, RZ, RZ, R29 ;  /* 0x000000ffff0e7224 */ /* 0x008fc400078e001d */
[----:B------:R-:W-:Y:S01]  /*ef80*/  IMAD.MOV.U32 R15, RZ, RZ, R28 ;  /* 0x000000ffff0f7224 */ /* 0x000fe200078e001c */
[----:B--2---:R-:W-:Y:S01]  /*ef90*/  HMMA.1688.F32.TF32 R20, R20, R6, R24 ;  /* 0x000000061414723c */ /* 0x004fe20000081018 */
[----:B------:R-:W2:Y:S04]  /*efa0*/  LDL.LU.64 R26, [R1+0x1238] ;  /* 0x00123800011a7983 */ /* 0x000ea80000300a00 */
[----:B------:R-:W2:-:S14]  /*efb0*/  LDL.LU.64 R24, [R1+0x1230] ;  /* 0x0012300001187983 */ /* 0x000e9c0000300a00 */
[----:B------:R-:W-:Y:S04]  /*efc0*/  STL.64 [R1+0x460], R20 ;  /* 0x0004601401007387 */ /* 0x000fe80000100a00 */
[----:B------:R1:W-:Y:S02]  /*efd0*/  STL.64 [R1+0x468], R22 ;  /* 0x0004681601007387 */ /* 0x0003e40000100a00 */
[----:B-1----:R-:W-:Y:S02]  /*efe0*/  IMAD.MOV.U32 R22, RZ, RZ, R16 ;  /* 0x000000ffff167224 */ /* 0x002fe400078e0010 */
[----:B------:R-:W-:Y:S01]  /*eff0*/  IMAD.MOV.U32 R23, RZ, RZ, R2 ;  /* 0x000000ffff177224 */ /* 0x000fe200078e0002 */
[----:B--2---:R-:W-:Y:S01]  /*f000*/  HMMA.1688.F32.TF32 R16, R24, R18, R12 ;  /* 0x000000121810723c */ /* 0x004fe2000008100c */
[----:B------:R-:W2:Y:S04]  /*f010*/  LDL.LU.64 R14, [R1+0x1228] ;  /* 0x00122800010e7983 */ /* 0x000ea80000300a00 */
[----:B------:R-:W2:-:S14]  /*f020*/  LDL.LU.64 R12, [R1+0x1220] ;  /* 0x00122000010c7983 */ /* 0x000e9c0000300a00 */
[----:B------:R-:W-:Y:S01]  /*f030*/  IMAD.MOV.U32 R28, RZ, RZ, R18 ;  /* 0x000000ffff1c7224 */ /* 0x000fe200078e0012 */
[----:B------:R2:W-:Y:S01]  /*f040*/  STL.64 [R1+0x80], R16 ;  /* 0x0000801001007387 */ /* 0x0005e20000100a00 */
[----:B------:R-:W-:-:S03]  /*f050*/  IMAD.MOV.U32 R2, RZ, RZ, R19 ;  /* 0x000000ffff027224 */ /* 0x000fc600078e0013 */
[----:B------:R-:W2:Y:S02]  /*f060*/  LDL.LU.64 R18, [R1+0x1218] ;  /* 0x0012180001127983 */ /* 0x000ea40000300a00 */
[----:B--2---:R-:W-:Y:S02]  /*f070*/  HMMA.1688.F32.TF32 R16, R24, R18, R12 ;  /* 0x000000121810723c */ /* 0x004fe4000008100c */
[----:B------:R-:W2:Y:S04]  /*f080*/  LDL.LU.64 R14, [R1+0x1210] ;  /* 0x00121000010e7983 */ /* 0x000ea80000300a00 */
[----:B------:R-:W2:-:S13]  /*f090*/  LDL.LU.64 R12, [R1+0x1208] ;  /* 0x00120800010c7983 */ /* 0x000e9a0000300a00 */
[----:B------:R-:W-:Y:S04]  /*f0a0*/  STL.64 [R1+0x430], R16 ;  /* 0x0004301001007387 */ /* 0x000fe80000100a00 */
[----:B------:R1:W-:Y:S04]  /*f0b0*/  STL.64 [R1+0x438], R18 ;  /* 0x0004381201007387 */ /* 0x0003e80000100a00 */
[----:B-1----:R-:W2:Y:S02]  /*f0c0*/  LDL.LU.64 R18, [R1+0x1200] ;  /* 0x0012000001127983 */ /* 0x002ea40000300a00 */
[----:B--2---:R-:W-:Y:S02]  /*f0d0*/  HMMA.1688.F32.TF32 R16, R24, R18, R12 ;  /* 0x000000121810723c */ /* 0x004fe4000008100c */
[----:B------:R-:W2:Y:S04]  /*f0e0*/  LDL.LU.64 R14, [R1+0x11f8] ;  /* 0x0011f800010e7983 */ /* 0x000ea80000300a00 */
[----:B------:R-:W3:-:S13]  /*f0f0*/  LDL.LU R12, [R1+0x11f0] ;  /* 0x0011f000010c7983 */ /* 0x000eda0000300800 */
[----:B------:R-:W-:Y:S01]  /*f100*/  STL.64 [R1+0x450], R16 ;  /* 0x0004501001007387 */ /* 0x000fe20000100a00 */
[----:B------:R-:W-:-:S03]  /*f110*/  IMAD.MOV.U32 R29, RZ, RZ, R19 ;  /* 0x000000ffff1d7224 */ /* 0x000fc600078e0013 */
[----:B------:R1:W-:Y:S04]  /*f120*/  STL [R1+0x458], R18 ;  /* 0x0004581201007387 */ /* 0x0003e80000100800 */
[----:B-1----:R-:W2:Y:S04]  /*f130*/  LDL.LU.64 R18, [R1+0x11e8] ;  /* 0x0011e80001127983 */ /* 0x002ea80000300a00 */
[----:B------:R-:W2:Y:S04]  /*f140*/  LDL.LU.64 R16, [R1+0x11e0] ;  /* 0x0011e00001107983 */ /* 0x000ea80000300a00 */
[----:B------:R-:W-:Y:S01]  /*f150*/  STL [R1+0xe18], R29 ;  /* 0x000e181d01007387 */ /* 0x000fe20000100800 */
[----:B--2---:R-:W-:Y:S03]  /*f160*/  HMMA.1688.F32.TF32 R20, R24, R22, R16 ;  /* 0x000000161814723c */ /* 0x004fe60000081010 */
[----:B------:R-:W2:Y:S04]  /*f170*/  LDL.LU.64 R18, [R1+0x11d8] ;  /* 0x0011d80001127983 */ /* 0x000ea80000300a00 */
[----:B------:R-:W2:-:S12]  /*f180*/  LDL.LU.64 R16, [R1+0x11d0] ;  /* 0x0011d00001107983 */ /* 0x000e980000300a00 */
[----:B------:R3:W-:Y:S02]  /*f190*/  STL.64 [R1+0xde0], R22 ;  /* 0x000de01601007387 */ /* 0x0007e40000100a00 */
[----:B---3--:R-:W-:Y:S02]  /*f1a0*/  IMAD.MOV.U32 R22, RZ, RZ, R12 ;  /* 0x000000ffff167224 */ /* 0x008fe400078e000c */
[----:B------:R-:W-:Y:S01]  /*f1b0*/  STL.64 [R1+0xdd8], R20 ;  /* 0x000dd81401007387 */ /* 0x000fe20000100a00 */
[----:B--2---:R-:W-:Y:S03]  /*f1c0*/  HMMA.1688.F32.TF32 R12, R24, R14, R16 ;  /* 0x0000000e180c723c */ /* 0x004fe60000081010 */
[----:B------:R-:W2:Y:S04]  /*f1d0*/  LDL.LU.64 R18, [R1+0x11c8] ;  /* 0x0011c80001127983 */ /* 0x000ea80000300a00 */
[----:B------:R-:W2:-:S12]  /*f1e0*/  LDL.LU.64 R16, [R1+0x11c0] ;  /* 0x0011c00001107983 */ /* 0x000e980000300a00 */
[----:B------:R-:W-:Y:S04]  /*f1f0*/  STL.64 [R1+0x440], R12 ;  /* 0x0004400c01007387 */ /* 0x000fe80000100a00 */
[----:B------:R1:W-:Y:S04]  /*f200*/  STL.64 [R1+0x448], R14 ;  /* 0x0004480e01007387 */ /* 0x0003e80000100a00 */
[----:B-1----:R-:W3:Y:S04]  /*f210*/  LDL.LU.64 R14, [R1+0x11b8] ;  /* 0x0011b800010e7983 */ /* 0x002ee80000300a00 */
[----:B------:R-:W3:Y:S01]  /*f220*/  LDL.LU.64 R12, [R1+0x11b0] ;  /* 0x0011b000010c7983 */ /* 0x000ee20000300a00 */
[----:B------:R-:W-:-:S07]  /*f230*/  IMAD.MOV.U32 R23, RZ, RZ, R4 ;  /* 0x000000ffff177224 */ /* 0x000fce00078e0004 */
[C---:B---3--:R-:W-:Y:S01]  /*f240*/  HMMA.1688.F32.TF32 R20, R24.reuse, R22, R12 ;  /* 0x000000161814723c */ /* 0x048fe2000008100c */
[----:B------:R-:W3:Y:S04]  /*f250*/  LDL.LU.64 R14, [R1+0x11a8] ;  /* 0x0011a800010e7983 */ /* 0x000ee80000300a00 */
[----:B------:R-:W3:Y:S03]  /*f260*/  LDL.LU.64 R12, [R1+0x11a0] ;  /* 0x0011a000010c7983 */ /* 0x000ee60000300a00 */
[C---:B--2---:R-:W-:Y:S11]  /*f270*/  HMMA.1688.F32.TF32 R16, R24.reuse, R10, R16 ;  /* 0x0000000a1810723c */ /* 0x044ff60000081010 */
[----:B------:R-:W-:Y:S04]  /*f280*/  STL.64 [R1+0x420], R20 ;  /* 0x0004201401007387 */ /* 0x000fe80000100a00 */
[----:B------:R-:W-:Y:S04]  /*f290*/  STL.64 [R1+0x428], R22 ;  /* 0x0004281601007387 */ /* 0x000fe80000100a00 */
[----:B------:R-:W2:Y:S04]  /*f2a0*/  LDL R4, [R1+0x7ac] ;  /* 0x0007ac0001047983 */ /* 0x000ea80000100800 */
[----:B------:R-:W-:Y:S04]  /*f2b0*/  STL.64 [R1+0x410], R16 ;  /* 0x0004101001007387 */ /* 0x000fe80000100a00 */
[----:B------:R-:W-:Y:S04]  /*f2c0*/  STL.64 [R1+0x418], R18 ;  /* 0x0004181201007387 */ /* 0x000fe80000100a00 */
[----:B------:R-:W-:Y:S04]  /*f2d0*/  LDS R18, [R0+UR7+0xa100] ;  /* 0x00a1000700127984 */ /* 0x000fe80008000800 */
[----:B------:R-:W-:Y:S01]  /*f2e0*/  LDS R16, [R0+UR7+0x8100] ;  /* 0x0081000700107984 */ /* 0x000fe20008000800 */
[----:B---3--:R-:W-:Y:S01]  /*f2f0*/  HMMA.1688.F32.TF32 R12, R24, R6, R12 ;  /* 0x00000006180c723c */ /* 0x008fe2000008100c */
[----:B------:R-:W-:-:S05]  /*f300*/  LOP3.LUT R27, R0, 0x20, RZ, 0x3c, !PT ;  /* 0x00000020001b7812 */ /* 0x000fca00078e3cff */
[----:B------:R-:W1:Y:S04]  /*f310*/  LDS R19, [R27+UR7+0xa100] ;  /* 0x00a100071b137984 */ /* 0x000e680008000800 */
[----:B------:R-:W3:Y:S09]  /*f320*/  LDS R17, [R27+UR7+0x8100] ;  /* 0x008100071b117984 */ /* 0x000ef20008000800 */
[----:B------:R-:W-:Y:S04]  /*f330*/  STL.64 [R1+0x390], R12 ;  /* 0x0003900c01007387 */ /* 0x000fe80000100a00 */
[----:B------:R-:W-:Y:S01]  /*f340*/  STL.64 [R1+0x398], R14 ;  /* 0x0003980e01007387 */ /* 0x000fe20000100a00 */
[----:B------:R-:W-:-:S03]  /*f350*/  IMAD.MOV.U32 R26, RZ, RZ, R9 ;  /* 0x000000ffff1a7224 */ /* 0x000fc600078e0009 */
[----:B------:R-:W-:Y:S04]  /*f360*/  LDS R13, [R27+UR7+0x8000] ;  /* 0x008000071b0d7984 */ /* 0x000fe80008000800 */
[----:B------:R-:W-:Y:S01]  /*f370*/  LDS R15, [R27+UR7+0xa000] ;  /* 0x00a000071b0f7984 */ /* 0x000fe20008000800 */
[----:B----4-:R-:W-:-:S03]  /*f380*/  IMAD.MOV.U32 R25, RZ, RZ, R5 ;  /* 0x000000ffff197224 */ /* 0x010fc600078e0005 */
[----:B--2---:R-:W-:Y:S04]  /*f390*/  LDSM.16.M88.4 R20, [R4+UR10+0x21000] ;  /* 0x0210000a0414783b */ /* 0x004fe80008000200 */
[----:B------:R-:W-:Y:S04]  /*f3a0*/  LDS R12, [R0+UR7+0x8000] ;  /* 0x00800007000c7984 */ /* 0x000fe80008000800 */
[----:B------:R-:W-:Y:S04]  /*f3b0*/  LDS R14, [R0+UR7+0xa000] ;  /* 0x00a00007000e7984 */ /* 0x000fe80008000800 */
[----:B-1----:R-:W-:Y:S04]  /*f3c0*/  STL.64 [R1+0x1120], R18 ;  /* 0x0011201201007387 */ /* 0x002fe80000100a00 */
[----:B---3--:R-:W-:Y:S04]  /*f3d0*/  STL.64 [R1+0x1118], R16 ;  /* 0x0011181001007387 */ /* 0x008fe80000100a00 */
[----:B------:R1:W-:Y:S04]  /*f3e0*/  STL [R1+0x1098], R27 ;  /* 0x0010981b01007387 */ /* 0x0003e80000100800 */
[----:B------:R-:W2:Y:S04]  /*f3f0*/  LDL.LU R24, [R1+0x560] ;  /* 0x0005600001187983 */ /* 0x000ea80000300800 */
[----:B------:R-:W3:Y:S01]  /*f400*/  LDL.LU R5, [R1+0x1198] ;  /* 0x0011980001057983 */ /* 0x000ee20000300800 */
[----:B-1----:R-:W-:-:S03]  /*f410*/  IMAD.MOV.U32 R27, RZ, RZ, R8 ;  /* 0x000000ffff1b7224 */ /* 0x002fc600078e0008 */
[----:B------:R-:W1:Y:S04]  /*f420*/  LDSM.16.M88.4 R8, [R4+UR10+0x20000] ;  /* 0x0200000a0408783b */ /* 0x000e680008000200 */
[----:B------:R-:W-:Y:S04]  /*f430*/  STL.64 [R1+0x10a8], R26 ;  /* 0x0010a81a01007387 */ /* 0x000fe80000100a00 */
[----:B------:R-:W-:Y:S01]  /*f440*/  LDSM.16.M88.4 R16, [R4+UR10+0x23000] ;  /* 0x0230000a0410783b */ /* 0x000fe20008000200 */
[----:B-1----:R-:W-:Y:S02]  /*f450*/  IMAD.MOV.U32 R7, RZ, RZ, R8 ;  /* 0x000000ffff077224 */ /* 0x002fe400078e0008 */
[----:B------:R-:W-:Y:S01]  /*f460*/  IMAD.MOV.U32 R6, RZ, RZ, R9 ;  /* 0x000000ffff067224 */ /* 0x000fe200078e0009 */
[----:B--2---:R-:W-:Y:S04]  /*f470*/  STL.64 [R1+0x10a0], R24 ;  /* 0x0010a01801007387 */ /* 0x004fe80000100a00 */
[----:B------:R-:W1:Y:S04]  /*f480*/  LDSM.16.M88.4 R24, [R4+UR10+0x22000] ;  /* 0x0220000a0418783b */ /* 0x000e680008000200 */
[----:B------:R-:W-:Y:S04]  /*f490*/  STL.64 [R1+0x50], R8 ;  /* 0x0000500801007387 */ /* 0x000fe80000100a00 */
[----:B------:R-:W-:Y:S04]  /*f4a0*/  STL.64 [R1+0x58], R10 ;  /* 0x0000580a01007387 */ /* 0x000fe80000100a00 */
[----:B------:R-:W2:Y:S04]  /*f4b0*/  LDSM.16.M88.4 R8, [R4+UR10+0x24000] ;  /* 0x0240000a0408783b */ /* 0x000ea80008000200 */
[----:B-1----:R-:W-:Y:S04]  /*f4c0*/  STL.64 [R1+0x30], R24 ;  /* 0x0000301801007387 */ /* 0x002fe80000100a00 */
[----:B------:R-:W-:Y:S04]  /*f4d0*/  STL.64 [R1+0x38], R26 ;  /* 0x0000381a01007387 */ /* 0x000fe80000100a00 */
[----:B------:R-:W-:Y:S04]  /*f4e0*/  STL.64 [R1+0x48], R22 ;  /* 0x0000481601007387 */ /* 0x000fe80000100a00 */
[----:B------:R-:W-:Y:S04]  /*f4f0*/  STL.64 [R1+0x20], R16 ;  /* 0x0000201001007387 */ /* 0x000fe80000100a00 */
[----:B------:R-:W-:Y:S04]  /*f500*/  STL.64 [R1+0x28], R18 ;  /* 0x0000281201007387 */ /* 0x000fe80000100a00 */
[----:B------:R-:W-:Y:S04]  /*f510*/  STL.64 [R1+0x1180], R20 ;  /* 0x0011801401007387 */ /* 0x000fe80000100a00 */
[----:B--2---:R-:W-:Y:S04]  /*f520*/  STL.64 [R1+0x10], R8 ;  /* 0x0000100801007387 */ /* 0x004fe80000100a00 */
[----:B------:R-:W-:Y:S04]  /*f530*/  STL.64 [R1+0x18], R10 ;  /* 0x0000180a01007387 */ /* 0x000fe80000100a00 */
[----:B------:R-:W1:Y:S04]  /*f540*/  LDSM.16.M88.4 R8, [R4+UR10+0x26000] ;  /* 0x0260000a0408783b */ /* 0x000e680008000200 */
[----:B------:R-:W2:Y:S04]  /*f550*/  LDSM.16.M88.4 R24, [R4+UR10+0x25000] ;  /* 0x0250000a0418783b */ /* 0x000ea80008000200 */
[----:B-1----:R-:W-:Y:S04]  /*f560*/  STL [R1+0xd9c], R10 ;  /* 0x000d9c0a01007387 */ /* 0x002fe80000100800 */
[----:B------:R-:W-:Y:S04]  /*f570*/  STL [R1+0xd98], R11 ;  /* 0x000d980b01007387 */ /* 0x000fe80000100800 */
[----:B------:R1:W-:Y:S04]  /*f580*/  STL.64 [R1+0x1158], R8 ;  /* 0x0011580801007387 */ /* 0x0003e80000100a00 */
[----:B-1----:R-:W4:Y:S04]  /*f590*/  LDL.LU R8, [R1+0x760] ;  /* 0x0007600001087983 */ /* 0x002f280000300800 */
[----:B------:R-:W4:Y:S04]  /*f5a0*/  LDL.LU R9, [R1+0x764] ;  /* 0x0007640001097983 */ /* 0x000f280000300800 */
[----:B------:R-:W2:Y:S04]  /*f5b0*/  LDL.LU R10, [R1+0x768] ;  /* 0x00076800010a7983 */ /* 0x000ea80000300800 */
[----:B------:R-:W2:Y:S04]  /*f5c0*/  LDL.LU R11, [R1+0x76c] ;  /* 0x00076c00010b7983 */ /* 0x000ea80000300800 */
[----:B--2---:R-:W-:Y:S04]  /*f5d0*/  STL.64 [R1+0x1168], R10 ;  /* 0x0011680a01007387 */ /* 0x004fe80000100a00 */
[----:B----4-:R1:W-:Y:S04]  /*f5e0*/  STL.64 [R1+0x1160], R8 ;  /* 0x0011600801007387 */ /* 0x0103e80000100a00 */
[----:B-1----:R-:W2:Y:S04]  /*f5f0*/  LDL.64 R8, [R1+0x30] ;  /* 0x0000300001087983 */ /* 0x002ea80000100a00 */
[----:B--2---:R1:W-:Y:S04]  /*f600*/  STL.64 [R1+0x1178], R8 ;  /* 0x0011780801007387 */ /* 0x0043e80000100a00 */
[----:B-1----:R-:W2:Y:S04]  /*f610*/  LDL.LU R8, [R1+0x780] ;  /* 0x0007800001087983 */ /* 0x002ea80000300800 */
[----:B------:R-:W2:Y:S04]  /*f620*/  LDL.LU R9, [R1+0x784] ;  /* 0x0007840001097983 */ /* 0x000ea80000300800 */
[----:B------:R-:W4:Y:S04]  /*f630*/  LDL.LU R10, [R1+0x788] ;  /* 0x00078800010a7983 */ /* 0x000f280000300800 */
[----:B------:R-:W4:Y:S04]  /*f640*/  LDL.LU R11, [R1+0x78c] ;  /* 0x00078c00010b7983 */ /* 0x000f280000300800 */
[----:B----4-:R-:W-:Y:S04]  /*f650*/  STL.64 [R1+0x1190], R10 ;  /* 0x0011900a01007387 */ /* 0x010fe80000100a00 */
[----:B--2---:R1:W-:Y:S04]  /*f660*/  STL.64 [R1+0x1188], R8 ;  /* 0x0011880801007387 */ /* 0x0043e80000100a00 */
[----:B-1----:R-:W2:Y:S04]  /*f670*/  LDL.LU R8, [R1+0x790] ;  /* 0x0007900001087983 */ /* 0x002ea80000300800 */
[----:B------:R-:W2:Y:S04]  /*f680*/  LDL.LU R9, [R1+0x794] ;  /* 0x0007940001097983 */ /* 0x000ea80000300800 */
[----:B------:R-:W2:Y:S04]  /*f690*/  LDL.LU R10, [R1+0x798] ;  /* 0x00079800010a7983 */ /* 0x000ea80000300800 */
[----:B------:R-:W2:Y:S04]  /*f6a0*/  LDL.LU R11, [R1+0x79c] ;  /* 0x00079c00010b7983 */ /* 0x000ea80000300800 */
[----:B------:R-:W-:Y:S04]  /*f6b0*/  STL.64 [R1], R24 ;  /* 0x0000001801007387 */ /* 0x000fe80000100a00 */
[----:B------:R-:W-:Y:S04]  /*f6c0*/  STL.64 [R1+0x8], R26 ;  /* 0x0000081a01007387 */ /* 0x000fe80000100a00 */
[----:B------:R1:W-:Y:S04]  /*f6d0*/  STL.64 [R1+0x1148], R24 ;  /* 0x0011481801007387 */ /* 0x0003e80000100a00 */
[----:B-1----:R-:W4:Y:S04]  /*f6e0*/  LDL.64 R24, [R1+0x10] ;  /* 0x0000100001187983 */ /* 0x002f280000100a00 */
[----:B----4-:R1:W-:Y:S04]  /*f6f0*/  STL.64 [R1+0x1150], R24 ;  /* 0x0011501801007387 */ /* 0x0103e80000100a00 */
[----:B-1----:R-:W4:Y:S04]  /*f700*/  LDL.64 R24, [R1+0x20] ;  /* 0x0000200001187983 */ /* 0x002f280000100a00 */
[----:B----4-:R1:W-:Y:S04]  /*f710*/  STL.64 [R1+0x1170], R24 ;  /* 0x0011701801007387 */ /* 0x0103e80000100a00 */
[----:B-1----:R-:W4:Y:S04]  /*f720*/  LDL.LU R24, [R1+0x770] ;  /* 0x0007700001187983 */ /* 0x002f280000300800 */
[----:B------:R-:W4:Y:S04]  /*f730*/  LDL.LU R25, [R1+0x774] ;  /* 0x0007740001197983 */ /* 0x000f280000300800 */
[----:B------:R-:W4:Y:S04]  /*f740*/  LDL.LU R26, [R1+0x778] ;  /* 0x00077800011a7983 */ /* 0x000f280000300800 */
[----:B------:R-:W2:Y:S04]  /*f750*/  LDL.LU R16, [R1+0x5d0] ;  /* 0x0005d00001107983 */ /* 0x000ea80000300800 */
[----:B------:R-:W2:Y:S04]  /*f760*/  LDL.LU R17, [R1+0x5d4] ;  /* 0x0005d40001117983 */ /* 0x000ea80000300800 */
[----:B------:R-:W2:Y:S04]  /*f770*/  LDL.LU R18, [R1+0x5d8] ;  /* 0x0005d80001127983 */ /* 0x000ea80000300800 */
[----:B------:R-:W2:Y:S01]  /*f780*/  LDL.LU R19, [R1+0x5dc] ;  /* 0x0005dc0001137983 */ /* 0x000ea20000300800 */
[----:B------:R-:W-:-:S02]  /*f790*/  IMAD.MOV.U32 R20, RZ, RZ, R7 ;  /* 0x000000ffff147224 */ /* 0x000fc400078e0007 */
[----:B------:R-:W-:Y:S02]  /*f7a0*/  IMAD.MOV.U32 R21, RZ, RZ, R6 ;  /* 0x000000ffff157224 */ /* 0x000fe400078e0006 */
[----:B---3--:R-:W-:Y:S02]  /*f7b0*/  IMAD.MOV.U32 R27, RZ, RZ, R5 ;  /* 0x000000ffff1b7224 */ /* 0x008fe400078e0005 */
[----:B------:R-:W1:Y:S04]  /*f7c0*/  LDSM.16.M88.4 R4, [R4+UR10+0x27000] ;  /* 0x0270000a0404783b */ /* 0x000e680008000200 */
[----:B--2---:R-:W-:Y:S04]  /*f7d0*/  STL.64 [R1+0x1130], R18 ;  /* 0x0011301201007387 */ /* 0x004fe80000100a00 */
[----:B------:R2:W-:Y:S04]  /*f7e0*/  STL.64 [R1+0x1128], R16 ;  /* 0x0011281001007387 */ /* 0x0005e80000100a00 */
[----:B--2---:R-:W2:Y:S04]  /*f7f0*/  LDL.LU R16, [R1+0x730] ;  /* 0x0007300001107983 */ /* 0x004ea80000300800 */
[----:B------:R-:W2:Y:S04]  /*f800*/  LDL.LU R17, [R1+0x734] ;  /* 0x0007340001117983 */ /* 0x000ea80000300800 */
[----:B------:R-:W3:Y:S04]  /*f810*/  LDL.LU R18, [R1+0x738] ;  /* 0x0007380001127983 */ /* 0x000ee80000300800 */
[----:B------:R-:W3:Y:S01]  /*f820*/  LDL.LU R19, [R1+0x73c] ;  /* 0x00073c0001137983 */ /* 0x000ee20000300800 */
[C---:B------:R-:W-:Y:S03]  /*f830*/  HMMA.1688.F32.TF32 R20, R12.reuse, R20, R8 ;  /* 0x000000140c14723c */ /* 0x040fe60000081008 */
[----:B---3--:R-:W-:Y:S04]  /*f840*/  STL.64 [R1+0x1140], R18 ;  /* 0x0011401201007387 */ /* 0x008fe80000100a00 */
[----:B--2---:R2:W-:Y:S04]  /*f850*/  STL.64 [R1+0x1138], R16 ;  /* 0x0011381001007387 */ /* 0x0045e80000100a00 */
[----:B--2---:R-:W2:Y:S04]  /*f860*/  LDL.LU R16, [R1+0x740] ;  /* 0x0007400001107983 */ /* 0x004ea80000300800 */
[----:B------:R-:W2:Y:S04]  /*f870*/  LDL.LU R17, [R1+0x744] ;  /* 0x0007440001117983 */ /* 0x000ea80000300800 */
[----:B------:R-:W2:Y:S04]  /*f880*/  LDL.LU R18, [R1+0x748] ;  /* 0x0007480001127983 */ /* 0x000ea80000300800 */
[----:B------:R-:W2:Y:S04]  /*f890*/  LDL.LU R19, [R1+0x74c] ;  /* 0x00074c0001137983 */ /* 0x000ea80000300800 */
[----:B-1----:R-:W-:Y:S04]  /*f8a0*/  STL [R1+0xd1c], R6 ;  /* 0x000d1c0601007387 */ /* 0x002fe80000100800 */
[----:B------:R-:W-:Y:S04]  /*f8b0*/  STL [R1+0xd18], R7 ;  /* 0x000d180701007387 */ /* 0x000fe80000100800 */
[----:B------:R-:W3:Y:S04]  /*f8c0*/  LDL.LU.64 R10, [R1+0x1190] ;  /* 0x00119000010a7983 */ /* 0x000ee80000300a00 */
[----:B------:R-:W3:Y:S04]  /*f8d0*/  LDL.LU.64 R8, [R1+0x1188] ;  /* 0x0011880001087983 */ /* 0x000ee80000300a00 */
[----:B------:R1:W-:Y:S04]  /*f8e0*/  STL.64 [R1+0x380], R20 ;  /* 0x0003801401007387 */ /* 0x0003e80000100a00 */
[----:B------:R-:W-:Y:S04]  /*f8f0*/  STL.64 [R1+0x388], R22 ;  /* 0x0003881601007387 */ /* 0x000fe80000100a00 */
[----:B-1----:R-:W3:Y:S02]  /*f900*/  LDL.LU.64 R20, [R1+0x1180] ;  /* 0x0011800001147983 */ /* 0x002ee40000300a00 */
[----:B---3--:R-:W-:-:S15]  /*f910*/  HMMA.1688.F32.TF32 R8, R12, R20, R8 ;  /* 0x000000140c08723c */ /* 0x008fde0000081008 */
[----:B------:R-:W-:-:S04]  /*f920*/  NOP ;  /* 0x0000000000007918 */ /* 0x000fc80000000000 */
[----:B------:R1:W-:Y:S04]  /*f930*/  STL.64 [R1+0x370], R8 ;  /* 0x0003700801007387 */ /* 0x0003e80000100a00 */
[----:B------:R-:W-:Y:S04]  /*f940*/  STL.64 [R1+0x378], R10 ;  /* 0x0003780a01007387 */ /* 0x000fe80000100a00 */
[----:B-1----:R-:W4:Y:S04]  /*f950*/  LDL.LU.64 R8, [R1+0x1178] ;  /* 0x0011780001087983 */ /* 0x002f280000300a00 */
[----:B------:R1:W-:Y:S04]  /*f960*/  STL.64 [R1+0x1100], R20 ;  /* 0x0011001401007387 */ /* 0x0003e80000100a00 */
[----:B-1----:R-:W3:Y:S04]  /*f970*/  LDL.LU R20, [R1+0x750] ;  /* 0x0007500001147983 */ /* 0x002ee80000300800 */
[----:B------:R-:W3:Y:S04]  /*f980*/  LDL.LU R21, [R1+0x754] ;  /* 0x0007540001157983 */ /* 0x000ee80000300800 */
[----:B------:R-:W3:Y:S04]  /*f990*/  LDL.LU R22, [R1+0x758] ;  /* 0x0007580001167983 */ /* 0x000ee80000300800 */
[----:B------:R-:W3:Y:S01]  /*f9a0*/  LDL.LU R23, [R1+0x75c] ;  /* 0x00075c0001177983 */ /* 0x000ee20000300800 */
[----:B----4-:R-:W-:Y:S01]  /*f9b0*/  HMMA.1688.F32.TF32 R24, R12, R8, R24 ;  /* 0x000000080c18723c */ /* 0x010fe20000081018 */
[----:B------:R-:W-:-:S02]  /*f9c0*/  IMAD.MOV.U32 R7, RZ, RZ, R8 ;  /* 0x000000ffff077224 */ /* 0x000fc400078e0008 */
[----:B------:R-:W-:-:S15]  /*f9d0*/  IMAD.MOV.U32 R6, RZ, RZ, R9 ;  /* 0x000000ffff067224 */ /* 0x000fde00078e0009 */
[----:B------:R-:W-:Y:S01]  /*f9e0*/  NOP ;  /* 0x0000000000007918 */ /* 0x000fe20000000000 */
[----:B------:R1:W-:Y:S04]  /*f9f0*/  STL.64 [R1+0x360], R24 ;  /* 0x0003601801007387 */ /* 0x0003e80000100a00 */
[----:B------:R-:W-:Y:S04]  /*fa00*/  STL.64 [R1+0x368], R26 ;  /* 0x0003681a01007387 */ /* 0x000fe80000100a00 */
[----:B-1----:R-:W4:Y:S04]  /*fa10*/  LDL.LU.64 R24, [R1+0x1170] ;  /* 0x0011700001187983 */ /* 0x002f280000300a00 */
[----:B------:R-:W4:Y:S04]  /*fa20*/  LDL.LU.64 R10, [R1+0x1168] ;  /* 0x00116800010a7983 */ /* 0x000f280000300a00 */
[----:B------:R-:W4:Y:S02]  /*fa30*/  LDL.LU.64 R8, [R1+0x1160] ;  /* 0x0011600001087983 */ /* 0x000f240000300a00 */
[----:B----4-:R-:W-:-:S15]  /*fa40*/  HMMA.1688.F32.TF32 R8, R12, R24, R8 ;  /* 0x000000180c08723c */ /* 0x010fde0000081008 */
[----:B------:R-:W-:-:S04]  /*fa50*/  NOP ;  /* 0x0000000000007918 */ /* 0x000fc80000000000 */
[----:B------:R1:W-:Y:S04]  /*fa60*/  STL.64 [R1+0x350], R8 ;  /* 0x0003500801007387 */ /* 0x0003e80000100a00 */
[----:B------:R4:W-:Y:S04]  /*fa70*/  STL.64 [R1+0x358], R10 ;  /* 0x0003580a01007387 */ /* 0x0009e80000100a00 */
[----:B-1----:R-:W2:Y:S01]  /*fa80*/  LDL.LU.64 R8, [R1+0x1158] ;  /* 0x0011580001087983 */ /* 0x002ea20000300a00 */
[----:B----4-:R-:W-:Y:S02]  /*fa90*/  IMAD.MOV.U32 R11, RZ, RZ, R24 ;  /* 0x000000ffff0b7224 */ /* 0x010fe400078e0018 */
[----:B------:R-:W-:-:S02]  /*faa0*/  IMAD.MOV.U32 R10, RZ, RZ, R25 ;  /* 0x000000ffff0a7224 */ /* 0x000fc400078e0019 */
[----:B------:R-:W3:Y:S02]  /*fab0*/  LDL.LU.64 R24, [R1+0x1150] ;  /* 0x0011500001187983 */ /* 0x000ee40000300a00 */
[----:B---3--:R-:W-:-:S15]  /*fac0*/  HMMA.1688.F32.TF32 R20, R12, R24, R20 ;  /* 0x000000180c14723c */ /* 0x008fde0000081014 */
[----:B------:R-:W-:-:S04]  /*fad0*/  NOP ;  /* 0x0000000000007918 */ /* 0x000fc80000000000 */
[----:B------:R1:W-:Y:S04]  /*fae0*/  STL.64 [R1+0x340], R20 ;  /* 0x0003401401007387 */ /* 0x0003e80000100a00 */
[----:B------:R-:W-:Y:S01]  /*faf0*/  STL.64 [R1+0x348], R22 ;  /* 0x0003481601007387 */ /* 0x000fe20000100a00 */
[----:B-1----:R-:W-:Y:S02]  /*fb00*/  IMAD.MOV.U32 R21, RZ, RZ, R24 ;  /* 0x000000ffff157224 */ /* 0x002fe400078e0018 */
[----:B------:R-:W-:Y:S02]  /*fb10*/  IMAD.MOV.U32 R20, RZ, RZ, R25 ;  /* 0x000000ffff147224 */ /* 0x000fe400078e0019 */
[----:B------:R-:W2:Y:S02]  /*fb20*/  LDL.LU.64 R24, [R1+0x1148] ;  /* 0x0011480001187983 */ /* 0x000ea40000300a00 */
[----:B--2---:R-:W-:-:S15]  /*fb30*/  HMMA.1688.F32.TF32 R16, R12, R24, R16 ;  /* 0x000000180c10723c */ /* 0x004fde0000081010 */
        /* <DEDUP_REMOVED lines=11> */
[----:B------:R1:W-:Y:S04]  /*fbf0*/  STL.64 [R1+0x10e0], R24 ;  /* 0x0010e01801007387 */ /* 0x0003e80000100a00 */
[----:B------:R-:W3:Y:S04]  /*fc00*/  LDL.LU R20, [R1+0x5c0] ;  /* 0x0005c00001147983 */ /* 0x000ee80000300800 */
[----:B------:R-:W3:Y:S01]  /*fc10*/  LDL.LU R21, [R1+0x5c4] ;  /* 0x0005c40001157983 */ /* 0x000ee20000300800 */
[----:B-1----:R-:W-:-:S03]  /*fc20*/  IMAD.MOV.U32 R24, RZ, RZ, R7 ;  /* 0x000000ffff187224 */ /* 0x002fc600078e0007 */
[----:B------:R-:W3:Y:S01]  /*fc30*/  LDL.LU R22, [R1+0x5c8] ;  /* 0x0005c80001167983 */ /* 0x000ee20000300800 */
[----:B------:R-:W-:-:S03]  /*fc40*/  IMAD.MOV.U32 R25, RZ, RZ, R6 ;  /* 0x000000ffff197224 */ /* 0x000fc600078e0006 */
[----:B------:R-:W3:Y:S04]  /*fc50*/  LDL.LU R23, [R1+0x5cc] ;  /* 0x0005cc0001177983 */ /* 0x000ee80000300800 */
[----:B------:R1:W-:Y:S04]  /*fc60*/  STL.64 [R1+0x10f8], R24 ;  /* 0x0010f81801007387 */ /* 0x0003e80000100a00 */
[----:B-1----:R-:W4:Y:S04]  /*fc70*/  LDL.LU R24, [R1+0x5b0] ;  /* 0x0005b00001187983 */ /* 0x002f280000300800 */
[----:B------:R-:W4:Y:S04]  /*fc80*/  LDL.LU R25, [R1+0x5b4] ;  /* 0x0005b40001197983 */ /* 0x000f280000300800 */
[----:B------:R-:W3:Y:S04]  /*fc90*/  LDL.LU R26, [R1+0x5b8] ;  /* 0x0005b800011a7983 */ /* 0x000ee80000300800 */
[----:B------:R-:W3:Y:S01]  /*fca0*/  LDL.LU R27, [R1+0x5bc] ;  /* 0x0005bc00011b7983 */ /* 0x000ee20000300800 */
[C---:B--2---:R-:W-:Y:S03]  /*fcb0*/  HMMA.1688.F32.TF32 R16, R12.reuse, R8, R16 ;  /* 0x000000080c10723c */ /* 0x044fe60000081010 */
[----:B---3--:R-:W-:Y:S04]  /*fcc0*/  STL.64 [R1+0x1110], R26 ;  /* 0x0011101a01007387 */ /* 0x008fe80000100a00 */
[----:B----4-:R1:W-:Y:S04]  /*fcd0*/  STL.64 [R1+0x1108], R24 ;  /* 0x0011081801007387 */ /* 0x0103e80000100a00 */
[----:B-1----:R-:W2:Y:S08]  /*fce0*/  LDL.64 R24, [R1+0x50] ;  /* 0x0000500001187983 */ /* 0x002eb00000100a00 */
[----:B------:R-:W-:Y:S04]  /*fcf0*/  STL.64 [R1+0x320], R16 ;  /* 0x0003201001007387 */ /* 0x000fe80000100a00 */
[----:B------:R1:W-:Y:S04]  /*fd00*/  STL.64 [R1+0x328], R18 ;  /* 0x0003281201007387 */ /* 0x0003e80000100a00 */
[----:B-1----:R-:W3:Y:S04]  /*fd10*/  LDL.LU.64 R18, [R1+0x1130] ;  /* 0x0011300001127983 */ /* 0x002ee80000300a00 */
[----:B------:R-:W3:Y:S02]  /*fd20*/  LDL.LU.64 R16, [R1+0x1128] ;  /* 0x0011280001107983 */ /* 0x000ee40000300a00 */
[----:B---3--:R-:W-:Y:S02]  /*fd30*/  HMMA.1688.F32.TF32 R12, R12, R4, R16 ;  /* 0x000000040c0c723c */ /* 0x008fe40000081010 */
[----:B------:R-:W2:Y:S04]  /*fd40*/  LDL.LU.64 R18, [R1+0x1120] ;  /* 0x0011200001127983 */ /* 0x000ea80000300a00 */
[----:B------:R-:W2:-:S13]  /*fd50*/  LDL.LU.64 R16, [R1+0x1118] ;  /* 0x0011180001107983 */ /* 0x000e9a0000300a00 */
[----:B------:R-:W-:Y:S02]  /*fd60*/  IMAD.MOV.U32 R10, RZ, RZ, R14 ;  /* 0x000000ffff0a7224 */ /* 0x000fe400078e000e */
[----:B------:R-:W-:Y:S01]  /*fd70*/  IMAD.MOV.U32 R11, RZ, RZ, R15 ;  /* 0x000000ffff0b7224 */ /* 0x000fe200078e000f */
[----:B------:R-:W-:Y:S04]  /*fd80*/  STL.64 [R1+0x280], R12 ;  /* 0x0002800c01007387 */ /* 0x000fe80000100a00 */
[----:B------:R-:W-:Y:S04]  /*fd90*/  STL.64 [R1+0x10c0], R10 ;  /* 0x0010c00a01007387 */ /* 0x000fe80000100a00 */
[----:B------:R1:W-:Y:S04]  /*fda0*/  STL.64 [R1+0x10b8], R8 ;  /* 0x0010b80801007387 */ /* 0x0003e80000100a00 */
[----:B------:R-:W-:Y:S04]  /*fdb0*/  LDS R14, [R0+UR7+0xa200] ;  /* 0x00a20007000e7984 */ /* 0x000fe80008000800 */
        /* <DEDUP_REMOVED lines=8> */
[----:B------:R-:W4:Y:S04]  /*fe40*/  LDL.LU R10, [R1+0x598] ;  /* 0x00059800010a7983 */ /* 0x000f280000300800 */
[----:B------:R-:W4:Y:S01]  /*fe50*/  LDL.LU R11, [R1+0x59c] ;  /* 0x00059c00010b7983 */ /* 0x000f220000300800 */
[----:B--2---:R-:W-:Y:S01]  /*fe60*/  HMMA.1688.F32.TF32 R20, R16, R24, R20 ;  /* 0x000000181014723c */ /* 0x004fe20000081014 */
[----:B------:R-:W-:-:S02]  /*fe70*/  IMAD.MOV.U32 R13, RZ, RZ, R24 ;  /* 0x000000ffff0d7224 */ /* 0x000fc400078e0018 */
[----:B------:R-:W-:-:S15]  /*fe80*/  IMAD.MOV.U32 R12, RZ, RZ, R25 ;  /* 0x000000ffff0c7224 */ /* 0x000fde00078e0019 */
[----:B------:R-:W-:Y:S01]  /*fe90*/  NOP ;  /* 0x0000000000007918 */ /* 0x000fe20000000000 */
[----:B------:R-:W-:Y:S01]  /*fea0*/  IMAD.MOV.U32 R6, RZ, RZ, R21 ;  /* 0x000000ffff067224 */ /* 0x000fe200078e0015 */
[----:B----4-:R-:W-:Y:S04]  /*feb0*/  STL.64 [R1+0x10f0], R10 ;  /* 0x0010f00a01007387 */ /* 0x010fe80000100a00 */
[----:B---3--:R1:W-:Y:S04]  /*fec0*/  STL.64 [R1+0x10e8], R8 ;  /* 0x0010e80801007387 */ /* 0x0083e80000100a00 */
[----:B-1----:R-:W2:Y:S04]  /*fed0*/  LDL.LU R8, [R1+0x5a0] ;  /* 0x0005a00001087983 */ /* 0x002ea80000300800 */
[----:B------:R-:W2:Y:S04]  /*fee0*/  LDL.LU R9, [R1+0x5a4] ;  /* 0x0005a40001097983 */ /* 0x000ea80000300800 */
[----:B------:R-:W2:Y:S04]  /*fef0*/  LDL.LU R10, [R1+0x5a8] ;  /* 0x0005a800010a7983 */ /* 0x000ea80000300800 */
[----:B------:R-:W2:Y:S04]  /*ff00*/  LDL.LU R11, [R1+0x5ac] ;  /* 0x0005ac00010b7983 */ /* 0x000ea80000300800 */
[----:B------:R-:W3:Y:S04]  /*ff10*/  LDL.LU.64 R26, [R1+0x1110] ;  /* 0x00111000011a7983 */ /* 0x000ee80000300a00 */
[----:B------:R-:W3:Y:S04]  /*ff20*/  LDL.LU.64 R24, [R1+0x1108] ;  /* 0x0011080001187983 */ /* 0x000ee80000300a00 */
[----:B------:R1:W-:Y:S04]  /*ff30*/  STL [R1+0x270], R20 ;  /* 0x0002701401007387 */ /* 0x0003e80000100800 */
[----:B------:R-:W-:Y:S04]  /*ff40*/  STL [R1+0x27c], R23 ;  /* 0x00027c1701007387 */ /* 0x000fe80000100800 */
[----:B-1----:R-:W3:Y:S01]  /*ff50*/  LDL.LU.64 R20, [R1+0x1100] ;  /* 0x0011000001147983 */ /* 0x002ee20000300a00 */
[----:B------:R-:W-:-:S03]  /*ff60*/  IMAD.MOV.U32 R7, RZ, RZ, R22 ;  /* 0x000000ffff077224 */ /* 0x000fc600078e0016 */
[----:B------:R-:W-:Y:S04]  /*ff70*/  STL [R1+0xd24], R6 ;  /* 0x000d240601007387 */ /* 0x000fe80000100800 */
[----:B------:R-:W-:Y:S01]  /*ff80*/  STL [R1+0xd20], R7 ;  /* 0x000d200701007387 */ /* 0x000fe20000100800 */
[----:B---3--:R-:W-:-:S15]  /*ff90*/  HMMA.1688.F32.TF32 R24, R16, R20, R24 ;  /* 0x000000141018723c */ /* 0x008fde0000081018 */
[----:B------:R-:W-:-:S04]  /*ffa0*/  NOP ;  /* 0x0000000000007918 */ /* 0x000fc80000000000 */
[----:B------:R1:W-:Y:S04]  /*ffb0*/  STL.64 [R1+0x260], R24 ;  /* 0x0002601801007387 */ /* 0x0003e80000100a00 */
[----:B------:R-:W-:Y:S04]  /*ffc0*/  STL.64 [R1+0x268], R26 ;  /* 0x0002681a01007387 */ /* 0x000fe80000100a00 */
[----:B-1----:R-:W2:Y:S04]  /*ffd0*/  LDL.LU.64 R24, [R1+0x10f8] ;  /* 0x0010f80001187983 */ /* 0x002ea80000300a00 */
[----:B------:R1:W-:Y:S04]  /*ffe0*/  STL.64 [R1+0x1080], R20 ;  /* 0x0010801401007387 */ /* 0x0003e80000100a00 */
[----:B-1----:R-:W3:Y:S04]  /*fff0*/  LDL.LU R20, [R1+0x570] ;  /* 0x0005700001147983 */ /* 0x002ee80000300800 */
[----:B------:R-:W3:Y:S04]  /*10000*/  LDL.LU R21, [R1+0x574] ;  /* 0x0005740001157983 */ /* 0x000ee80000300800 */
[----:B------:R-:W3:Y:S04]  /*10010*/  LDL.LU R22, [R1+0x578] ;  /* 0x0005780001167983 */ /* 0x000ee80000300800 */
[----:B------:R-:W3:Y:S01]  /*10020*/  LDL.LU R23, [R1+0x57c] ;  /* 0x00057c0001177983 */ /* 0x000ee20000300800 */
[----:B--2---:R-:W-:Y:S03]  /*10030*/  HMMA.1688.F32.TF32 R24, R16, R24, R8 ;  /* 0x000000181018723c */ /* 0x004fe60000081008 */
[----:B------:R-:W2:Y:S04]  /*10040*/  LDL.LU.64 R10, [R1+0x10f0] ;  /* 0x0010f000010a7983 */ /* 0x000ea80000300a00 */
[----:B------:R-:W2:-:S12]  /*10050*/  LDL.LU.64 R8, [R1+0x10e8] ;  /* 0x0010e80001087983 */ /* 0x000e980000300a00 */
[----:B------:R1:W-:Y:S01]  /*10060*/  STL [R1+0x250], R24 ;  /* 0x0002501801007387 */ /* 0x0003e20000100800 */
[----:B------:R-:W-:-:S03]  /*10070*/  IMAD.MOV.U32 R6, RZ, RZ, R25 ;  /* 0x000000ffff067224 */ /* 0x000fc600078e0019 */
[----:B------:R2:W-:Y:S04]  /*10080*/  STL [R1+0x25c], R27 ;  /* 0x00025c1b01007387 */ /* 0x0005e80000100800 */
[----:B-1----:R-:W2:Y:S01]  /*10090*/  LDL.LU.64 R24, [R1+0x10e0] ;  /* 0x0010e00001187983 */ /* 0x002ea20000300a00 */
[----:B------:R-:W-:Y:S02]  /*100a0*/  IMAD.MOV.U32 R7, RZ, RZ, R26 ;  /* 0x000000ffff077224 */ /* 0x000fe400078e001a */
[----:B--2---:R-:W-:Y:S01]  /*100b0*/  HMMA.1688.F32.TF32 R24, R16, R24, R8 ;  /* 0x000000181018723c */ /* 0x004fe20000081008 */
[----:B------:R-:W2:Y:S04]  /*100c0*/  LDL.LU.64 R10, [R1+0x10d8] ;  /* 0x0010d800010a7983 */ /* 0x000ea80000300a00 */
[----:B------:R-:W2:-:S14]  /*100d0*/  LDL.LU.64 R8, [R1+0x10d0] ;  /* 0x0010d00001087983 */ /* 0x000e9c0000300a00 */
[----:B------:R1:W-:Y:S04]  /*100e0*/  STL.64 [R1+0x240], R24 ;  /* 0x0002401801007387 */ /* 0x0003e80000100a00 */
[----:B------:R2:W-:Y:S04]  /*100f0*/  STL.64 [R1+0x248], R26 ;  /* 0x0002481a01007387 */ /* 0x0005e80000100a00 */
[----:B-1----:R-:W2:Y:S02]  /*10100*/  LDL.LU.64 R24, [R1+0x10c8] ;  /* 0x0010c80001187983 */ /* 0x002ea40000300a00 */
[----:B--2---:R-:W-:Y:S02]  /*10110*/  HMMA.1688.F32.TF32 R24, R16, R24, R8 ;  /* 0x000000181018723c */ /* 0x004fe40000081008 */
[----:B------:R-:W2:Y:S04]  /*10120*/  LDL.LU.64 R10, [R1+0x10c0] ;  /* 0x0010c000010a7983 */ /* 0x000ea80000300a00 */
[----:B------:R-:W4:-:S13]  /*10130*/  LDL.LU.64 R8, [R1+0x10b8] ;  /* 0x0010b80001087983 */ /* 0x000f1a0000300a00 */
[----:B------:R1:W-:Y:S04]  /*10140*/  STL.64 [R1+0x230], R24 ;  /* 0x0002301801007387 */ /* 0x0003e80000100a00 */
[----:B------:R2:W-:Y:S04]  /*10150*/  STL.64 [R1+0x238], R26 ;  /* 0x0002381a01007387 */ /* 0x0005e80000100a00 */
[----:B-1----:R-:W3:Y:S02]  /*10160*/  LDL.LU.64 R24, [R1+0x10b0] ;  /* 0x0010b00001187983 */ /* 0x002ee40000300a00 */
[----:B---3--:R-:W-:-:S15]  /*10170*/  HMMA.1688.F32.TF32 R20, R16, R24, R20 ;  /* 0x000000181014723c */ /* 0x008fde0000081014 */
[----:B------:R-:W-:-:S04]  /*10180*/  NOP ;  /* 0x0000000000007918 */ /* 0x000fc80000000000 */
[----:B------:R-:W-:Y:S04]  /*10190*/  STL.64 [R1+0x220], R20 ;  /* 0x0002201401007387 */ /* 0x000fe80000100a00 */
[----:B------:R1:W-:Y:S04]  /*101a0*/  STL.64 [R1+0x228], R22 ;  /* 0x0002281601007387 */ /* 0x0003e80000100a00 */
[----:B--2---:R-:W4:Y:S01]  /*101b0*/  LDL.LU.64 R26, [R1+0x10a8] ;  /* 0x0010a800011a7983 */ /* 0x004f220000300a00 */
[----:B-1----:R-:W-:Y:S02]  /*101c0*/  IMAD.MOV.U32 R23, RZ, RZ, R24 ;  /* 0x000000ffff177224 */ /* 0x002fe400078e0018 */
[----:B------:R-:W-:-:S02]  /*101d0*/  IMAD.MOV.U32 R22, RZ, RZ, R25 ;  /* 0x000000ffff167224 */ /* 0x000fc400078e0019 */
[----:B------:R-:W4:Y:S02]  /*101e0*/  LDL.LU.64 R24, [R1+0x10a0] ;  /* 0x0010a00001187983 */ /* 0x000f240000300a00 */
[----:B----4-:R-:W-:-:S15]  /*101f0*/  HMMA.1688.F32.TF32 R24, R16, R8, R24 ;  /* 0x000000081018723c */ /* 0x010fde0000081018 */
[----:B------:R-:W-:-:S04]  /*10200*/  NOP ;  /* 0x0000000000007918 */ /* 0x000fc80000000000 */
[----:B------:R-:W-:Y:S04]  /*10210*/  STL.64 [R1+0x210], R24 ;  /* 0x0002101801007387 */ /* 0x000fe80000100a00 */
[----:B------:R1:W-:Y:S04]  /*10220*/  STL.64 [R1+0x218], R26 ;  /* 0x0002181a01007387 */ /* 0x0003e80000100a00 */
[----:B-1----:R-:W2:Y:S04]  /*10230*/  LDL.LU R27, [R1+0x1098] ;  /* 0x00109800011b7983 */ /* 0x002ea80000300800 */
[----:B------:R-:W-:Y:S04]  /*10240*/  STL.64 [R1+0x1040], R10 ;  /* 0x0010400a01007387 */ /* 0x000fe80000100a00 */
[----:B------:R1:W-:Y:S04]  /*10250*/  STL.64 [R1+0x1038], R8 ;  /* 0x0010380801007387 */ /* 0x0003e80000100a00 */
[----:B-1----:R-:W3:Y:S04]  /*10260*/  LDL.LU R8, [R1+0x310] ;  /* 0x0003100001087983 */ /* 0x002ee80000300800 */
[----:B------:R-:W3:Y:S04]  /*10270*/  LDL.LU R9, [R1+0x314] ;  /* 0x0003140001097983 */ /* 0x000ee80000300800 */
[----:B------:R-:W3:Y:S04]  /*10280*/  LDL.LU R10, [R1+0x318] ;  /* 0x00031800010a7983 */ /* 0x000ee80000300800 */
[----:B------:R-:W3:Y:S01]  /*10290*/  LDL.LU R11, [R1+0x31c] ;  /* 0x00031c00010b7983 */ /* 0x000ee20000300800 */
[----:B------:R-:W-:-:S03]  /*102a0*/  IMAD.MOV.U32 R20, RZ, RZ, R13 ;  /* 0x000000ffff147224 */ /* 0x000fc600078e000d */
[----:B--2---:R-:W-:Y:S04]  /*102b0*/  LDS R13, [R27+UR7+0x8200] ;  /* 0x008200071b0d7984 */ /* 0x004fe80008000800 */
[----:B------:R-:W-:Y:S01]  /*102c0*/  LDS R15, [R27+UR7+0xa200] ;  /* 0x00a200071b0f7984 */ /* 0x000fe20008000800 */
[----:B---3--:R-:W-:Y:S03]  /*102d0*/  HMMA.1688.F32.TF32 R16, R16, R4, R8 ;  /* 0x000000041010723c */ /* 0x008fe60000081008 */
[----:B------:R-:W2:-:S15]  /*102e0*/  LDL.LU R8, [R1+0x6d0] ;  /* 0x0006d00001087983 */ /* 0x000e9e0000300800 */
[----:B------:R-:W-:Y:S01]  /*102f0*/  NOP ;  /* 0x0000000000007918 */ /* 0x000fe20000000000 */
[----:B------:R-:W-:Y:S04]  /*10300*/  STL.64 [R1+0x180], R16 ;  /* 0x0001801001007387 */ /* 0x000fe80000100a00 */
[----:B------:R-:W-:Y:S04]  /*10310*/  STL.64 [R1+0x188], R18 ;  /* 0x0001881201007387 */ /* 0x000fe80000100a00 */
[----:B------:R-:W2:Y:S04]  /*10320*/  LDL.LU R9, [R1+0x6d4] ;  /* 0x0006d40001097983 */ /* 0x000ea80000300800 */
[----:B------:R-:W3:Y:S04]  /*10330*/  LDL.LU R10, [R1+0x6d8] ;  /* 0x0006d800010a7983 */ /* 0x000ee80000300800 */
[----:B------:R-:W3:Y:S04]  /*10340*/  LDL.LU R11, [R1+0x6dc] ;  /* 0x0006dc00010b7983 */ /* 0x000ee80000300800 */
[----:B------:R-:W-:Y:S04]  /*10350*/  LDS R18, [R0+UR7+0xa300] ;  /* 0x00a3000700127984 */ /* 0x000fe80008000800 */
[----:B------:R-:W1:Y:S04]  /*10360*/  LDS R19, [R27+UR7+0xa300] ;  /* 0x00a300071b137984 */ /* 0x000e680008000800 */
[----:B------:R-:W-:Y:S04]  /*10370*/  LDS R16, [R0+UR7+0x8300] ;  /* 0x0083000700107984 */ /* 0x000fe80008000800 */
[----:B------:R-:W4:Y:S04]  /*10380*/  LDS R17, [R27+UR7+0x8300] ;  /* 0x008300071b117984 */ /* 0x000f280008000800 */
[----:B---3--:R-:W-:Y:S04]  /*10390*/  STL.64 [R1+0x1050], R10 ;  /* 0x0010500a01007387 */ /* 0x008fe80000100a00 */
[----:B--2---:R2:W-:Y:S04]  /*103a0*/  STL.64 [R1+0x1048], R8 ;  /* 0x0010480801007387 */ /* 0x0045e80000100a00 */
[----:B--2---:R-:W2:Y:S04]  /*103b0*/  LDL.64 R8, [R1+0x10] ;  /* 0x0000100001087983 */ /* 0x004ea80000100a00 */
[----:B--2---:R2:W-:Y:S04]  /*103c0*/  STL.64 [R1+0x1058], R8 ;  /* 0x0010580801007387 */ /* 0x0045e80000100a00 */
[----:B--2---:R-:W2:Y:S04]  /*103d0*/  LDL.64 R8, [R1+0x20] ;  /* 0x0000200001087983 */ /* 0x004ea80000100a00 */
[----:B--2---:R2:W-:Y:S04]  /*103e0*/  STL.64 [R1+0x1070], R8 ;  /* 0x0010700801007387 */ /* 0x0045e80000100a00 */
[----:B--2---:R-:W2:Y:S04]  /*103f0*/  LDL.64 R8, [R1+0x30] ;  /* 0x0000300001087983 */ /* 0x004ea80000100a00 */
[----:B--2---:R2:W-:Y:S04]  /*10400*/  STL.64 [R1+0x1078], R8 ;  /* 0x0010780801007387 */ /* 0x0045e80000100a00 */
[----:B--2---:R-:W2:Y:S04]  /*10410*/  LDL.LU R8, [R1+0x710] ;  /* 0x0007100001087983 */ /* 0x004ea80000300800 */
[----:B------:R-:W2:Y:S04]  /*10420*/  LDL.LU R9, [R1+0x714] ;  /* 0x0007140001097983 */ /* 0x000ea80000300800 */
[----:B------:R-:W3:Y:S04]  /*10430*/  LDL.LU R10, [R1+0x718] ;  /* 0x00071800010a7983 */ /* 0x000ee80000300800 */
[----:B------:R-:W3:Y:S01]  /*10440*/  LDL.LU R11, [R1+0x71c] ;  /* 0x00071c00010b7983 */ /* 0x000ee20000300800 */
[----:B------:R-:W-:-:S03]  /*10450*/  IMAD.MOV.U32 R21, RZ, RZ, R12 ;  /* 0x000000ffff157224 */ /* 0x000fc600078e000c */
[----:B------:R-:W1:Y:S04]  /*10460*/  LDS R12, [R0+UR7+0x8200] ;  /* 0x00820007000c7984 */ /* 0x000e680008000800 */
[----:B---3--:R-:W-:Y:S04]  /*10470*/  STL.64 [R1+0x1090], R10 ;  /* 0x0010900a01007387 */ /* 0x008fe80000100a00 */
[----:B--2---:R2:W-:Y:S04]  /*10480*/  STL.64 [R1+0x1088], R8 ;  /* 0x0010880801007387 */ /* 0x0045e80000100a00 */
[----:B--2---:R-:W2:Y:S04]  /*10490*/  LDL.LU R8, [R1+0x720] ;  /* 0x0007200001087983 */ /* 0x004ea80000300800 */
[----:B------:R-:W2:Y:S04]  /*104a0*/  LDL.LU R9, [R1+0x724] ;  /* 0x0007240001097983 */ /* 0x000ea80000300800 */
[----:B------:R-:W2:Y:S04]  /*104b0*/  LDL.LU R10, [R1+0x728] ;  /* 0x00072800010a7983 */ /* 0x000ea80000300800 */
[----:B------:R-:W2:Y:S04]  /*104c0*/  LDL.LU R11, [R1+0x72c] ;  /* 0x00072c00010b7983 */ /* 0x000ea80000300800 */
[----:B------:R-:W-:Y:S04]  /*104d0*/  STL.64 [R1+0x1030], R6 ;  /* 0x0010300601007387 */ /* 0x000fe80000100a00 */
[----:B------:R-:W-:Y:S04]  /*104e0*/  STL.64 [R1+0x1028], R4 ;  /* 0x0010280401007387 */ /* 0x000fe80000100a00 */
[----:B-1----:R-:W-:Y:S04]  /*104f0*/  STL.64 [R1+0x1020], R18 ;  /* 0x0010201201007387 */ /* 0x002fe80000100a00 */
[----:B----4-:R1:W-:Y:S04]  /*10500*/  STL.64 [R1+0x1018], R16 ;  /* 0x0010181001007387 */ /* 0x0103e80000100a00 */
[----:B-1----:R-:W3:Y:S04]  /*10510*/  LDL.LU R16, [R1+0x700] ;  /* 0x0007000001107983 */ /* 0x002ee80000300800 */
[----:B------:R-:W3:Y:S04]  /*10520*/  LDL.LU R17, [R1+0x704] ;  /* 0x0007040001117983 */ /* 0x000ee80000300800 */
[----:B------:R-:W3:Y:S04]  /*10530*/  LDL.LU R18, [R1+0x708] ;  /* 0x0007080001127983 */ /* 0x000ee80000300800 */
[----:B------:R-:W3:Y:S04]  /*10540*/  LDL.LU R19, [R1+0x70c] ;  /* 0x00070c0001137983 */ /* 0x000ee80000300800 */
[----:B------:R1:W-:Y:S04]  /*10550*/  STL [R1+0xf98], R27 ;  /* 0x000f981b01007387 */ /* 0x0003e80000100800 */
[----:B------:R-:W4:Y:S04]  /*10560*/  LDL.LU R24, [R1+0x4f0] ;  /* 0x0004f00001187983 */ /* 0x000f280000300800 */
[----:B------:R-:W4:Y:S04]  /*10570*/  LDL.LU R25, [R1+0x4f4] ;  /* 0x0004f40001197983 */ /* 0x000f280000300800 */
[----:B------:R-:W2:Y:S04]  /*10580*/  LDL.LU R26, [R1+0x4f8] ;  /* 0x0004f800011a7983 */ /* 0x000ea80000300800 */
[----:B-1----:R-:W2:Y:S04]  /*10590*/  LDL.LU R27, [R1+0x4fc] ;  /* 0x0004fc00011b7983 */ /* 0x002ea80000300800 */
[----:B------:R-:W2:Y:S04]  /*105a0*/  LDL.LU R4, [R1+0x6c0] ;  /* 0x0006c00001047983 */ /* 0x000ea80000300800 */
        /* <DEDUP_REMOVED lines=9> */
[----:B------:R-:W-:Y:S04]  /*10640*/  STL.64 [R1+0xfa8], R26 ;  /* 0x000fa81a01007387 */ /* 0x000fe80000100a00 */
[----:B----4-:R1:W-:Y:S02]  /*10650*/  STL.64 [R1+0xfa0], R24 ;  /* 0x000fa01801007387 */ /* 0x0103e40000100a00 */
[----:B-1----:R-:W-:-:S02]  /*10660*/  IMAD.MOV.U32 R24, RZ, RZ, R23 ;  /* 0x000000ffff187224 */ /* 0x002fc400078e0017 */
[----:B------:R-:W-:Y:S02]  /*10670*/  IMAD.MOV.U32 R25, RZ, RZ, R22 ;  /* 0x000000ffff197224 */ /* 0x000fe400078e0016 */
[----:B------:R-:W-:Y:S01]  /*10680*/  HMMA.1688.F32.TF32 R20, R12, R20, R8 ;  /* 0x000000140c14723c */ /* 0x000fe20000081008 */
[----:B------:R-:W4:Y:S04]  /*10690*/  LDL.LU.64 R10, [R1+0x1090] ;  /* 0x00109000010a7983 */ /* 0x000f280000300a00 */
[----:B------:R-:W4:-:S14]  /*106a0*/  LDL.LU.64 R8, [R1+0x1088] ;  /* 0x0010880001087983 */ /* 0x000f1c0000300a00 */
[----:B------:R1:W-:Y:S04]  /*106b0*/  STL.64 [R1+0x170], R20 ;  /* 0x0001701401007387 */ /* 0x0003e80000100a00 */
[----:B------:R-:W-:Y:S04]  /*106c0*/  STL.64 [R1+0x178], R22 ;  /* 0x0001781601007387 */ /* 0x000fe80000100a00 */
[----:B-1----:R-:W4:Y:S02]  /*106d0*/  LDL.LU.64 R20, [R1+0x1080] ;  /* 0x0010800001147983 */ /* 0x002f240000300a00 */
[----:B----4-:R-:W-:-:S15]  /*106e0*/  HMMA.1688.F32.TF32 R8, R12, R20, R8 ;  /* 0x000000140c08723c */ /* 0x010fde0000081008 */
[----:B------:R-:W-:-:S04]  /*106f0*/  NOP ;  /* 0x0000000000007918 */ /* 0x000fc80000000000 */
[----:B------:R1:W-:Y:S04]  /*10700*/  STL.64 [R1+0x160], R8 ;  /* 0x0001600801007387 */ /* 0x0003e80000100a00 */
[----:B------:R-:W-:Y:S04]  /*10710*/  STL.64 [R1+0x168], R10 ;  /* 0x0001680a01007387 */ /* 0x000fe80000100a00 */
[----:B-1----:R-:W3:Y:S04]  /*10720*/  LDL.LU.64 R8, [R1+0x1078] ;  /* 0x0010780001087983 */ /* 0x002ee80000300a00 */
[----:B------:R1:W-:Y:S04]  /*10730*/  STL.64 [R1+0x1010], R20 ;  /* 0x0010101401007387 */ /* 0x0003e80000100a00 */
[----:B-1----:R-:W4:Y:S04]  /*10740*/  LDL.LU R20, [R1+0x6e0] ;  /* 0x0006e00001147983 */ /* 0x002f280000300800 */
[----:B------:R-:W4:Y:S04]  /*10750*/  LDL.LU R21, [R1+0x6e4] ;  /* 0x0006e40001157983 */ /* 0x000f280000300800 */
[----:B------:R-:W4:Y:S04]  /*10760*/  LDL.LU R22, [R1+0x6e8] ;  /* 0x0006e80001167983 */ /* 0x000f280000300800 */
[----:B------:R-:W4:Y:S01]  /*10770*/  LDL.LU R23, [R1+0x6ec] ;  /* 0x0006ec0001177983 */ /* 0x000f220000300800 */
[----:B---3--:R-:W-:-:S15]  /*10780*/  HMMA.1688.F32.TF32 R16, R12, R8, R16 ;  /* 0x000000080c10723c */ /* 0x008fde0000081010 */
[----:B------:R-:W-:-:S04]  /*10790*/  NOP ;  /* 0x0000000000007918 */ /* 0x000fc80000000000 */
[----:B------:R1:W-:Y:S04]  /*107a0*/  STL.64 [R1+0x150], R16 ;  /* 0x0001501001007387 */ /* 0x0003e80000100a00 */
[----:B------:R3:W-:Y:S01]  /*107b0*/  STL.64 [R1+0x158], R18 ;  /* 0x0001581201007387 */ /* 0x0007e20000100a00 */
[----:B-1----:R-:W-:Y:S02]  /*107c0*/  IMAD.MOV.U32 R17, RZ, RZ, R8 ;  /* 0x000000ffff117224 */ /* 0x002fe400078e0008 */
[----:B------:R-:W-:Y:S02]  /*107d0*/  IMAD.MOV.U32 R16, RZ, RZ, R9 ;  /* 0x000000ffff107224 */ /* 0x000fe400078e0009 */
[----:B------:R-:W2:Y:S02]  /*107e0*/  LDL.LU.64 R8, [R1+0x1070] ;  /* 0x0010700001087983 */ /* 0x000ea40000300a00 */
[----:B--2---:R-:W-:Y:S01]  /*107f0*/  HMMA.1688.F32.TF32 R4, R12, R8, R4 ;  /* 0x000000080c04723c */ /* 0x004fe20000081004 */
[----:B---3--:R-:W-:-:S02]  /*10800*/  IMAD.MOV.U32 R19, RZ, RZ, R8 ;  /* 0x000000ffff137224 */ /* 0x008fc400078e0008 */
[----:B------:R-:W-:-:S15]  /*10810*/  IMAD.MOV.U32 R18, RZ, RZ, R9 ;  /* 0x000000ffff127224 */ /* 0x000fde00078e0009 */
[----:B------:R-:W-:Y:S01]  /*10820*/  NOP ;  /* 0x0000000000007918 */ /* 0x000fe20000000000 */
[----:B------:R-:W-:Y:S04]  /*10830*/  STL.64 [R1+0x140], R4 ;  /* 0x0001400401007387 */ /* 0x000fe80000100a00 */
[----:B------:R1:W-:Y:S04]  /*10840*/  STL.64 [R1+0x148], R6 ;  /* 0x0001480601007387 */ /* 0x0003e80000100a00 */
[----:B-1----:R-:W2:Y:S04]  /*10850*/  LDL.LU.64 R6, [R1+0x1068] ;  /* 0x0010680001067983 */ /* 0x002ea80000300a00 */
[----:B------:R-:W2:Y:S04]  /*10860*/  LDL.LU.64 R4, [R1+0x1060] ;  /* 0x0010600001047983 */ /* 0x000ea80000300a00 */
[----:B------:R-:W4:Y:S02]  /*10870*/  LDL.LU.64 R8, [R1+0x1058] ;  /* 0x0010580001087983 */ /* 0x000f240000300a00 */
[----:B----4-:R-:W-:-:S15]  /*10880*/  HMMA.1688.F32.TF32 R20, R12, R8, R20 ;  /* 0x000000080c14723c */ /* 0x010fde0000081014 */
[----:B------:R-:W-:-:S04]  /*10890*/  NOP ;  /* 0x0000000000007918 */ /* 0x000fc80000000000 */
[----:B------:R1:W-:Y:S04]  /*108a0*/  STL.64 [R1+0x130], R20 ;  /* 0x0001301401007387 */ /* 0x0003e80000100a00 */
[----:B------:R-:W-:Y:S04]  /*108b0*/  STL.64 [R1+0x138], R22 ;  /* 0x0001381601007387 */ /* 0x000fe80000100a00 */
[----:B------:R-:W3:Y:S01]  /*108c0*/  LDL.LU.64 R10, [R1+0x1050] ;  /* 0x00105000010a7983 */ /* 0x000ee20000300a00 */
[----:B-1----:R-:W-:Y:S02]  /*108d0*/  IMAD.MOV.U32 R21, RZ, RZ, R8 ;  /* 0x000000ffff157224 */ /* 0x002fe400078e0008 */
[----:B------:R-:W-:-:S02]  /*108e0*/  IMAD.MOV.U32 R20, RZ, RZ, R9 ;  /* 0x000000ffff147224 */ /* 0x000fc400078e0009 */
[----:B------:R-:W3:Y:S02]  /*108f0*/  LDL.LU.64 R8, [R1+0x1048] ;  /* 0x0010480001087983 */ /* 0x000ee40000300a00 */
[----:B---3--:R-:W-:-:S15]  /*10900*/  HMMA.1688.F32.TF32 R8, R12, R24, R8 ;  /* 0x000000180c08723c */ /* 0x008fde0000081008 */
[----:B------:R-:W-:-:S04]  /*10910*/  NOP ;  /* 0x0000000000007918 */ /* 0x000fc80000000000 */
[----:B------:R-:W-:Y:S04]  /*10920*/  STL.64 [R1+0x120], R8 ;  /* 0x0001200801007387 */ /* 0x000fe80000100a00 */
[----:B------:R1:W-:Y:S04]  /*10930*/  STL.64 [R1+0x128], R10 ;  /* 0x0001280a01007387 */ /* 0x0003e80000100a00 */
[----:B-1----:R-:W3:Y:S04]  /*10940*/  LDL.LU.64 R10, [R1+0x1040] ;  /* 0x00104000010a7983 */ /* 0x002ee80000300a00 */
        /* <DEDUP_REMOVED lines=9> */
[----:B------:R-:W-:Y:S01]  /*109e0*/  IMAD.MOV.U32 R24, RZ, RZ, R17 ;  /* 0x000000ffff187224 */ /* 0x000fe200078e0011 */
[----:B------:R-:W4:Y:S04]  /*109f0*/  LDL.LU R16, [R1+0x550] ;  /* 0x0005500001107983 */ /* 0x000f280000300800 */
[----:B------:R-:W4:Y:S04]  /*10a00*/  LDL.LU R17, [R1+0x554] ;  /* 0x0005540001117983 */ /* 0x000f280000300800 */
[----:B------:R-:W4:Y:S04]  /*10a10*/  LDL.LU R18, [R1+0x558] ;  /* 0x0005580001127983 */ /* 0x000f280000300800 */
[----:B------:R-:W4:Y:S04]  /*10a20*/  LDL.LU R19, [R1+0x55c] ;  /* 0x00055c0001137983 */ /* 0x000f280000300800 */
[----:B------:R-:W4:Y:S04]  /*10a30*/  LDL.64 R20, [R1+0x50] ;  /* 0x0000500001147983 */ /* 0x000f280000100a00 */
[----:B------:R1:W-:Y:S04]  /*10a40*/  STL.64 [R1+0x1008], R24 ;  /* 0x0010081801007387 */ /* 0x0003e80000100a00 */
[----:B-1----:R-:W4:Y:S04]  /*10a50*/  LDL.LU R24, [R1+0x540] ;  /* 0x0005400001187983 */ /* 0x002f280000300800 */
[----:B------:R-:W4:Y:S04]  /*10a60*/  LDL.LU R25, [R1+0x544] ;  /* 0x0005440001197983 */ /* 0x000f280000300800 */
[----:B------:R-:W4:Y:S04]  /*10a70*/  LDL.LU R26, [R1+0x548] ;  /* 0x00054800011a7983 */ /* 0x000f280000300800 */
[----:B------:R-:W4:Y:S01]  /*10a80*/  LDL.LU R27, [R1+0x54c] ;  /* 0x00054c00011b7983 */ /* 0x000f220000300800 */
[----:B--2---:R-:W-:-:S15]  /*10a90*/  HMMA.1688.F32.TF32 R4, R12, R8, R4 ;  /* 0x000000080c04723c */ /* 0x004fde0000081004 */
[----:B------:R-:W-:-:S04]  /*10aa0*/  NOP ;  /* 0x0000000000007918 */ /* 0x000fc80000000000 */
[----:B------:R-:W-:Y:S04]  /*10ab0*/  STL.64 [R1+0x110], R4 ;  /* 0x0001100401007387 */ /* 0x000fe80000100a00 */
[----:B------:R1:W-:Y:S04]  /*10ac0*/  STL.64 [R1+0x118], R6 ;  /* 0x0001180601007387 */ /* 0x0003e80000100a00 */
[----:B-1----:R-:W2:Y:S04]  /*10ad0*/  LDL.LU.64 R6, [R1+0x1030] ;  /* 0x0010300001067983 */ /* 0x002ea80000300a00 */
[----:B------:R-:W4:Y:S04]  /*10ae0*/  LDL.LU.64 R4, [R1+0x1028] ;  /* 0x0010280001047983 */ /* 0x000f280000300a00 */
[----:B---3--:R-:W-:Y:S04]  /*10af0*/  STL.64 [R1+0xfb8], R10 ;  /* 0x000fb80a01007387 */ /* 0x008fe80000100a00 */
[----:B------:R1:W-:Y:S04]  /*10b00*/  STL.64 [R1+0xfb0], R8 ;  /* 0x000fb00801007387 */ /* 0x0003e80000100a00 */
[----:B-1----:R-:W3:Y:S04]  /*10b10*/  LDL.LU R8, [R1+0x500] ;  /* 0x0005000001087983 */ /* 0x002ee80000300800 */
[----:B------:R-:W3:Y:S04]  /*10b20*/  LDL.LU R9, [R1+0x504] ;  /* 0x0005040001097983 */ /* 0x000ee80000300800 */
[----:B------:R-:W2:Y:S04]  /*10b30*/  LDL.LU R10, [R1+0x508] ;  /* 0x00050800010a7983 */ /* 0x000ea80000300800 */
[----:B------:R-:W2:Y:S04]  /*10b40*/  LDL.LU R11, [R1+0x50c] ;  /* 0x00050c00010b7983 */ /* 0x000ea80000300800 */
[----:B--2---:R-:W-:Y:S04]  /*10b50*/  STL.64 [R1+0xfd0], R10 ;  /* 0x000fd00a01007387 */ /* 0x004fe80000100a00 */
[----:B---3--:R1:W-:Y:S04]  /*10b60*/  STL.64 [R1+0xfc8], R8 ;  /* 0x000fc80801007387 */ /* 0x0083e80000100a00 */
[----:B-1----:R-:W2:Y:S04]  /*10b70*/  LDL.LU R8, [R1+0x510] ;  /* 0x0005100001087983 */ /* 0x002ea80000300800 */
[----:B------:R-:W2:Y:S04]  /*10b80*/  LDL.LU R9, [R1+0x514] ;  /* 0x0005140001097983 */ /* 0x000ea80000300800 */
[----:B------:R-:W3:Y:S04]  /*10b90*/  LDL.LU R10, [R1+0x518] ;  /* 0x00051800010a7983 */ /* 0x000ee80000300800 */
[----:B------:R-:W3:Y:S01]  /*10ba0*/  LDL.LU R11, [R1+0x51c] ;  /* 0x00051c00010b7983 */ /* 0x000ee20000300800 */
[----:B----4-:R-:W-:Y:S03]  /*10bb0*/  HMMA.1688.F32.TF32 R12, R12, R4, R16 ;  /* 0x000000040c0c723c */ /* 0x010fe60000081010 */
        /* <DEDUP_REMOVED lines=12> */
[----:B------:R-:W3:Y:S04]  /*10c80*/  LDL.LU.64 R18, [R1+0x1020] ;  /* 0x0010200001127983 */ /* 0x000ee80000300a00 */
[----:B------:R-:W3:Y:S04]  /*10c90*/  LDL.LU.64 R16, [R1+0x1018] ;  /* 0x0010180001107983 */ /* 0x000ee80000300a00 */
[----:B------:R1:W-:Y:S04]  /*10ca0*/  STL.64 [R1+0x70], R12 ;  /* 0x0000700c01007387 */ /* 0x0003e80000100a00 */
[----:B------:R4:W-:Y:S04]  /*10cb0*/  STL.64 [R1+0x78], R14 ;  /* 0x0000780e01007387 */ /* 0x0009e80000100a00 */
[----:B-1----:R-:W3:Y:S04]  /*10cc0*/  LDL.LU R12, [R1+0x400] ;  /* 0x00040000010c7983 */ /* 0x002ee80000300800 */
[----:B------:R-:W3:Y:S04]  /*10cd0*/  LDL.LU R13, [R1+0x404] ;  /* 0x00040400010d7983 */ /* 0x000ee80000300800 */
[----:B----4-:R-:W3:Y:S04]  /*10ce0*/  LDL.LU R14, [R1+0x408] ;  /* 0x00040800010e7983 */ /* 0x010ee80000300800 */
[----:B------:R-:W3:Y:S02]  /*10cf0*/  LDL.LU R15, [R1+0x40c] ;  /* 0x00040c00010f7983 */ /* 0x000ee40000300800 */
[----:B---3--:R-:W-:-:S15]  /*10d00*/  HMMA.1688.F32.TF32 R12, R16, R20, R12 ;  /* 0x00000014100c723c */ /* 0x008fde000008100c */
[----:B------:R-:W-:-:S04]  /*10d10*/  NOP ;  /* 0x0000000000007918 */ /* 0x000fc80000000000 */
[----:B------:R1:W-:Y:S04]  /*10d20*/  STL.64 [R1+0x400], R12 ;  /* 0x0004000c01007387 */ /* 0x0003e80000100a00 */
[----:B------:R-:W-:Y:S04]  /*10d30*/  STL.64 [R1+0x408], R14 ;  /* 0x0004080e01007387 */ /* 0x000fe80000100a00 */
[----:B------:R-:W-:Y:S01]  /*10d40*/  LDS R14, [R0+UR7+0xa400] ;  /* 0x00a40007000e7984 */ /* 0x000fe20008000800 */
[----:B-1----:R-:W-:Y:S02]  /*10d50*/  IMAD.MOV.U32 R13, RZ, RZ, R20 ;  /* 0x000000ffff0d7224 */ /* 0x002fe400078e0014 */
[----:B------:R-:W-:-:S02]  /*10d60*/  IMAD.MOV.U32 R12, RZ, RZ, R21 ;  /* 0x000000ffff0c7224 */ /* 0x000fc400078e0015 */
[----:B------:R-:W3:Y:S02]  /*10d70*/  LDL.LU.64 R20, [R1+0x1010] ;  /* 0x0010100001147983 */ /* 0x000ee40000300a00 */
        /* <DEDUP_REMOVED lines=30> */
[----:B------:R-:W4:-:S13]  /*10f60*/  LDL.LU.64 R8, [R1+0xfb0] ;  /* 0x000fb00001087983 */ /* 0x000f1a0000300a00 */
[----:B------:R-:W-:Y:S04]  /*10f70*/  STL.64 [R1+0x3b0], R24 ;  /* 0x0003b01801007387 */ /* 0x000fe80000100a00 */
[----:B------:R1:W-:Y:S04]  /*10f80*/  STL.64 [R1+0x3b8], R26 ;  /* 0x0003b81a01007387 */ /* 0x0003e80000100a00 */
[----:B-1----:R-:W4:Y:S04]  /*10f90*/  LDL.LU.64 R26, [R1+0xfa8] ;  /* 0x000fa800011a7983 */ /* 0x002f280000300a00 */
[----:B------:R-:W4:Y:S02]  /*10fa0*/  LDL.LU.64 R24, [R1+0xfa0] ;  /* 0x000fa00001187983 */ /* 0x000f240000300a00 */
[C---:B----4-:R-:W-:Y:S08]  /*10fb0*/  HMMA.1688.F32.TF32 R24, R16.reuse, R8, R24 ;  /* 0x000000081018723c */ /* 0x050ff00000081018 */
[----:B---3--:R-:W-:Y:S11]  /*10fc0*/  HMMA.1688.F32.TF32 R16, R16, R4, R20 ;  /* 0x000000041010723c */ /* 0x008ff60000081014 */
[----:B------:R-:W-:Y:S04]  /*10fd0*/  STL.64 [R1+0x3a0], R24 ;  /* 0x0003a01801007387 */ /* 0x000fe80000100a00 */
[----:B------:R1:W-:Y:S04]  /*10fe0*/  STL.64 [R1+0x3a8], R26 ;  /* 0x0003a81a01007387 */ /* 0x0003e80000100a00 */
[----:B-1----:R-:W3:Y:S04]  /*10ff0*/  LDL.LU R27, [R1+0xf98] ;  /* 0x000f9800011b7983 */ /* 0x002ee80000300800 */
[----:B--2---:R-:W-:Y:S04]  /*11000*/  STL.64 [R1+0xf58], R10 ;  /* 0x000f580a01007387 */ /* 0x004fe80000100a00 */
[----:B------:R1:W-:Y:S04]  /*11010*/  STL.64 [R1+0xf50], R8 ;  /* 0x000f500801007387 */ /* 0x0003e80000100a00 */
[----:B-1----:R-:W2:Y:S04]  /*11020*/  LDL.LU R8, [R1+0x660] ;  /* 0x0006600001087983 */ /* 0x002ea80000300800 */
[----:B------:R-:W-:Y:S04]  /*11030*/  STL.64 [R1+0x310], R16 ;  /* 0x0003101001007387 */ /* 0x000fe80000100a00 */
[----:B------:R-:W-:Y:S04]  /*11040*/  STL.64 [R1+0x318], R18 ;  /* 0x0003181201007387 */ /* 0x000fe80000100a00 */
[----:B------:R-:W2:Y:S04]  /*11050*/  LDL.LU R9, [R1+0x664] ;  /* 0x0006640001097983 */ /* 0x000ea80000300800 */
[----:B------:R-:W4:Y:S04]  /*11060*/  LDL.LU R10, [R1+0x668] ;  /* 0x00066800010a7983 */ /* 0x000f280000300800 */
[----:B------:R-:W4:Y:S04]  /*11070*/  LDL.LU R11, [R1+0x66c] ;  /* 0x00066c00010b7983 */ /* 0x000f280000300800 */
[----:B------:R-:W-:Y:S04]  /*11080*/  LDS R18, [R0+UR7+0xa500] ;  /* 0x00a5000700127984 */ /* 0x000fe80008000800 */
[----:B------:R-:W-:Y:S01]  /*11090*/  LDS R16, [R0+UR7+0x8500] ;  /* 0x0085000700107984 */ /* 0x000fe20008000800 */
[----:B------:R-:W-:-:S03]  /*110a0*/  IMAD.MOV.U32 R20, RZ, RZ, R13 ;  /* 0x000000ffff147224 */ /* 0x000fc600078e000d */
[----:B---3--:R-:W1:Y:S04]  /*110b0*/  LDS R19, [R27+UR7+0xa500] ;  /* 0x00a500071b137984 */ /* 0x008e680008000800 */
[----:B------:R-:W3:Y:S04]  /*110c0*/  LDS R17, [R27+UR7+0x8500] ;  /* 0x008500071b117984 */ /* 0x000ee80008000800 */
[----:B------:R-:W-:Y:S04]  /*110d0*/  LDS R13, [R27+UR7+0x8400] ;  /* 0x008400071b0d7984 */ /* 0x000fe80008000800 */
[----:B------:R-:W-:Y:S04]  /*110e0*/  LDS R15, [R27+UR7+0xa400] ;  /* 0x00a400071b0f7984 */ /* 0x000fe80008000800 */
[----:B----4-:R-:W-:Y:S04]  /*110f0*/  STL.64 [R1+0xf68], R10 ;  /* 0x000f680a01007387 */ /* 0x010fe80000100a00 */
        /* <DEDUP_REMOVED lines=9> */
[----:B------:R-:W2:Y:S04]  /*11190*/  LDL.LU R10, [R1+0x6b8] ;  /* 0x0006b800010a7983 */ /* 0x000ea80000300800 */
[----:B------:R-:W2:Y:S04]  /*111a0*/  LDL.LU R11, [R1+0x6bc] ;  /* 0x0006bc00010b7983 */ /* 0x000ea80000300800 */
[----:B------:R-:W-:Y:S04]  /*111b0*/  STL.64 [R1+0xf48], R6 ;  /* 0x000f480601007387 */ /* 0x000fe80000100a00 */
[----:B------:R4:W-:Y:S04]  /*111c0*/  STL.64 [R1+0xf40], R4 ;  /* 0x000f400401007387 */ /* 0x0009e80000100a00 */
[----:B----4-:R-:W4:Y:S04]  /*111d0*/  LDL.LU R4, [R1+0x6a0] ;  /* 0x0006a00001047983 */ /* 0x010f280000300800 */
[----:B------:R-:W4:Y:S04]  /*111e0*/  LDL.LU R5, [R1+0x6a4] ;  /* 0x0006a40001057983 */ /* 0x000f280000300800 */
[----:B------:R-:W4:Y:S04]  /*111f0*/  LDL.LU R6, [R1+0x6a8] ;  /* 0x0006a80001067983 */ /* 0x000f280000300800 */
[----:B------:R-:W4:Y:S04]  /*11200*/  LDL.LU R7, [R1+0x6ac] ;  /* 0x0006ac0001077983 */ /* 0x000f280000300800 */
[----:B-1----:R-:W-:Y:S04]  /*11210*/  STL.64 [R1+0xf38], R18 ;  /* 0x000f381201007387 */ /* 0x002fe80000100a00 */
[----:B---3--:R1:W-:Y:S04]  /*11220*/  STL.64 [R1+0xf30], R16 ;  /* 0x000f301001007387 */ /* 0x0083e80000100a00 */
[----:B-1----:R-:W3:Y:S04]  /*11230*/  LDL.LU R16, [R1+0x690] ;  /* 0x0006900001107983 */ /* 0x002ee80000300800 */
[----:B------:R-:W3:Y:S04]  /*11240*/  LDL.LU R17, [R1+0x694] ;  /* 0x0006940001117983 */ /* 0x000ee80000300800 */
[----:B------:R-:W3:Y:S04]  /*11250*/  LDL.LU R18, [R1+0x698] ;  /* 0x0006980001127983 */ /* 0x000ee80000300800 */
[----:B------:R-:W3:Y:S04]  /*11260*/  LDL.LU R19, [R1+0x69c] ;  /* 0x00069c0001137983 */ /* 0x000ee80000300800 */
[----:B------:R1:W-:Y:S04]  /*11270*/  STL [R1+0xeb0], R27 ;  /* 0x000eb01b01007387 */ /* 0x0003e80000100800 */
[----:B------:R-:W2:Y:S04]  /*11280*/  LDL.LU R24, [R1+0x470] ;  /* 0x0004700001187983 */ /* 0x000ea80000300800 */
[----:B------:R-:W2:Y:S04]  /*11290*/  LDL.LU R25, [R1+0x474] ;  /* 0x0004740001197983 */ /* 0x000ea80000300800 */
[----:B------:R-:W2:Y:S04]  /*112a0*/  LDL.LU R26, [R1+0x478] ;  /* 0x00047800011a7983 */ /* 0x000ea80000300800 */
[----:B-1----:R-:W2:Y:S01]  /*112b0*/  LDL.LU R27, [R1+0x47c] ;  /* 0x00047c00011b7983 */ /* 0x002ea20000300800 */
[----:B------:R-:W-:-:S03]  /*112c0*/  IMAD.MOV.U32 R21, RZ, RZ, R12 ;  /* 0x000000ffff157224 */ /* 0x000fc600078e000c */
[----:B------:R-:W1:Y:S04]  /*112d0*/  LDS R12, [R0+UR7+0x8400] ;  /* 0x00840007000c7984 */ /* 0x000e680008000800 */
[----:B--2---:R-:W-:Y:S04]  /*112e0*/  STL.64 [R1+0xec0], R26 ;  /* 0x000ec01a01007387 */ /* 0x004fe80000100a00 */
[----:B------:R2:W-:Y:S04]  /*112f0*/  STL.64 [R1+0xeb8], R24 ;  /* 0x000eb81801007387 */ /* 0x0005e80000100a00 */
[----:B--2---:R-:W2:Y:S01]  /*11300*/  LDL.64 R24, [R1] ;  /* 0x0000000001187983 */ /* 0x004ea20000100a00 */
[C---:B-1----:R-:W-:Y:S03]  /*11310*/  HMMA.1688.F32.TF32 R20, R12.reuse, R20, R8 ;  /* 0x000000140c14723c */ /* 0x042fe60000081008 */
[----:B--2---:R1:W-:Y:S04]  /*11320*/  STL.64 [R1+0xf78], R24 ;  /* 0x000f781801007387 */ /* 0x0043e80000100a00 */
[----:B-1----:R-:W2:Y:S04]  /*11330*/  LDL.LU R24, [R1+0x680] ;  /* 0x0006800001187983 */ /* 0x002ea80000300800 */
[----:B------:R-:W2:Y:S04]  /*11340*/  LDL.LU R25, [R1+0x684] ;  /* 0x0006840001197983 */ /* 0x000ea80000300800 */
[----:B------:R-:W2:Y:S04]  /*11350*/  LDL.LU R26, [R1+0x688] ;  /* 0x00068800011a7983 */ /* 0x000ea80000300800 */
[----:B------:R-:W2:Y:S04]  /*11360*/  LDL.LU R27, [R1+0x68c] ;  /* 0x00068c00011b7983 */ /* 0x000ea80000300800 */
[----:B------:R-:W3:Y:S04]  /*11370*/  LDL.LU.64 R8, [R1+0xf90] ;  /* 0x000f900001087983 */ /* 0x000ee80000300a00 */
[----:B------:R1:W-:Y:S04]  /*11380*/  STL.64 [R1+0x300], R20 ;  /* 0x0003001401007387 */ /* 0x0003e80000100a00 */
[----:B------:R-:W-:Y:S04]  /*11390*/  STL.64 [R1+0x308], R22 ;  /* 0x0003081601007387 */ /* 0x000fe80000100a00 */
[----:B-1----:R-:W4:Y:S01]  /*113a0*/  LDL.LU.64 R20, [R1+0xf88] ;  /* 0x000f880001147983 */ /* 0x002f220000300a00 */
[C---:B---3--:R-:W-:Y:S08]  /*113b0*/  HMMA.1688.F32.TF32 R16, R12.reuse, R8, R16 ;  /* 0x000000080c10723c */ /* 0x048ff00000081010 */
[----:B----4-:R-:W-:-:S15]  /*113c0*/  HMMA.1688.F32.TF32 R4, R12, R20, R4 ;  /* 0x000000140c04723c */ /* 0x010fde0000081004 */
[----:B------:R-:W-:-:S04]  /*113d0*/  NOP ;  /* 0x0000000000007918 */ /* 0x000fc80000000000 */
[----:B------:R1:W-:Y:S04]  /*113e0*/  STL.64 [R1+0x2f0], R4 ;  /* 0x0002f00401007387 */ /* 0x0003e80000100a00 */
[----:B------:R3:W-:Y:S04]  /*113f0*/  STL.64 [R1+0x2f8], R6 ;  /* 0x0002f80601007387 */ /* 0x0007e80000100a00 */
[----:B-1----:R-:W4:Y:S04]  /*11400*/  LDL.LU R4, [R1+0x650] ;  /* 0x0006500001047983 */ /* 0x002f280000300800 */
[----:B------:R-:W4:Y:S04]  /*11410*/  LDL.LU R5, [R1+0x654] ;  /* 0x0006540001057983 */ /* 0x000f280000300800 */
[----:B---3--:R-:W4:Y:S04]  /*11420*/  LDL.LU R6, [R1+0x658] ;  /* 0x0006580001067983 */ /* 0x008f280000300800 */
[----:B------:R-:W4:Y:S04]  /*11430*/  LDL.LU R7, [R1+0x65c] ;  /* 0x00065c0001077983 */ /* 0x000f280000300800 */
[----:B------:R1:W-:Y:S04]  /*11440*/  STL.64 [R1+0xf18], R20 ;  /* 0x000f181401007387 */ /* 0x0003e80000100a00 */
[----:B-1----:R-:W3:Y:S04]  /*11450*/  LDL.LU R20, [R1+0x670] ;  /* 0x0006700001147983 */ /* 0x002ee80000300800 */
[----:B------:R-:W3:Y:S04]  /*11460*/  LDL.LU R21, [R1+0x674] ;  /* 0x0006740001157983 */ /* 0x000ee80000300800 */
[----:B------:R-:W3:Y:S04]  /*11470*/  LDL.LU R22, [R1+0x678] ;  /* 0x0006780001167983 */ /* 0x000ee80000300800 */
[----:B------:R-:W3:Y:S04]  /*11480*/  LDL.LU R23, [R1+0x67c] ;  /* 0x00067c0001177983 */ /* 0x000ee80000300800 */
[----:B------:R1:W-:Y:S04]  /*11490*/  STL.64 [R1+0x2e0], R16 ;  /* 0x0002e01001007387 */ /* 0x0003e80000100a00 */
[----:B------:R2:W-:Y:S01]  /*114a0*/  STL.64 [R1+0x2e8], R18 ;  /* 0x0002e81201007387 */ /* 0x0005e20000100a00 */
[----:B-1----:R-:W-:-:S02]  /*114b0*/  IMAD.MOV.U32 R17, RZ, RZ, R8 ;  /* 0x000000ffff117224 */ /* 0x002fc400078e0008 */
[----:B------:R-:W-:Y:S02]  /*114c0*/  IMAD.MOV.U32 R16, RZ, RZ, R9 ;  /* 0x000000ffff107224 */ /* 0x000fe400078e0009 */
[----:B------:R-:W2:Y:S02]  /*114d0*/  LDL.LU.64 R8, [R1+0xf80] ;  /* 0x000f800001087983 */ /* 0x000ea40000300a00 */
[----:B--2---:R-:W-:Y:S01]  /*114e0*/  HMMA.1688.F32.TF32 R24, R12, R8, R24 ;  /* 0x000000080c18723c */ /* 0x004fe20000081018 */
[----:B------:R-:W-:Y:S02]  /*114f0*/  IMAD.MOV.U32 R19, RZ, RZ, R8 ;  /* 0x000000ffff137224 */ /* 0x000fe400078e0008 */
[----:B------:R-:W-:-:S15]  /*11500*/  IMAD.MOV.U32 R18, RZ, RZ, R9 ;  /* 0x000000ffff127224 */ /* 0x000fde00078e0009 */
[----:B------:R-:W-:Y:S01]  /*11510*/  NOP ;  /* 0x0000000000007918 */ /* 0x000fe20000000000 */
[----:B------:R1:W-:Y:S04]  /*11520*/  STL.64 [R1+0x2d0], R24 ;  /* 0x0002d01801007387 */ /* 0x0003e80000100a00 */
[----:B------:R-:W-:Y:S04]  /*11530*/  STL.64 [R1+0x2d8], R26 ;  /* 0x0002d81a01007387 */ /* 0x000fe80000100a00 */
[----:B-1----:R-:W2:Y:S04]  /*11540*/  LDL.LU.64 R24, [R1+0xf78] ;  /* 0x000f780001187983 */ /* 0x002ea80000300a00 */
[----:B------:R-:W3:Y:S02]  /*11550*/  LDL.LU.64 R8, [R1+0xf70] ;  /* 0x000f700001087983 */ /* 0x000ee40000300a00 */
[----:B---3--:R-:W-:-:S15]  /*11560*/  HMMA.1688.F32.TF32 R20, R12, R8, R20 ;  /* 0x000000080c14723c */ /* 0x008fde0000081014 */
[----:B------:R-:W-:-:S04]  /*11570*/  NOP ;  /* 0x0000000000007918 */ /* 0x000fc80000000000 */
[----:B------:R1:W-:Y:S04]  /*11580*/  STL.64 [R1+0x2b0], R20 ;  /* 0x0002b01401007387 */ /* 0x0003e80000100a00 */
[----:B------:R-:W-:Y:S04]  /*11590*/  STL.64 [R1+0x2b8], R22 ;  /* 0x0002b81601007387 */ /* 0x000fe80000100a00 */
[----:B------:R-:W2:Y:S01]  /*115a0*/  LDL.LU.64 R10, [R1+0xf68] ;  /* 0x000f6800010a7983 */ /* 0x000ea20000300a00 */
[----:B-1----:R-:W-:Y:S02]  /*115b0*/  IMAD.MOV.U32 R21, RZ, RZ, R8 ;  /* 0x000000ffff157224 */ /* 0x002fe400078e0008 */
[----:B------:R-:W-:-:S02]  /*115c0*/  IMAD.MOV.U32 R20, RZ, RZ, R9 ;  /* 0x000000ffff147224 */ /* 0x000fc400078e0009 */
[----:B------:R-:W2:Y:S02]  /*115d0*/  LDL.LU.64 R8, [R1+0xf60] ;  /* 0x000f600001087983 */ /* 0x000ea40000300a00 */
[----:B--2---:R-:W-:-:S15]  /*115e0*/  HMMA.1688.F32.TF32 R8, R12, R24, R8 ;  /* 0x000000180c08723c */ /* 0x004fde0000081008 */
[----:B------:R-:W-:-:S04]  /*115f0*/  NOP ;  /* 0x0000000000007918 */ /* 0x000fc80000000000 */
[----:B------:R-:W-:Y:S04]  /*11600*/  STL.64 [R1+0x2a0], R8 ;  /* 0x0002a00801007387 */ /* 0x000fe80000100a00 */
[----:B------:R1:W-:Y:S04]  /*11610*/  STL.64 [R1+0x2a8], R10 ;  /* 0x0002a80a01007387 */ /* 0x0003e80000100a00 */
[----:B-1----:R-:W2:Y:S04]  /*11620*/  LDL.LU.64 R10, [R1+0xf58] ;  /* 0x000f5800010a7983 */ /* 0x002ea80000300a00 */
[----:B------:R-:W4:Y:S04]  /*11630*/  LDL.LU.64 R8, [R1+0xf50] ;  /* 0x000f500001087983 */ /* 0x000f280000300a00 */
[----:B------:R1:W-:Y:S02]  /*11640*/  STL.64 [R1+0xec8], R24 ;  /* 0x000ec81801007387 */ /* 0x0003e40000100a00 */
[----:B-1----:R-:W-:-:S02]  /*11650*/  IMAD.MOV.U32 R24, RZ, RZ, R21 ;  /* 0x000000ffff187224 */ /* 0x002fc400078e0015 */
[----:B------:R-:W-:-:S05]  /*11660*/  IMAD.MOV.U32 R25, RZ, RZ, R20 ;  /* 0x000000ffff197224 */ /* 0x000fca00078e0014 */
[----:B------:R1:W-:Y:S04]  /*11670*/  STL.64 [R1+0xee0], R24 ;  /* 0x000ee01801007387 */ /* 0x0003e80000100a00 */
[----:B------:R-:W3:Y:S01]  /*11680*/  LDL.LU.64 R20, [R1+0x50] ;  /* 0x0000500001147983 */ /* 0x000ee20000300a00 */
[----:B-1----:R-:W-:Y:S02]  /*11690*/  IMAD.MOV.U32 R24, RZ, RZ, R19 ;  /* 0x000000ffff187224 */ /* 0x002fe400078e0013 */
[----:B------:R-:W-:-:S05]  /*116a0*/  IMAD.MOV.U32 R25, RZ, RZ, R18 ;  /* 0x000000ffff197224 */ /* 0x000fca00078e0012 */
[----:B------:R1:W-:Y:S02]  /*116b0*/  STL.64 [R1+0xef8], R24 ;  /* 0x000ef81801007387 */ /* 0x0003e40000100a00 */
[----:B-1----:R-:W-:Y:S02]  /*116c0*/  IMAD.MOV.U32 R24, RZ, RZ, R17 ;  /* 0x000000ffff187224 */ /* 0x002fe400078e0011 */
[----:B------:R-:W-:Y:S02]  /*116d0*/  IMAD.MOV.U32 R25, RZ, RZ, R16 ;  /* 0x000000ffff197224 */ /* 0x000fe400078e0010 */
[----:B------:R-:W2:Y:S04]  /*116e0*/  LDL.LU R16, [R1+0x4e0] ;  /* 0x0004e00001107983 */ /* 0x000ea80000300800 */
[----:B------:R-:W2:Y:S04]  /*116f0*/  LDL.LU R17, [R1+0x4e4] ;  /* 0x0004e40001117983 */ /* 0x000ea80000300800 */
[----:B------:R-:W2:Y:S04]  /*11700*/  LDL.LU R18, [R1+0x4e8] ;  /* 0x0004e80001127983 */ /* 0x000ea80000300800 */
[----:B------:R-:W2:Y:S04]  /*11710*/  LDL.LU R19, [R1+0x4ec] ;  /* 0x0004ec0001137983 */ /* 0x000ea80000300800 */
[----:B------:R1:W-:Y:S04]  /*11720*/  STL.64 [R1+0xf10], R24 ;  /* 0x000f101801007387 */ /* 0x0003e80000100a00 */
[----:B-1----:R-:W2:Y:S04]  /*11730*/  LDL.LU R24, [R1+0x4c0] ;  /* 0x0004c00001187983 */ /* 0x002ea80000300800 */
[----:B------:R-:W2:Y:S04]  /*11740*/  LDL.LU R25, [R1+0x4c4] ;  /* 0x0004c40001197983 */ /* 0x000ea80000300800 */
[----:B------:R-:W2:Y:S04]  /*11750*/  LDL.LU R26, [R1+0x4c8] ;  /* 0x0004c800011a7983 */ /* 0x000ea80000300800 */
[----:B------:R-:W2:Y:S01]  /*11760*/  LDL.LU R27, [R1+0x4cc] ;  /* 0x0004cc00011b7983 */ /* 0x000ea20000300800 */
[C---:B----4-:R-:W-:Y:S03]  /*11770*/  HMMA.1688.F32.TF32 R4, R12.reuse, R8, R4 ;  /* 0x000000080c04723c */ /* 0x050fe60000081004 */
        /* <DEDUP_REMOVED lines=8> */
[----:B-1----:R-:W4:Y:S04]  /*11800*/  LDL.LU.64 R6, [R1+0xf48] ;  /* 0x000f480001067983 */ /* 0x002f280000300a00 */
[----:B------:R-:W2:Y:S04]  /*11810*/  LDL.LU.64 R4, [R1+0xf40] ;  /* 0x000f400001047983 */ /* 0x000ea80000300a00 */
        /* <DEDUP_REMOVED lines=17> */
[----:B------:R-:W2:Y:S04]  /*11930*/  LDL.LU R10, [R1+0x4b8] ;  /* 0x0004b800010a7983 */ /* 0x000ea80000300800 */
[----:B------:R-:W2:Y:S04]  /*11940*/  LDL.LU R11, [R1+0x4bc] ;  /* 0x0004bc00010b7983 */ /* 0x000ea80000300800 */
[----:B------:R-:W2:Y:S04]  /*11950*/  LDL.LU.64 R18, [R1+0xf38] ;  /* 0x000f380001127983 */ /* 0x000ea80000300a00 */
[----:B------:R-:W2:Y:S04]  /*11960*/  LDL.LU.64 R16, [R1+0xf30] ;  /* 0x000f300001107983 */ /* 0x000ea80000300a00 */
[----:B------:R1:W-:Y:S04]  /*11970*/  STL.64 [R1+0x200], R12 ;  /* 0x0002000c01007387 */ /* 0x0003e80000100a00 */
[----:B------:R4:W-:Y:S01]  /*11980*/  STL.64 [R1+0x208], R14 ;  /* 0x0002080e01007387 */ /* 0x0009e20000100a00 */
[----:B---3--:R-:W-:-:S03]  /*11990*/  IMAD.MOV.U32 R29, RZ, RZ, R20 ;  /* 0x000000ffff1d7224 */ /* 0x008fc600078e0014 */
[----:B-1----:R-:W3:Y:S04]  /*119a0*/  LDL.LU R12, [R1+0x100] ;  /* 0x00010000010c7983 */ /* 0x002ee80000300800 */
[----:B------:R-:W3:Y:S01]  /*119b0*/  LDL.LU R13, [R1+0x104] ;  /* 0x00010400010d7983 */ /* 0x000ee20000300800 */
[----:B----4-:R-:W-:-:S03]  /*119c0*/  IMAD.MOV.U32 R15, RZ, RZ, R3 ;  /* 0x000000ffff0f7224 */ /* 0x010fc600078e0003 */
[----:B------:R-:W3:Y:S01]  /*119d0*/  LDL.LU R14, [R1+0x108] ;  /* 0x00010800010e7983 */ /* 0x000ee20000300800 */
[----:B------:R-:W-:Y:S01]  /*119e0*/  IMAD.MOV.U32 R3, RZ, RZ, R21 ;  /* 0x000000ffff037224 */ /* 0x000fe200078e0015 */
[----:B--2---:R-:W-:-:S15]  /*119f0*/  HMMA.1688.F32.TF32 R24, R16, R20, R24 ;  /* 0x000000141018723c */ /* 0x004fde0000081018 */
[----:B------:R-:W-:-:S04]  /*11a00*/  NOP ;  /* 0x0000000000007918 */ /* 0x000fc80000000000 */
[----:B------:R-:W-:Y:S04]  /*11a10*/  STL.64 [R1+0x1f0], R24 ;  /* 0x0001f01801007387 */ /* 0x000fe80000100a00 */
[----:B------:R1:W-:Y:S04]  /*11a20*/  STL.64 [R1+0x1f8], R26 ;  /* 0x0001f81a01007387 */ /* 0x0003e80000100a00 */
[----:B-1----:R-:W2:Y:S04]  /*11a30*/  LDL.LU.64 R26, [R1+0xf28] ;  /* 0x000f2800011a7983 */ /* 0x002ea80000300a00 */
[----:B------:R-:W2:Y:S04]  /*11a40*/  LDL.LU.64 R24, [R1+0xf20] ;  /* 0x000f200001187983 */ /* 0x000ea80000300a00 */
[----:B------:R-:W2:Y:S02]  /*11a50*/  LDL.LU.64 R20, [R1+0xf18] ;  /* 0x000f180001147983 */ /* 0x000ea40000300a00 */
[----:B--2---:R-:W-:-:S15]  /*11a60*/  HMMA.1688.F32.TF32 R24, R16, R20, R24 ;  /* 0x000000141018723c */ /* 0x004fde0000081018 */
[----:B------:R-:W-:-:S04]  /*11a70*/  NOP ;  /* 0x0000000000007918 */ /* 0x000fc80000000000 */
[----:B------:R1:W-:Y:S04]  /*11a80*/  STL.64 [R1+0x1e0], R24 ;  /* 0x0001e01801007387 */ /* 0x0003e80000100a00 */
[----:B------:R-:W-:Y:S04]  /*11a90*/  STL.64 [R1+0x1e8], R26 ;  /* 0x0001e81a01007387 */ /* 0x000fe80000100a00 */
[----:B-1----:R-:W2:Y:S04]  /*11aa0*/  LDL.LU.64 R24, [R1+0xf10] ;  /* 0x000f100001187983 */ /* 0x002ea80000300a00 */
[----:B------:R1:W-:Y:S04]  /*11ab0*/  STL.64 [R1+0xea8], R20 ;  /* 0x000ea81401007387 */ /* 0x0003e80000100a00 */
[----:B-1----:R-:W4:Y:S04]  /*11ac0*/  LDL.LU R20, [R1+0x480] ;  /* 0x0004800001147983 */ /* 0x002f280000300800 */
[----:B------:R-:W4:Y:S04]  /*11ad0*/  LDL.LU R21, [R1+0x484] ;  /* 0x0004840001157983 */ /* 0x000f280000300800 */
[----:B------:R-:W4:Y:S04]  /*11ae0*/  LDL.LU R22, [R1+0x488] ;  /* 0x0004880001167983 */ /* 0x000f280000300800 */
[----:B------:R-:W4:Y:S01]  /*11af0*/  LDL.LU R23, [R1+0x48c] ;  /* 0x00048c0001177983 */ /* 0x000f220000300800 */
        /* <DEDUP_REMOVED lines=17> */
[----:B-1----:R-:W4:Y:S02]  /*11c10*/  LDL.LU.64 R24, [R1+0xec8] ;  /* 0x000ec80001187983 */ /* 0x002f240000300a00 */
[----:B----4-:R-:W-:-:S15]  /*11c20*/  HMMA.1688.F32.TF32 R20, R16, R24, R20 ;  /* 0x000000181014723c */ /* 0x010fde0000081014 */
[----:B------:R-:W-:-:S04]  /*11c30*/  NOP ;  /* 0x0000000000007918 */ /* 0x000fc80000000000 */
[----:B------:R1:W-:Y:S04]  /*11c40*/  STL.64 [R1+0x1a0], R20 ;  /* 0x0001a01401007387 */ /* 0x0003e80000100a00 */
[----:B------:R-:W-:Y:S04]  /*11c50*/  STL.64 [R1+0x1a8], R22 ;  /* 0x0001a81601007387 */ /* 0x000fe80000100a00 */
[----:B--2---:R-:W2:Y:S01]  /*11c60*/  LDL.LU.64 R26, [R1+0xec0] ;  /* 0x000ec000011a7983 */ /* 0x004ea20000300a00 */
[----:B-1----:R-:W-:Y:S02]  /*11c70*/  IMAD.MOV.U32 R21, RZ, RZ, R24 ;  /* 0x000000ffff157224 */ /* 0x002fe400078e0018 */
[----:B------:R-:W-:-:S02]  /*11c80*/  IMAD.MOV.U32 R20, RZ, RZ, R25 ;  /* 0x000000ffff147224 */ /* 0x000fc400078e0019 */
[----:B------:R-:W2:Y:S02]  /*11c90*/  LDL.LU.64 R24, [R1+0xeb8] ;  /* 0x000eb80001187983 */ /* 0x000ea40000300a00 */
[----:B--2---:R-:W-:-:S15]  /*11ca0*/  HMMA.1688.F32.TF32 R24, R16, R8, R24 ;  /* 0x000000081018723c */ /* 0x004fde0000081018 */
[----:B------:R-:W-:-:S04]  /*11cb0*/  NOP ;  /* 0x0000000000007918 */ /* 0x000fc80000000000 */
[----:B------:R-:W-:Y:S04]  /*11cc0*/  STL.64 [R1+0x190], R24 ;  /* 0x0001901801007387 */ /* 0x000fe80000100a00 */
[----:B------:R1:W-:Y:S04]  /*11cd0*/  STL.64 [R1+0x198], R26 ;  /* 0x0001981a01007387 */ /* 0x0003e80000100a00 */
[----:B-1----:R-:W2:Y:S04]  /*11ce0*/  LDL.LU R27, [R1+0xeb0] ;  /* 0x000eb000011b7983 */ /* 0x002ea80000300800 */
[----:B------:R-:W-:Y:S04]  /*11cf0*/  STL.64 [R1+0xe38], R10 ;  /* 0x000e380a01007387 */ /* 0x000fe80000100a00 */
[----:B------:R3:W-:Y:S02]  /*11d00*/  STL.64 [R1+0xe30], R8 ;  /* 0x000e300801007387 */ /* 0x0007e40000100a00 */
[----:B---3--:R-:W-:Y:S02]  /*11d10*/  HMMA.1688.F32.TF32 R8, R16, R4, R12 ;  /* 0x000000041008723c */ /* 0x008fe4000008100c */
[----:B------:R-:W-:Y:S04]  /*11d20*/  LDS R14, [R0+UR7+0xa700] ;  /* 0x00a70007000e7984 */ /* 0x000fe80008000800 */
[----:B------:R-:W-:Y:S04]  /*11d30*/  LDS R12, [R0+UR7+0x8700] ;  /* 0x00870007000c7984 */ /* 0x000fe80008000800 */
[----:B------:R-:W-:Y:S04]  /*11d40*/  STL.64 [R1+0xe28], R6 ;  /* 0x000e280601007387 */ /* 0x000fe80000100a00 */
[----:B------:R-:W-:Y:S04]  /*11d50*/  STL.64 [R1+0xe20], R4 ;  /* 0x000e200401007387 */ /* 0x000fe80000100a00 */
[----:B------:R-:W-:Y:S04]  /*11d60*/  LDS R16, [R0+UR7+0x8600] ;  /* 0x0086000700107984 */ /* 0x000fe80008000800 */
[----:B------:R-:W-:Y:S04]  /*11d70*/  STL.64 [R1+0x100], R8 ;  /* 0x0001000801007387 */ /* 0x000fe80000100a00 */
[----:B------:R-:W-:Y:S04]  /*11d80*/  STL.64 [R1+0x108], R10 ;  /* 0x0001080a01007387 */ /* 0x000fe80000100a00 */
[----:B------:R-:W-:Y:S04]  /*11d90*/  STL [R1+0xe1c], R0 ;  /* 0x000e1c0001007387 */ /* 0x000fe80000100800 */
[----:B------:R-:W-:Y:S04]  /*11da0*/  LDS R18, [R0+UR7+0xa600] ;  /* 0x00a6000700127984 */ /* 0x000fe80008000800 */
[----:B--2---:R-:W1:Y:S04]  /*11db0*/  LDS R15, [R27+UR7+0xa700] ;  /* 0x00a700071b0f7984 */ /* 0x004e680008000800 */
[----:B------:R-:W2:Y:S04]  /*11dc0*/  LDS R13, [R27+UR7+0x8700] ;  /* 0x008700071b0d7984 */ /* 0x000ea80008000800 */
[----:B------:R-:W-:Y:S04]  /*11dd0*/  LDS R17, [R27+UR7+0x8600] ;  /* 0x008600071b117984 */ /* 0x000fe80008000800 */
[----:B------:R-:W3:Y:S04]  /*11de0*/  LDS R19, [R27+UR7+0xa600] ;  /* 0x00a600071b137984 */ /* 0x000ee80008000800 */
[----:B-1----:R-:W-:Y:S04]  /*11df0*/  STL.64 [R1+0xe10], R14 ;  /* 0x000e100e01007387 */ /* 0x002fe80000100a00 */
[----:B--2---:R-:W-:Y:S04]  /*11e00*/  STL.64 [R1+0xe08], R12 ;  /* 0x000e080c01007387 */ /* 0x004fe80000100a00 */
[----:B------:R1:W-:Y:S04]  /*11e10*/  STL [R1+0xde8], R27 ;  /* 0x000de81b01007387 */ /* 0x0003e80000100800 */
[----:B------:R-:W2:Y:S04]  /*11e20*/  LDL.LU R24, [R1+0x430] ;  /* 0x0004300001187983 */ /* 0x000ea80000300800 */
[----:B------:R-:W2:Y:S04]  /*11e30*/  LDL.LU R25, [R1+0x434] ;  /* 0x0004340001197983 */ /* 0x000ea80000300800 */
[----:B------:R-:W4:Y:S04]  /*11e40*/  LDL.LU R26, [R1+0x438] ;  /* 0x00043800011a7983 */ /* 0x000f280000300800 */
[----:B-1----:R-:W4:Y:S04]  /*11e50*/  LDL.LU R27, [R1+0x43c] ;  /* 0x00043c00011b7983 */ /* 0x002f280000300800 */
[----:B------:R-:W2:Y:S04]  /*11e60*/  LDL.LU R4, [R1+0x5e0] ;  /* 0x0005e00001047983 */ /* 0x000ea80000300800 */
[----:B------:R-:W2:Y:S04]  /*11e70*/  LDL.LU R5, [R1+0x5e4] ;  /* 0x0005e40001057983 */ /* 0x000ea80000300800 */
[----:B------:R-:W2:Y:S04]  /*11e80*/  LDL.LU R6, [R1+0x5e8] ;  /* 0x0005e80001067983 */ /* 0x000ea80000300800 */
[----:B------:R-:W2:Y:S01]  /*11e90*/  LDL.LU R7, [R1+0x5ec] ;  /* 0x0005ec0001077983 */ /* 0x000ea20000300800 */
[----:B------:R-:W-:-:S02]  /*11ea0*/  IMAD.MOV.U32 R8, RZ, RZ, R21 ;  /* 0x000000ffff087224 */ /* 0x000fc400078e0015 */
[----:B------:R-:W-:Y:S01]  /*11eb0*/  IMAD.MOV.U32 R9, RZ, RZ, R20 ;  /* 0x000000ffff097224 */ /* 0x000fe200078e0014 */
[----:B--2---:R-:W-:Y:S04]  /*11ec0*/  STL.64 [R1+0xe48], R6 ;  /* 0x000e480601007387 */ /* 0x004fe80000100a00 */
[----:B------:R-:W-:Y:S04]  /*11ed0*/  STL.64 [R1+0xe40], R4 ;  /* 0x000e400401007387 */ /* 0x000fe80000100a00 */
[----:B------:R1:W-:Y:S04]  /*11ee0*/  STL.64 [R1+0xe50], R8 ;  /* 0x000e500801007387 */ /* 0x0003e80000100a00 */
        /* <DEDUP_REMOVED lines=8> */
[----:B--2---:R-:W-:Y:S04]  /*11f70*/  STL.64 [R1+0xe70], R10 ;  /* 0x000e700a01007387 */ /* 0x004fe80000100a00 */
[----:B------:R1:W-:Y:S04]  /*11f80*/  STL.64 [R1+0xe68], R8 ;  /* 0x000e680801007387 */ /* 0x0003e80000100a00 */
[----:B-1----:R-:W2:Y:S04]  /*11f90*/  LDL.LU.64 R8, [R1+0x20] ;  /* 0x0000200001087983 */ /* 0x002ea80000300a00 */
[----:B--2---:R1:W-:Y:S04]  /*11fa0*/  STL.64 [R1+0xe80], R8 ;  /* 0x000e800801007387 */ /* 0x0043e80000100a00 */
        /* <DEDUP_REMOVED lines=10> */
[----:B------:R-:W2:Y:S04]  /*12050*/  LDL.LU R4, [R1+0x5f0] ;  /* 0x0005f00001047983 */ /* 0x000ea80000300800 */
[----:B------:R-:W2:Y:S04]  /*12060*/  LDL.LU R5, [R1+0x5f4] ;  /* 0x0005f40001057983 */ /* 0x000ea80000300800 */
[----:B------:R-:W2:Y:S04]  /*12070*/  LDL.LU R6, [R1+0x5f8] ;  /* 0x0005f80001067983 */ /* 0x000ea80000300800 */
[----:B------:R-:W2:Y:S04]  /*12080*/  LDL.LU R7, [R1+0x5fc] ;  /* 0x0005fc0001077983 */ /* 0x000ea80000300800 */
[----:B--2---:R-:W-:Y:S04]  /*12090*/  STL.64 [R1+0xe60], R6 ;  /* 0x000e600601007387 */ /* 0x004fe80000100a00 */
[----:B------:R1:W-:Y:S04]  /*120a0*/  STL.64 [R1+0xe58], R4 ;  /* 0x000e580401007387 */ /* 0x0003e80000100a00 */
[----:B-1----:R-:W2:Y:S04]  /*120b0*/  LDL.64 R4, [R1+0x10] ;  /* 0x0000100001047983 */ /* 0x002ea80000100a00 */
[----:B--2---:R1:W-:Y:S04]  /*120c0*/  STL.64 [R1+0xe78], R4 ;  /* 0x000e780401007387 */ /* 0x0043e80000100a00 */
[----:B-1----:R-:W2:Y:S04]  /*120d0*/  LDL.LU R4, [R1+0x610] ;  /* 0x0006100001047983 */ /* 0x002ea80000300800 */
[----:B------:R-:W2:Y:S04]  /*120e0*/  LDL.LU R5, [R1+0x614] ;  /* 0x0006140001057983 */ /* 0x000ea80000300800 */
[----:B------:R-:W2:Y:S04]  /*120f0*/  LDL.LU R6, [R1+0x618] ;  /* 0x0006180001067983 */ /* 0x000ea80000300800 */
[----:B------:R-:W2:Y:S04]  /*12100*/  LDL.LU R7, [R1+0x61c] ;  /* 0x00061c0001077983 */ /* 0x000ea80000300800 */
[----:B--2---:R-:W-:Y:S04]  /*12110*/  STL.64 [R1+0xe90], R6 ;  /* 0x000e900601007387 */ /* 0x004fe80000100a00 */
[----:B------:R1:W-:Y:S04]  /*12120*/  STL.64 [R1+0xe88], R4 ;  /* 0x000e880401007387 */ /* 0x0003e80000100a00 */
[----:B-1----:R-:W2:Y:S04]  /*12130*/  LDL.LU.64 R4, [R1+0x30] ;  /* 0x0000300001047983 */ /* 0x002ea80000300a00 */
[----:B------:R-:W2:Y:S04]  /*12140*/  LDL.LU R12, [R1+0x460] ;  /* 0x00046000010c7983 */ /* 0x000ea80000300800 */
[----:B------:R-:W2:Y:S04]  /*12150*/  LDL.LU R13, [R1+0x464] ;  /* 0x00046400010d7983 */ /* 0x000ea80000300800 */
[----:B------:R-:W2:Y:S04]  /*12160*/  LDL.LU R14, [R1+0x468] ;  /* 0x00046800010e7983 */ /* 0x000ea80000300800 */
[----:B------:R-:W2:Y:S04]  /*12170*/  LDL.LU R15, [R1+0x46c] ;  /* 0x00046c00010f7983 */ /* 0x000ea80000300800 */
[----:B----4-:R-:W-:Y:S04]  /*12180*/  STL.64 [R1+0xdf8], R26 ;  /* 0x000df81a01007387 */ /* 0x010fe80000100a00 */
[----:B------:R1:W-:Y:S02]  /*12190*/  STL.64 [R1+0xdf0], R24 ;  /* 0x000df01801007387 */ /* 0x0003e40000100a00 */
[----:B-1----:R-:W-:-:S02]  /*121a0*/  IMAD.MOV.U32 R24, RZ, RZ, R29 ;  /* 0x000000ffff187224 */ /* 0x002fc400078e001d */
[----:B------:R-:W-:-:S07]  /*121b0*/  IMAD.MOV.U32 R25, RZ, RZ, R3 ;  /* 0x000000ffff197224 */ /* 0x000fce00078e0003 */
[----:B---3--:R-:W-:-:S15]  /*121c0*/  HMMA.1688.F32.TF32 R20, R16, R24, R20 ;  /* 0x000000181014723c */ /* 0x008fde0000081014 */
[----:B------:R-:W-:-:S04]  /*121d0*/  NOP ;  /* 0x0000000000007918 */ /* 0x000fc80000000000 */
[----:B------:R1:W-:Y:S04]  /*121e0*/  STL.64 [R1+0xf0], R20 ;  /* 0x0000f01401007387 */ /* 0x0003e80000100a00 */
[----:B------:R-:W-:Y:S04]  /*121f0*/  STL [R1+0xf8], R22 ;  /* 0x0000f81601007387 */ /* 0x000fe80000100800 */
[----:B-1----:R-:W3:Y:S01]  /*12200*/  LDL.LU.64 R20, [R1+0xea8] ;  /* 0x000ea80001147983 */ /* 0x002ee20000300a00 */
[----:B------:R-:W-:-:S05]  /*12210*/  IMAD.MOV.U32 R3, RZ, RZ, R23 ;  /* 0x000000ffff037224 */ /* 0x000fca00078e0017 */
[----:B------:R-:W-:Y:S01]  /*12220*/  STL [R1+0xb28], R3 ;  /* 0x000b280301007387 */ /* 0x000fe20000100800 */
[----:B---3--:R-:W-:-:S15]  /*12230*/  HMMA.1688.F32.TF32 R8, R16, R20, R8 ;  /* 0x000000141008723c */ /* 0x008fde0000081008 */
[----:B------:R-:W-:-:S04]  /*12240*/  NOP ;  /* 0x0000000000007918 */ /* 0x000fc80000000000 */
[----:B------:R-:W-:Y:S04]  /*12250*/  STL.64 [R1+0xe0], R8 ;  /* 0x0000e00801007387 */ /* 0x000fe80000100a00 */
[----:B------:R1:W-:Y:S04]  /*12260*/  STL.64 [R1+0xe8], R10 ;  /* 0x0000e80a01007387 */ /* 0x0003e80000100a00 */
[----:B-1----:R-:W3:Y:S04]  /*12270*/  LDL.LU.64 R10, [R1+0xea0] ;  /* 0x000ea000010a7983 */ /* 0x002ee80000300a00 */
[----:B------:R-:W3:Y:S01]  /*12280*/  LDL.LU.64 R8, [R1+0xe98] ;  /* 0x000e980001087983 */ /* 0x000ee20000300a00 */
[----:B--2---:R-:W-:-:S03]  /*12290*/  IMAD.MOV.U32 R27, RZ, RZ, R4 ;  /* 0x000000ffff1b7224 */ /* 0x004fc600078e0004 */
[----:B------:R1:W-:Y:S01]  /*122a0*/  STL.64 [R1+0xe00], R20 ;  /* 0x000e001401007387 */ /* 0x0003e20000100a00 */
[----:B------:R-:W-:-:S03]  /*122b0*/  IMAD.MOV.U32 R26, RZ, RZ, R5 ;  /* 0x000000ffff1a7224 */ /* 0x000fc600078e0005 */
[----:B-1----:R-:W2:Y:S04]  /*122c0*/  LDL.LU R20, [R1+0x80] ;  /* 0x0000800001147983 */ /* 0x002ea80000300800 */
[----:B------:R-:W2:Y:S04]  /*122d0*/  LDL.LU R21, [R1+0x84] ;  /* 0x0000840001157983 */ /* 0x000ea80000300800 */
[----:B------:R-:W4:Y:S01]  /*122e0*/  LDL.LU.64 R6, [R1+0xe90] ;  /* 0x000e900001067983 */ /* 0x000f220000300a00 */
[----:B---3--:R-:W-:Y:S03]  /*122f0*/  HMMA.1688.F32.TF32 R8, R16, R4, R8 ;  /* 0x000000041008723c */ /* 0x008fe60000081008 */
[----:B------:R-:W4:-:S15]  /*12300*/  LDL.LU.64 R4, [R1+0xe88] ;  /* 0x000e880001047983 */ /* 0x000f1e0000300a00 */
[----:B------:R-:W-:Y:S01]  /*12310*/  NOP ;  /* 0x0000000000007918 */ /* 0x000fe20000000000 */
[----:B------:R1:W-:Y:S04]  /*12320*/  STL.64 [R1+0xd0], R8 ;  /* 0x0000d00801007387 */ /* 0x0003e80000100a00 */
[----:B------:R-:W-:Y:S04]  /*12330*/  STL [R1+0xd8], R10 ;  /* 0x0000d80a01007387 */ /* 0x000fe80000100800 */
[----:B-1----:R-:W4:Y:S01]  /*12340*/  LDL.LU.64 R8, [R1+0xe80] ;  /* 0x000e800001087983 */ /* 0x002f220000300a00 */
[----:B------:R-:W-:-:S05]  /*12350*/  IMAD.MOV.U32 R3, RZ, RZ, R11 ;  /* 0x000000ffff037224 */ /* 0x000fca00078e000b */
[----:B------:R-:W-:Y:S01]  /*12360*/  STL [R1+0xb2c], R3 ;  /* 0x000b2c0301007387 */ /* 0x000fe20000100800 */
[----:B----4-:R-:W-:Y:S01]  /*12370*/  HMMA.1688.F32.TF32 R4, R16, R8, R4 ;  /* 0x000000081004723c */ /* 0x010fe20000081004 */
[----:B------:R-:W-:Y:S02]  /*12380*/  IMAD.MOV.U32 R0, RZ, RZ, R8 ;  /* 0x000000ffff007224 */ /* 0x000fe400078e0008 */
[----:B------:R-:W-:-:S15]  /*12390*/  IMAD.MOV.U32 R29, RZ, RZ, R9 ;  /* 0x000000ffff1d7224 */ /* 0x000fde00078e0009 */
[----:B------:R-:W-:Y:S01]  /*123a0*/  NOP ;  /* 0x0000000000007918 */ /* 0x000fe20000000000 */
[----:B------:R1:W-:Y:S04]  /*123b0*/  STL.64 [R1+0xc0], R4 ;  /* 0x0000c00401007387 */ /* 0x0003e80000100a00 */
[----:B------:R3:W-:Y:S04]  /*123c0*/  STL.64 [R1+0xc8], R6 ;  /* 0x0000c80601007387 */ /* 0x0007e80000100a00 */
[----:B-1----:R-:W4:Y:S04]  /*123d0*/  LDL.LU.64 R4, [R1+0xe78] ;  /* 0x000e780001047983 */ /* 0x002f280000300a00 */
[----:B------:R-:W4:Y:S04]  /*123e0*/  LDL.LU.64 R10, [R1+0xe70] ;  /* 0x000e7000010a7983 */ /* 0x000f280000300a00 */
[----:B------:R-:W4:Y:S04]  /*123f0*/  LDL.LU.64 R8, [R1+0xe68] ;  /* 0x000e680001087983 */ /* 0x000f280000300a00 */
[----:B---3--:R-:W3:Y:S01]  /*12400*/  LDL.LU.64 R6, [R1+0xe60] ;  /* 0x000e600001067983 */ /* 0x008ee20000300a00 */
[----:B----4-:R-:W-:Y:S01]  /*12410*/  HMMA.1688.F32.TF32 R8, R16, R4, R8 ;  /* 0x000000041008723c */ /* 0x010fe20000081008 */
[----:B------:R-:W-:-:S02]  /*12420*/  IMAD.MOV.U32 R3, RZ, RZ, R5 ;  /* 0x000000ffff037224 */ /* 0x000fc400078e0005 */
[----:B------:R-:W3:-:S15]  /*12430*/  LDL.LU.64 R4, [R1+0xe58] ;  /* 0x000e580001047983 */ /* 0x000ede0000300a00 */
[----:B------:R-:W-:Y:S01]  /*12440*/  NOP ;  /* 0x0000000000007918 */ /* 0x000fe20000000000 */
[----:B------:R1:W-:Y:S04]  /*12450*/  STL.64 [R1+0xb0], R8 ;  /* 0x0000b00801007387 */ /* 0x0003e80000100a00 */
[----:B-1----:R-:W3:Y:S01]  /*12460*/  LDL.LU.64 R8, [R1+0xe50] ;  /* 0x000e500001087983 */ /* 0x002ee20000300a00 */
[----:B------:R-:W-:Y:S02]  /*12470*/  IMAD.MOV.U32 R22, RZ, RZ, R28 ;  /* 0x000000ffff167224 */ /* 0x000fe400078e001c */
[----:B------:R-:W-:Y:S02]  /*12480*/  IMAD.MOV.U32 R23, RZ, RZ, R2 ;  /* 0x000000ffff177224 */ /* 0x000fe400078e0002 */
[----:B------:R-:W-:Y:S02]  /*12490*/  IMAD.MOV.U32 R28, RZ, RZ, R10 ;  /* 0x000000ffff1c7224 */ /* 0x000fe400078e000a */
[----:B------:R-:W-:-:S05]  /*124a0*/  IMAD.MOV.U32 R2, RZ, RZ, R11 ;  /* 0x000000ffff027224 */ /* 0x000fca00078e000b */
[----:B------:R-:W-:Y:S04]  /*124b0*/  STL [R1+0xb54], R2 ;  /* 0x000b540201007387 */ /* 0x000fe80000100800 */
[----:B------:R-:W-:Y:S01]  /*124c0*/  STL [R1+0xb50], R28 ;  /* 0x000b501c01007387 */ /* 0x000fe20000100800 */
[----:B---3--:R-:W-:Y:S03]  /*124d0*/  HMMA.1688.F32.TF32 R8, R16, R8, R4 ;  /* 0x000000081008723c */ /* 0x008fe60000081004 */
[----:B------:R-:W3:Y:S04]  /*124e0*/  LDL.LU.64 R6, [R1+0xe48] ;  /* 0x000e480001067983 */ /* 0x000ee80000300a00 */
[----:B------:R-:W3:-:S12]  /*124f0*/  LDL.LU.64 R4, [R1+0xe40] ;  /* 0x000e400001047983 */ /* 0x000ed80000300a00 */
[----:B------:R-:W-:Y:S04]  /*12500*/  STL.64 [R1+0xa0], R8 ;  /* 0x0000a00801007387 */ /* 0x000fe80000100a00 */
[----:B------:R1:W-:Y:S04]  /*12510*/  STL.64 [R1+0xa8], R10 ;  /* 0x0000a80a01007387 */ /* 0x0003e80000100a00 */
[----:B-1----:R-:W4:Y:S04]  /*12520*/  LDL.LU.64 R10, [R1+0xe38] ;  /* 0x000e3800010a7983 */ /* 0x002f280000300a00 */
[----:B------:R-:W3:Y:S02]  /*12530*/  LDL.LU.64 R8, [R1+0xe30] ;  /* 0x000e300001087983 */ /* 0x000ee40000300a00 */
[----:B---3--:R-:W-:-:S15]  /*12540*/  HMMA.1688.F32.TF32 R4, R16, R8, R4 ;  /* 0x000000081004723c */ /* 0x008fde0000081004 */
[----:B------:R-:W-:-:S04]  /*12550*/  NOP ;  /* 0x0000000000007918 */ /* 0x000fc80000000000 */
[----:B------:R-:W-:Y:S04]  /*12560*/  STL.64 [R1+0x90], R4 ;  /* 0x0000900401007387 */ /* 0x000fe80000100a00 */
[----:B------:R1:W-:Y:S04]  /*12570*/  STL.64 [R1+0x98], R6 ;  /* 0x0000980601007387 */ /* 0x0003e80000100a00 */
[----:B-1----:R-:W3:Y:S04]  /*12580*/  LDL.LU.64 R6, [R1+0xe28] ;  /* 0x000e280001067983 */ /* 0x002ee80000300a00 */
[----:B------:R-:W2:Y:S04]  /*12590*/  LDL.LU.64 R4, [R1+0xe20] ;  /* 0x000e200001047983 */ /* 0x000ea80000300a00 */
[----:B----4-:R-:W-:Y:S04]  /*125a0*/  STL.64 [R1+0xdd0], R10 ;  /* 0x000dd00a01007387 */ /* 0x010fe80000100a00 */
[----:B------:R1:W-:Y:S02]  /*125b0*/  STL.64 [R1+0xdc8], R8 ;  /* 0x000dc80801007387 */ /* 0x0003e40000100a00 */
[----:B-1----:R-:W-:-:S02]  /*125c0*/  IMAD.MOV.U32 R8, RZ, RZ, R0 ;  /* 0x000000ffff087224 */ /* 0x002fc400078e0000 */
[----:B------:R-:W4:Y:S01]  /*125d0*/  LDL.LU R0, [R1+0xe1c] ;  /* 0x000e1c0001007983 */ /* 0x000f220000300800 */
[----:B------:R-:W-:-:S03]  /*125e0*/  IMAD.MOV.U32 R9, RZ, RZ, R29 ;  /* 0x000000ffff097224 */ /* 0x000fc600078e001d */
[----:B------:R-:W3:Y:S01]  /*125f0*/  LDL.LU R29, [R1+0xe18] ;  /* 0x000e1800011d7983 */ /* 0x000ee20000300800 */
[----:B--2---:R-:W-:Y:S03]  /*12600*/  HMMA.1688.F32.TF32 R16, R16, R4, R12 ;  /* 0x000000041010723c */ /* 0x004fe6000008100c */
[----:B------:R-:W2:Y:S04]  /*12610*/  LDL.LU.64 R14, [R1+0xe10] ;  /* 0x000e1000010e7983 */ /* 0x000ea80000300a00 */
[----:B------:R-:W2:-:S12]  /*12620*/  LDL.LU.64 R12, [R1+0xe08] ;  /* 0x000e0800010c7983 */ /* 0x000e980000300a00 */
[----:B------:R1:W-:Y:S02]  /*12630*/  STL.64 [R1+0x60], R16 ;  /* 0x0000601001007387 */ /* 0x0003e40000100a00 */
[----:B-1----:R-:W-:Y:S02]  /*12640*/  IMAD.MOV.U32 R16, RZ, RZ, R27 ;  /* 0x000000ffff107224 */ /* 0x002fe400078e001b */
[----:B------:R-:W-:Y:S01]  /*12650*/  IMAD.MOV.U32 R17, RZ, RZ, R26 ;  /* 0x000000ffff117224 */ /* 0x000fe200078e001a */
[----:B------:R-:W-:Y:S04]  /*12660*/  STL.64 [R1+0x68], R18 ;  /* 0x0000681201007387 */ /* 0x000fe80000100a00 */
[----:B---3--:R1:W-:Y:S04]  /*12670*/  STL.64 [R1+0xdc0], R6 ;  /* 0x000dc00601007387 */ /* 0x0083e80000100a00 */
[----:B------:R3:W-:Y:S01]  /*12680*/  STL.64 [R1+0xdb8], R4 ;  /* 0x000db80401007387 */ /* 0x0007e20000100a00 */
[----:B-1----:R-:W-:-:S03]  /*12690*/  IMAD.MOV.U32 R7, RZ, RZ, R29 ;  /* 0x000000ffff077224 */ /* 0x002fc600078e001d */
[----:B---3--:R-:W3:Y:S04]  /*126a0*/  LDL.LU R4, [R1+0x450] ;  /* 0x0004500001047983 */ /* 0x008ee80000300800 */
[----:B------:R-:W3:Y:S04]  /*126b0*/  LDL.LU R5, [R1+0x454] ;  /* 0x0004540001057983 */ /* 0x000ee80000300800 */
[----:B------:R-:W3:Y:S01]  /*126c0*/  LDL.LU R6, [R1+0x458] ;  /* 0x0004580001067983 */ /* 0x000ee20000300800 */
[----:B--2---:R-:W-:Y:S03]  /*126d0*/  HMMA.1688.F32.TF32 R24, R12, R24, R20 ;  /* 0x000000180c18723c */ /* 0x004fe60000081014 */
[----:B------:R-:W2:-:S15]  /*126e0*/  LDL.LU.64 R20, [R1+0xe00] ;  /* 0x000e000001147983 */ /* 0x000e9e0000300a00 */
[----:B------:R-:W-:Y:S01]  /*126f0*/  NOP ;  /* 0x0000000000007918 */ /* 0x000fe20000000000 */
[----:B------:R-:W-:Y:S01]  /*12700*/  STL.64 [R1+0x80], R24 ;  /* 0x0000801801007387 */ /* 0x000fe20000100a00 */
[----:B------:R-:W-:-:S03]  /*12710*/  IMAD.MOV.U32 R29, RZ, RZ, R27 ;  /* 0x000000ffff1d7224 */ /* 0x000fc600078e001b */
[----:B------:R1:W-:Y:S04]  /*12720*/  STL [R1+0x88], R26 ;  /* 0x0000881a01007387 */ /* 0x0003e80000100800 */
[----:B-1----:R-:W2:Y:S04]  /*12730*/  LDL.LU.64 R26, [R1+0xdf8] ;  /* 0x000df800011a7983 */ /* 0x002ea80000300a00 */
[----:B------:R-:W2:Y:S02]  /*12740*/  LDL.LU.64 R24, [R1+0xdf0] ;  /* 0x000df00001187983 */ /* 0x000ea40000300a00 */
[C---:B--2---:R-:W-:Y:S02]  /*12750*/  HMMA.1688.F32.TF32 R20, R12.reuse, R20, R24 ;  /* 0x000000140c14723c */ /* 0x044fe40000081018 */
[----:B------:R-:W2:Y:S04]  /*12760*/  LDL.LU R27, [R1+0xde8] ;  /* 0x000de800011b7983 */ /* 0x000ea80000300800 */
[----:B----4-:R-:W-:Y:S02]  /*12770*/  LDS R26, [R0+UR7+0xe200] ;  /* 0x00e20007001a7984 */ /* 0x010fe40008000800 */
[C---:B---3--:R-:W-:Y:S02]  /*12780*/  HMMA.1688.F32.TF32 R16, R12.reuse, R16, R4 ;  /* 0x000000100c10723c */ /* 0x048fe40000081004 */
[----:B------:R-:W-:Y:S09]  /*12790*/  LDS R24, [R0+UR7+0xc200] ;  /* 0x00c2000700187984 */ /* 0x000ff20008000800 */
[----:B------:R-:W-:Y:S04]  /*127a0*/  STL.64 [R1+0x430], R20 ;  /* 0x0004301401007387 */ /* 0x000fe80000100a00 */
[----:B------:R1:W-:Y:S04]  /*127b0*/  STL.64 [R1+0x438], R22 ;  /* 0x0004381601007387 */ /* 0x0003e80000100a00 */
[----:B-1----:R-:W3:Y:S04]  /*127c0*/  LDL.LU.64 R22, [R1+0xde0] ;  /* 0x000de00001167983 */ /* 0x002ee80000300a00 */
[----:B------:R-:W3:Y:S04]  /*127d0*/  LDL.LU.64 R20, [R1+0xdd8] ;  /* 0x000dd80001147983 */ /* 0x000ee80000300a00 */
[----:B------:R-:W4:Y:S04]  /*127e0*/  LDL.LU R4, [R1+0x440] ;  /* 0x0004400001047983 */ /* 0x000f280000300800 */
[----:B------:R-:W-:Y:S04]  /*127f0*/  STL.64 [R1+0x450], R16 ;  /* 0x0004501001007387 */ /* 0x000fe80000100a00 */
[----:B------:R-:W-:Y:S04]  /*12800*/  STL.64 [R1+0x458], R18 ;  /* 0x0004581201007387 */ /* 0x000fe80000100a00 */
[----:B------:R-:W-:Y:S04]  /*12810*/  LDS R18, [R0+UR7+0xe000] ;  /* 0x00e0000700127984 */ /* 0x000fe80008000800 */
[----:B------:R-:W-:Y:S04]  /*12820*/  LDS R16, [R0+UR7+0xc000] ;  /* 0x00c0000700107984 */ /* 0x000fe80008000800 */
[----:B--2---:R-:W1:Y:S04]  /*12830*/  LDS R19, [R27+UR7+0xe000] ;  /* 0x00e000071b137984 */ /* 0x004e680008000800 */
[----:B------:R-:W2:Y:S04]  /*12840*/  LDS R17, [R27+UR7+0xc000] ;  /* 0x00c000071b117984 */ /* 0x000ea80008000800 */
[----:B------:R-:W-:Y:S01]  /*12850*/  LDS R25, [R27+UR7+0xc200] ;  /* 0x00c200071b197984 */ /* 0x000fe20008000800 */
[----:B---3--:R-:W-:Y:S03]  /*12860*/  HMMA.1688.F32.TF32 R8, R12, R8, R20 ;  /* 0x000000080c08723c */ /* 0x008fe60000081014 */
[----:B------:R-:W-:Y:S04]  /*12870*/  LDS R22, [R0+UR7+0xe100] ;  /* 0x00e1000700167984 */ /* 0x000fe80008000800 */
[----:B------:R-:W3:Y:S04]  /*12880*/  LDS R23, [R27+UR7+0xe100] ;  /* 0x00e100071b177984 */ /* 0x000ee80008000800 */
[----:B------:R-:W-:Y:S04]  /*12890*/  LDS R20, [R0+UR7+0xc100] ;  /* 0x00c1000700147984 */ /* 0x000fe80008000800 */
[----:B------:R-:W4:Y:S04]  /*128a0*/  LDS R21, [R27+UR7+0xc100] ;  /* 0x00c100071b157984 */ /* 0x000f280008000800 */
[----:B------:R-:W4:Y:S04]  /*128b0*/  LDS R27, [R27+UR7+0xe200] ;  /* 0x00e200071b1b7984 */ /* 0x000f280008000800 */
[----:B------:R-:W-:Y:S04]  /*128c0*/  STL.64 [R1+0x460], R8 ;  /* 0x0004600801007387 */ /* 0x000fe80000100a00 */
[----:B------:R-:W-:Y:S04]  /*128d0*/  STL.64 [R1+0x468], R10 ;  /* 0x0004680a01007387 */ /* 0x000fe80000100a00 */
[----:B------:R-:W4:Y:S04]  /*128e0*/  LDL.LU R5, [R1+0x444] ;  /* 0x0004440001057983 */ /* 0x000f280000300800 */
[----:B------:R-:W4:Y:S04]  /*128f0*/  LDL.LU R6, [R1+0x448] ;  /* 0x0004480001067983 */ /* 0x000f280000300800 */
[----:B------:R-:W4:Y:S04]  /*12900*/  LDL.LU R7, [R1+0x44c] ;  /* 0x00044c0001077983 */ /* 0x000f280000300800 */
[----:B-1----:R-:W-:Y:S04]  /*12910*/  STL.64 [R1+0xdb0], R18 ;  /* 0x000db01201007387 */ /* 0x002fe80000100a00 */
[----:B--2---:R-:W-:Y:S04]  /*12920*/  STL.64 [R1+0xda8], R16 ;  /* 0x000da81001007387 */ /* 0x004fe80000100a00 */
[----:B---3--:R-:W-:Y:S04]  /*12930*/  STL.64 [R1+0xd30], R22 ;  /* 0x000d301601007387 */ /* 0x008fe80000100a00 */
[----:B----4-:R1:W-:Y:S04]  /*12940*/  STL.64 [R1+0xd28], R20 ;  /* 0x000d281401007387 */ /* 0x0103e80000100a00 */
[----:B-1----:R-:W2:Y:S04]  /*12950*/  LDL.LU.64 R20, [R1] ;  /* 0x0000000001147983 */ /* 0x002ea80000300a00 */
[----:B------:R-:W3:Y:S04]  /*12960*/  LDL.64 R22, [R1+0x8] ;  /* 0x0000080001167983 */ /* 0x000ee80000100a00 */
[----:B------:R-:W2:Y:S04]  /*12970*/  LDL.LU R8, [R1+0x420] ;  /* 0x0004200001087983 */ /* 0x000ea80000300800 */
[----:B------:R-:W2:Y:S04]  /*12980*/  LDL.LU R9, [R1+0x424] ;  /* 0x0004240001097983 */ /* 0x000ea80000300800 */
[----:B------:R-:W2:Y:S04]  /*12990*/  LDL.LU R10, [R1+0x428] ;  /* 0x00042800010a7983 */ /* 0x000ea80000300800 */
[----:B------:R-:W2:Y:S04]  /*129a0*/  LDL.LU R11, [R1+0x42c] ;  /* 0x00042c00010b7983 */ /* 0x000ea80000300800 */
[----:B------:R-:W-:Y:S04]  /*129b0*/  STL.64 [R1+0xcb8], R26 ;  /* 0x000cb81a01007387 */ /* 0x000fe80000100a00 */
[----:B------:R1:W-:Y:S04]  /*129c0*/  STL.64 [R1+0xcb0], R24 ;  /* 0x000cb01801007387 */ /* 0x0003e80000100a00 */
[----:B-1----:R-:W4:Y:S04]  /*129d0*/  LDL.LU R24, [R1+0x330] ;  /* 0x0003300001187983 */ /* 0x002f280000300800 */
[----:B------:R-:W4:Y:S04]  /*129e0*/  LDL.LU R25, [R1+0x334] ;  /* 0x0003340001197983 */ /* 0x000f280000300800 */
[----:B------:R-:W2:Y:S04]  /*129f0*/  LDL.LU R26, [R1+0x338] ;  /* 0x00033800011a7983 */ /* 0x000ea80000300800 */
[----:B------:R-:W2:Y:S04]  /*12a00*/  LDL.LU R27, [R1+0x33c] ;  /* 0x00033c00011b7983 */ /* 0x000ea80000300800 */
[----:B--2---:R-:W-:Y:S04]  /*12a10*/  STL.64 [R1+0xd40], R26 ;  /* 0x000d401a01007387 */ /* 0x004fe80000100a00 */
[----:B----4-:R1:W-:Y:S04]  /*12a20*/  STL.64 [R1+0xd38], R24 ;  /* 0x000d381801007387 */ /* 0x0103e80000100a00 */
[----:B-1----:R-:W2:Y:S04]  /*12a30*/  LDL.LU R24, [R1+0x10] ;  /* 0x0000100001187983 */ /* 0x002ea80000300800 */
[----:B------:R-:W4:Y:S04]  /*12a40*/  LDL R26, [R1+0x18] ;  /* 0x00001800011a7983 */ /* 0x000f280000100800 */
[----:B------:R-:W4:Y:S01]  /*12a50*/  LDL R27, [R1+0x1c] ;  /* 0x00001c00011b7983 */ /* 0x000f220000100800 */
[----:B------:R-:W-:-:S03]  /*12a60*/  IMAD.MOV.U32 R25, RZ, RZ, R3 ;  /* 0x000000ffff197224 */ /* 0x000fc600078e0003 */
[----:B----4-:R1:W-:Y:S04]  /*12a70*/  STL.64 [R1+0xd50], R26 ;  /* 0x000d501a01007387 */ /* 0x0103e80000100a00 */
[----:B-1----:R-:W4:Y:S01]  /*12a80*/  LDL.64 R26, [R1+0x28] ;  /* 0x00002800011a7983 */ /* 0x002f220000100a00 */
[----:B--2---:R-:W-:-:S15]  /*12a90*/  HMMA.1688.F32.TF32 R4, R12, R24, R4 ;  /* 0x000000180c04723c */ /* 0x004fde0000081004 */
[----:B------:R-:W-:-:S04]  /*12aa0*/  NOP ;  /* 0x0000000000007918 */ /* 0x000fc80000000000 */
[----:B------:R-:W-:Y:S04]  /*12ab0*/  STL.64 [R1+0x440], R4 ;  /* 0x0004400401007387 */ /* 0x000fe80000100a00 */
[----:B------:R-:W-:Y:S04]  /*12ac0*/  STL.64 [R1+0x448], R6 ;  /* 0x0004480601007387 */ /* 0x000fe80000100a00 */
[----:B----4-:R1:W-:Y:S04]  /*12ad0*/  STL.64 [R1+0xd68], R26 ;  /* 0x000d681a01007387 */ /* 0x0103e80000100a00 */
[----:B-1----:R-:W2:Y:S01]  /*12ae0*/  LDL.64 R26, [R1+0x38] ;  /* 0x00003800011a7983 */ /* 0x002ea20000100a00 */
[C---:B------:R-:W-:Y:S03]  /*12af0*/  HMMA.1688.F32.TF32 R8, R12.reuse, R20, R8 ;  /* 0x000000140c08723c */ /* 0x040fe60000081008 */
[----:B--2---:R1:W-:Y:S04]  /*12b00*/  STL.64 [R1+0xd80], R26 ;  /* 0x000d801a01007387 */ /* 0x0043e80000100a00 */
[----:B-1----:R-:W2:Y:S04]  /*12b10*/  LDL R26, [R1+0x48] ;  /* 0x00004800011a7983 */ /* 0x002ea80000100800 */
[----:B------:R-:W2:Y:S04]  /*12b20*/  LDL R27, [R1+0x4c] ;  /* 0x00004c00011b7983 */ /* 0x000ea80000100800 */
[----:B------:R-:W4:Y:S04]  /*12b30*/  LDL.LU R4, [R1+0x410] ;  /* 0x0004100001047983 */ /* 0x000f280000300800 */
[----:B------:R-:W4:Y:S04]  /*12b40*/  LDL.LU R5, [R1+0x414] ;  /* 0x0004140001057983 */ /* 0x000f280000300800 */
[----:B------:R-:W4:Y:S04]  /*12b50*/  LDL.LU R6, [R1+0x418] ;  /* 0x0004180001067983 */ /* 0x000f280000300800 */
[----:B------:R-:W4:Y:S04]  /*12b60*/  LDL.LU R7, [R1+0x41c] ;  /* 0x00041c0001077983 */ /* 0x000f280000300800 */
[----:B------:R-:W3:Y:S04]  /*12b70*/  LDL.LU R16, [R1+0x390] ;  /* 0x0003900001107983 */ /* 0x000ee80000300800 */
[----:B------:R-:W3:Y:S04]  /*12b80*/  LDL.LU R17, [R1+0x394] ;  /* 0x0003940001117983 */ /* 0x000ee80000300800 */
[----:B------:R-:W3:Y:S04]  /*12b90*/  LDL.LU R18, [R1+0x398] ;  /* 0x0003980001127983 */ /* 0x000ee80000300800 */
[----:B------:R-:W3:Y:S04]  /*12ba0*/  LDL.LU R19, [R1+0x39c] ;  /* 0x00039c0001137983 */ /* 0x000ee80000300800 */
[----:B--2---:R1:W-:Y:S04]  /*12bb0*/  STL.64 [R1+0xda0], R26 ;  /* 0x000da01a01007387 */ /* 0x0043e80000100a00 */
[----:B------:R-:W2:Y:S04]  /*12bc0*/  LDL.LU R24, [R1+0x380] ;  /* 0x0003800001187983 */ /* 0x000ea80000300800 */
[----:B------:R-:W2:Y:S04]  /*12bd0*/  LDL.LU R25, [R1+0x384] ;  /* 0x0003840001197983 */ /* 0x000ea80000300800 */
[----:B-1----:R-:W2:Y:S04]  /*12be0*/  LDL.LU R26, [R1+0x388] ;  /* 0x00038800011a7983 */ /* 0x002ea80000300800 */
[----:B------:R-:W2:Y:S04]  /*12bf0*/  LDL.LU R27, [R1+0x38c] ;  /* 0x00038c00011b7983 */ /* 0x000ea80000300800 */
[----:B------:R-:W-:Y:S04]  /*12c00*/  STL.64 [R1+0x420], R8 ;  /* 0x0004200801007387 */ /* 0x000fe80000100a00 */
[----:B------:R1:W-:Y:S04]  /*12c10*/  STL.64 [R1+0x428], R10 ;  /* 0x0004280a01007387 */ /* 0x0003e80000100a00 */
[----:B-1----:R-:W2:Y:S04]  /*12c20*/  LDL.LU.64 R10, [R1+0xdd0] ;  /* 0x000dd000010a7983 */ /* 0x002ea80000300a00 */
[----:B------:R-:W4:Y:S04]  /*12c30*/  LDL.LU.64 R8, [R1+0xdc8] ;  /* 0x000dc80001087983 */ /* 0x000f280000300a00 */
[----:B---3--:R1:W-:Y:S04]  /*12c40*/  STL.64 [R1+0xd48], R22 ;  /* 0x000d481601007387 */ /* 0x0083e80000100a00 */
[----:B------:R-:W3:Y:S04]  /*12c50*/  LDL.LU R20, [R1+0x340] ;  /* 0x0003400001147983 */ /* 0x000ee80000300800 */
[----:B------:R-:W3:Y:S04]  /*12c60*/  LDL.LU R21, [R1+0x344] ;  /* 0x0003440001157983 */ /* 0x000ee80000300800 */
[----:B-1----:R-:W2:Y:S04]  /*12c70*/  LDL.LU R22, [R1+0x348] ;  /* 0x0003480001167983 */ /* 0x002ea80000300800 */
[----:B------:R-:W2:Y:S04]  /*12c80*/  LDL.LU R23, [R1+0x34c] ;  /* 0x00034c0001177983 */ /* 0x000ea80000300800 */
[----:B--2---:R-:W-:Y:S04]  /*12c90*/  STL.64 [R1+0xd60], R22 ;  /* 0x000d601601007387 */ /* 0x004fe80000100a00 */
[----:B---3--:R1:W-:Y:S04]  /*12ca0*/  STL.64 [R1+0xd58], R20 ;  /* 0x000d581401007387 */ /* 0x0083e80000100a00 */
[----:B-1----:R-:W2:Y:S04]  /*12cb0*/  LDL.LU R20, [R1+0x350] ;  /* 0x0003500001147983 */ /* 0x002ea80000300800 */
[----:B------:R-:W2:Y:S04]  /*12cc0*/  LDL.LU R21, [R1+0x354] ;  /* 0x0003540001157983 */ /* 0x000ea80000300800 */
[----:B------:R-:W3:Y:S04]  /*12cd0*/  LDL.LU R22, [R1+0x358] ;  /* 0x0003580001167983 */ /* 0x000ee80000300800 */
[----:B------:R-:W3:Y:S01]  /*12ce0*/  LDL.LU R23, [R1+0x35c] ;  /* 0x00035c0001177983 */ /* 0x000ee20000300800 */
[C---:B----4-:R-:W-:Y:S03]  /*12cf0*/  HMMA.1688.F32.TF32 R4, R12.reuse, R8, R4 ;  /* 0x000000080c04723c */ /* 0x050fe60000081004 */
        /* <DEDUP_REMOVED lines=13> */
[----:B------:R1:W-:Y:S04]  /*12dd0*/  STL.64 [R1+0x418], R6 ;  /* 0x0004180601007387 */ /* 0x0003e80000100a00 */
[----:B-1----:R-:W3:Y:S04]  /*12de0*/  LDL.LU.64 R6, [R1+0xdc0] ;  /* 0x000dc00001067983 */ /* 0x002ee80000300a00 */
[----:B------:R-:W4:Y:S02]  /*12df0*/  LDL.LU.64 R4, [R1+0xdb8] ;  /* 0x000db80001047983 */ /* 0x000f240000300a00 */
[----:B----4-:R-:W-:Y:S02]  /*12e00*/  HMMA.1688.F32.TF32 R12, R12, R4, R16 ;  /* 0x000000040c0c723c */ /* 0x010fe40000081010 */
[----:B------:R-:W4:Y:S04]  /*12e10*/  LDL.LU.64 R18, [R1+0xdb0] ;  /* 0x000db00001127983 */ /* 0x000f280000300a00 */
[----:B------:R-:W4:-:S13]  /*12e20*/  LDL.LU.64 R16, [R1+0xda8] ;  /* 0x000da80001107983 */ /* 0x000f1a0000300a00 */
[----:B------:R-:W-:Y:S04]  /*12e30*/  STL.64 [R1+0x390], R12 ;  /* 0x0003900c01007387 */ /* 0x000fe80000100a00 */
[----:B------:R1:W-:Y:S04]  /*12e40*/  STL.64 [R1+0x398], R14 ;  /* 0x0003980e01007387 */ /* 0x0003e80000100a00 */
[----:B-1----:R-:W4:Y:S04]  /*12e50*/  LDL R14, [R1+0x58] ;  /* 0x00005800010e7983 */ /* 0x002f280000100800 */
[----:B------:R-:W4:Y:S02]  /*12e60*/  LDL R15, [R1+0x5c] ;  /* 0x00005c00010f7983 */ /* 0x000f240000100800 */
[----:B----4-:R-:W-:Y:S02]  /*12e70*/  HMMA.1688.F32.TF32 R12, R16, R14, R24 ;  /* 0x0000000e100c723c */ /* 0x010fe40000081018 */
[----:B------:R-:W2:-:S15]  /*12e80*/  LDL.LU.64 R26, [R1+0xda0] ;  /* 0x000da000011a7983 */ /* 0x000e9e0000300a00 */
[----:B------:R-:W-:Y:S02]  /*12e90*/  NOP ;  /* 0x0000000000007918 */ /* 0x000fe40000000000 */
[----:B------:R1:W-:Y:S04]  /*12ea0*/  STL.64 [R1+0x510], R12 ;  /* 0x0005100c01007387 */ /* 0x0003e80000100a00 */
[----:B------:R4:W-:Y:S04]  /*12eb0*/  STL.64 [R1+0x518], R14 ;  /* 0x0005180e01007387 */ /* 0x0009e80000100a00 */
[----:B-1----:R-:W3:Y:S04]  /*12ec0*/  LDL.LU R12, [R1+0x280] ;  /* 0x00028000010c7983 */ /* 0x002ee80000300800 */
[----:B------:R-:W3:Y:S01]  /*12ed0*/  LDL.LU R13, [R1+0x284] ;  /* 0x00028400010d7983 */ /* 0x000ee20000300800 */
[----:B----4-:R-:W-:-:S02]  /*12ee0*/  IMAD.MOV.U32 R14, RZ, RZ, R10 ;  /* 0x000000ffff0e7224 */ /* 0x010fc400078e000a */
[----:B------:R-:W-:Y:S01]  /*12ef0*/  IMAD.MOV.U32 R15, RZ, RZ, R11 ;  /* 0x000000ffff0f7224 */ /* 0x000fe200078e000b */
[----:B------:R-:W4:Y:S04]  /*12f00*/  LDL.LU R10, [R1+0xd9c] ;  /* 0x000d9c00010a7983 */ /* 0x000f280000300800 */
[----:B------:R-:W4:Y:S01]  /*12f10*/  LDL.LU R11, [R1+0xd98] ;  /* 0x000d9800010b7983 */ /* 0x000f220000300800 */
[----:B--2---:R-:W-:Y:S03]  /*12f20*/  HMMA.1688.F32.TF32 R24, R16, R26, R20 ;  /* 0x0000001a1018723c */ /* 0x004fe60000081014 */
[----:B------:R-:W2:Y:S04]  /*12f30*/  LDL.LU.64 R22, [R1+0xd90] ;  /* 0x000d900001167983 */ /* 0x000ea80000300a00 */
[----:B------:R-:W2:-:S12]  /*12f40*/  LDL.LU.64 R20, [R1+0xd88] ;  /* 0x000d880001147983 */ /* 0x000e980000300a00 */
        /* <DEDUP_REMOVED lines=30> */
[----:B------:R1:W-:Y:S04]  /*13130*/  STL.64 [R1+0x350], R24 ;  /* 0x0003501801007387 */ /* 0x0003e80000100a00 */
[----:B------:R-:W-:Y:S01]  /*13140*/  STL.64 [R1+0x358], R26 ;  /* 0x0003581a01007387 */ /* 0x000fe20000100a00 */
[----:B-1----:R-:W-:Y:S02]  /*13150*/  IMAD.MOV.U32 R25, RZ, RZ, R22 ;  /* 0x000000ffff197224 */ /* 0x002fe400078e0016 */
[----:B------:R-:W-:Y:S02]  /*13160*/  IMAD.MOV.U32 R24, RZ, RZ, R23 ;  /* 0x000000ffff187224 */ /* 0x000fe400078e0017 */
[----:B------:R-:W2:Y:S04]  /*13170*/  LDL.LU.64 R22, [R1+0xd30] ;  /* 0x000d300001167983 */ /* 0x000ea80000300a00 */
[----:B------:R-:W2:Y:S04]  /*13180*/  LDL.LU.64 R20, [R1+0xd28] ;  /* 0x000d280001147983 */ /* 0x000ea80000300a00 */
[----:B------:R1:W-:Y:S04]  /*13190*/  STL.64 [R1+0xcf8], R24 ;  /* 0x000cf81801007387 */ /* 0x0003e80000100a00 */
[----:B-1----:R-:W4:Y:S04]  /*131a0*/  LDL.LU R24, [R1+0x320] ;  /* 0x0003200001187983 */ /* 0x002f280000300800 */
[----:B------:R-:W4:Y:S04]  /*131b0*/  LDL.LU R25, [R1+0x324] ;  /* 0x0003240001197983 */ /* 0x000f280000300800 */
[----:B------:R-:W4:Y:S04]  /*131c0*/  LDL.LU R26, [R1+0x328] ;  /* 0x00032800011a7983 */ /* 0x000f280000300800 */
[----:B------:R-:W4:Y:S02]  /*131d0*/  LDL.LU R27, [R1+0x32c] ;  /* 0x00032c00011b7983 */ /* 0x000f240000300800 */
[----:B----4-:R-:W-:-:S15]  /*131e0*/  HMMA.1688.F32.TF32 R24, R16, R10, R24 ;  /* 0x0000000a1018723c */ /* 0x010fde0000081018 */
[----:B------:R-:W-:-:S04]  /*131f0*/  NOP ;  /* 0x0000000000007918 */ /* 0x000fc80000000000 */
[----:B------:R1:W-:Y:S04]  /*13200*/  STL.64 [R1+0x340], R24 ;  /* 0x0003401801007387 */ /* 0x0003e80000100a00 */
[----:B------:R4:W-:Y:S04]  /*13210*/  STL.64 [R1+0x348], R26 ;  /* 0x0003481a01007387 */ /* 0x0009e80000100a00 */
[----:B-1----:R-:W2:Y:S01]  /*13220*/  LDL.LU R24, [R1+0x250] ;  /* 0x0002500001187983 */ /* 0x002ea20000300800 */
[----:B---3--:R-:W-:-:S03]  /*13230*/  IMAD.MOV.U32 R25, RZ, RZ, R6 ;  /* 0x000000ffff197224 */ /* 0x008fc600078e0006 */
[----:B------:R-:W3:Y:S01]  /*13240*/  LDL.LU R6, [R1+0xd24] ;  /* 0x000d240001067983 */ /* 0x000ee20000300800 */
[----:B----4-:R-:W-:-:S03]  /*13250*/  IMAD.MOV.U32 R26, RZ, RZ, R7 ;  /* 0x000000ffff1a7224 */ /* 0x010fc600078e0007 */
[----:B------:R-:W4:Y:S04]  /*13260*/  LDL.LU R7, [R1+0xd20] ;  /* 0x000d200001077983 */ /* 0x000f280000300800 */
[----:B------:R-:W2:Y:S04]  /*13270*/  LDL.LU R27, [R1+0x25c] ;  /* 0x00025c00011b7983 */ /* 0x000ea80000300800 */
[----:B--2---:R1:W-:Y:S04]  /*13280*/  STL.64 [R1+0xd08], R26 ;  /* 0x000d081a01007387 */ /* 0x0043e80000100a00 */
[----:B------:R3:W-:Y:S04]  /*13290*/  STL.64 [R1+0xd00], R24 ;  /* 0x000d001801007387 */ /* 0x0007e80000100a00 */
[----:B-1----:R-:W2:Y:S01]  /*132a0*/  LDL.64 R26, [R1+0x48] ;  /* 0x00004800011a7983 */ /* 0x002ea20000100a00 */
[----:B---3--:R-:W-:-:S03]  /*132b0*/  IMAD.MOV.U32 R25, RZ, RZ, R6 ;  /* 0x000000ffff197224 */ /* 0x008fc600078e0006 */
[----:B--2---:R4:W-:Y:S04]  /*132c0*/  STL.64 [R1+0xd10], R26 ;  /* 0x000d101a01007387 */ /* 0x0049e80000100a00 */
[----:B------:R-:W2:Y:S04]  /*132d0*/  LDL.LU R24, [R1+0x270] ;  /* 0x0002700001187983 */ /* 0x000ea80000300800 */
[----:B------:R-:W3:Y:S01]  /*132e0*/  LDL.LU R6, [R1+0xd1c] ;  /* 0x000d1c0001067983 */ /* 0x000ee20000300800 */
[----:B----4-:R-:W-:-:S03]  /*132f0*/  IMAD.MOV.U32 R26, RZ, RZ, R7 ;  /* 0x000000ffff1a7224 */ /* 0x010fc600078e0007 */
[----:B------:R-:W3:Y:S04]  /*13300*/  LDL.LU R7, [R1+0xd18] ;  /* 0x000d180001077983 */ /* 0x000ee80000300800 */
[----:B------:R-:W2:Y:S04]  /*13310*/  LDL.LU R27, [R1+0x27c] ;  /* 0x00027c00011b7983 */ /* 0x000ea80000300800 */
[----:B------:R1:W-:Y:S04]  /*13320*/  STL.64 [R1+0xcc8], R10 ;  /* 0x000cc80a01007387 */ /* 0x0003e80000100a00 */
[----:B------:R-:W4:Y:S04]  /*13330*/  LDL.LU R8, [R1+0x260] ;  /* 0x0002600001087983 */ /* 0x000f280000300800 */
[----:B------:R-:W4:Y:S04]  /*13340*/  LDL.LU R9, [R1+0x264] ;  /* 0x0002640001097983 */ /* 0x000f280000300800 */
[----:B-1----:R-:W4:Y:S04]  /*13350*/  LDL.LU R10, [R1+0x268] ;  /* 0x00026800010a7983 */ /* 0x002f280000300800 */
[----:B------:R-:W4:Y:S01]  /*13360*/  LDL.LU R11, [R1+0x26c] ;  /* 0x00026c00010b7983 */ /* 0x000f220000300800 */
[----:B---3--:R-:W-:Y:S03]  /*13370*/  HMMA.1688.F32.TF32 R12, R16, R6, R12 ;  /* 0x00000006100c723c */ /* 0x008fe6000008100c */
[----:B------:R-:W2:-:S15]  /*13380*/  LDL.64 R18, [R1+0x58] ;  /* 0x0000580001127983 */ /* 0x000e9e0000100a00 */
[----:B------:R-:W-:Y:S01]  /*13390*/  NOP ;  /* 0x0000000000007918 */ /* 0x000fe20000000000 */
[----:B------:R1:W-:Y:S04]  /*133a0*/  STL.64 [R1+0x330], R12 ;  /* 0x0003300c01007387 */ /* 0x0003e80000100a00 */
[----:B------:R3:W-:Y:S04]  /*133b0*/  STL.64 [R1+0x338], R14 ;  /* 0x0003380e01007387 */ /* 0x0007e80000100a00 */
[----:B-1----:R-:W4:Y:S04]  /*133c0*/  LDL.LU R12, [R1+0x230] ;  /* 0x00023000010c7983 */ /* 0x002f280000300800 */
[----:B------:R-:W4:Y:S04]  /*133d0*/  LDL.LU R13, [R1+0x234] ;  /* 0x00023400010d7983 */ /* 0x000f280000300800 */
[----:B---3--:R-:W3:Y:S04]  /*133e0*/  LDL.LU R14, [R1+0x238] ;  /* 0x00023800010e7983 */ /* 0x008ee80000300800 */
[----:B------:R-:W3:Y:S01]  /*133f0*/  LDL.LU R15, [R1+0x23c] ;  /* 0x00023c00010f7983 */ /* 0x000ee20000300800 */
[----:B--2---:R-:W-:Y:S03]  /*13400*/  HMMA.1688.F32.TF32 R24, R20, R18, R24 ;  /* 0x000000121418723c */ /* 0x004fe60000081018 */
[----:B---3--:R-:W-:Y:S04]  /*13410*/  STL.64 [R1+0xce8], R14 ;  /* 0x000ce80e01007387 */ /* 0x008fe80000100a00 */
[----:B----4-:R-:W-:Y:S04]  /*13420*/  STL.64 [R1+0xce0], R12 ;  /* 0x000ce00c01007387 */ /* 0x010fe80000100a00 */
[----:B------:R1:W-:Y:S08]  /*13430*/  STL.64 [R1+0xcc0], R6 ;  /* 0x000cc00601007387 */ /* 0x0003f00000100a00 */
[----:B------:R-:W-:Y:S04]  /*13440*/  STL.64 [R1+0x320], R24 ;  /* 0x0003201801007387 */ /* 0x000fe80000100a00 */
[----:B------:R2:W-:Y:S01]  /*13450*/  STL.64 [R1+0x328], R26 ;  /* 0x0003281a01007387 */ /* 0x0005e20000100a00 */
[----:B-1----:R-:W-:-:S02]  /*13460*/  IMAD.MOV.U32 R6, RZ, RZ, R3 ;  /* 0x000000ffff067224 */ /* 0x002fc400078e0003 */
[----:B------:R-:W-:Y:S02]  /*13470*/  IMAD.MOV.U32 R7, RZ, RZ, R2 ;  /* 0x000000ffff077224 */ /* 0x000fe400078e0002 */
[----:B------:R-:W-:Y:S01]  /*13480*/  IMAD.MOV.U32 R3, RZ, RZ, R18 ;  /* 0x000000ffff037224 */ /* 0x000fe200078e0012 */
[----:B--2---:R-:W2:Y:S01]  /*13490*/  LDL.LU.64 R26, [R1+0xd10] ;  /* 0x000d1000011a7983 */ /* 0x004ea20000300a00 */
[----:B------:R-:W-:-:S03]  /*134a0*/  IMAD.MOV.U32 R2, RZ, RZ, R19 ;  /* 0x000000ffff027224 */ /* 0x000fc600078e0013 */
[----:B------:R-:W3:Y:S04]  /*134b0*/  LDL.LU R16, [R1+0x120] ;  /* 0x0001200001107983 */ /* 0x000ee80000300800 */
[----:B------:R-:W3:Y:S04]  /*134c0*/  LDL.LU R17, [R1+0x124] ;  /* 0x0001240001117983 */ /* 0x000ee80000300800 */
[----:B------:R-:W4:Y:S04]  /*134d0*/  LDL.LU R18, [R1+0x128] ;  /* 0x0001280001127983 */ /* 0x000f280000300800 */
[----:B------:R-:W4:Y:S04]  /*134e0*/  LDL.LU R19, [R1+0x12c] ;  /* 0x00012c0001137983 */ /* 0x000f280000300800 */
[----:B----4-:R1:W-:Y:S04]  /*134f0*/  STL.64 [R1+0xc50], R18 ;  /* 0x000c501201007387 */ /* 0x0103e80000100a00 */
[----:B---3--:R3:W-:Y:S04]  /*13500*/  STL.64 [R1+0xc48], R16 ;  /* 0x000c481001007387 */ /* 0x0087e80000100a00 */
[----:B-1----:R-:W4:Y:S01]  /*13510*/  LDL.64 R18, [R1+0x18] ;  /* 0x0000180001127983 */ /* 0x002f220000100a00 */
[----:B--2---:R-:W-:Y:S03]  /*13520*/  HMMA.1688.F32.TF32 R8, R20, R26, R8 ;  /* 0x0000001a1408723c */ /* 0x004fe60000081008 */
[----:B----4-:R1:W-:Y:S04]  /*13530*/  STL.64 [R1+0xcf0], R18 ;  /* 0x000cf01201007387 */ /* 0x0103e80000100a00 */
[----:B---3--:R-:W2:Y:S04]  /*13540*/  LDL.LU R16, [R1+0x240] ;  /* 0x0002400001107983 */ /* 0x008ea80000300800 */
[----:B------:R-:W2:Y:S04]  /*13550*/  LDL.LU R17, [R1+0x244] ;  /* 0x0002440001117983 */ /* 0x000ea80000300800 */
[----:B-1----:R-:W2:Y:S04]  /*13560*/  LDL.LU R18, [R1+0x248] ;  /* 0x0002480001127983 */ /* 0x002ea80000300800 */
[----:B------:R-:W2:Y:S04]  /*13570*/  LDL.LU R19, [R1+0x24c] ;  /* 0x00024c0001137983 */ /* 0x000ea80000300800 */
[----:B------:R1:W-:Y:S04]  /*13580*/  STL.64 [R1+0x270], R8 ;  /* 0x0002700801007387 */ /* 0x0003e80000100a00 */
[----:B------:R-:W-:Y:S01]  /*13590*/  STL.64 [R1+0x278], R10 ;  /* 0x0002780a01007387 */ /* 0x000fe20000100a00 */
[----:B-1----:R-:W-:-:S02]  /*135a0*/  IMAD.MOV.U32 R9, RZ, RZ, R26 ;  /* 0x000000ffff097224 */ /* 0x002fc400078e001a */
[----:B------:R-:W-:Y:S02]  /*135b0*/  IMAD.MOV.U32 R8, RZ, RZ, R27 ;  /* 0x000000ffff087224 */ /* 0x000fe400078e001b */
[----:B------:R-:W3:Y:S04]  /*135c0*/  LDL.LU.64 R26, [R1+0xd08] ;  /* 0x000d0800011a7983 */ /* 0x000ee80000300a00 */
[----:B------:R-:W3:Y:S01]  /*135d0*/  LDL.LU.64 R24, [R1+0xd00] ;  /* 0x000d000001187983 */ /* 0x000ee20000300a00 */
[----:B------:R-:W-:Y:S02]  /*135e0*/  IMAD.MOV.U32 R14, RZ, RZ, R5 ;  /* 0x000000ffff0e7224 */ /* 0x000fe400078e0005 */
[----:B------:R-:W-:Y:S02]  /*135f0*/  IMAD.MOV.U32 R15, RZ, RZ, R4 ;  /* 0x000000ffff0f7224 */ /* 0x000fe400078e0004 */
[----:B---3--:R-:W-:Y:S01]  /*13600*/  HMMA.1688.F32.TF32 R4, R20, R6, R24 ;  /* 0x000000061404723c */ /* 0x008fe20000081018 */
[----:B------:R-:W3:-:S15]  /*13610*/  LDL.LU.64 R24, [R1+0xcf8] ;  /* 0x000cf80001187983 */ /* 0x000ede0000300a00 */
[----:B------:R-:W-:-:S03]  /*13620*/  NOP ;  /* 0x0000000000007918 */ /* 0x000fc60000000000 */
[----:B------:R1:W-:Y:S04]  /*13630*/  STL.64 [R1+0x260], R4 ;  /* 0x0002600401007387 */ /* 0x0003e80000100a00 */
[----:B------:R4:W-:Y:S04]  /*13640*/  STL.64 [R1+0x268], R6 ;  /* 0x0002680601007387 */ /* 0x0009e80000100a00 */
[----:B-1----:R-:W3:Y:S04]  /*13650*/  LDL.LU R4, [R1+0x210] ;  /* 0x0002100001047983 */ /* 0x002ee80000300800 */
[----:B------:R-:W3:Y:S04]  /*13660*/  LDL.LU R5, [R1+0x214] ;  /* 0x0002140001057983 */ /* 0x000ee80000300800 */
[----:B----4-:R-:W4:Y:S04]  /*13670*/  LDL.LU R6, [R1+0x218] ;  /* 0x0002180001067983 */ /* 0x010f280000300800 */
[----:B------:R-:W4:Y:S01]  /*13680*/  LDL.LU R7, [R1+0x21c] ;  /* 0x00021c0001077983 */ /* 0x000f220000300800 */
[----:B--2---:R-:W-:Y:S01]  /*13690*/  HMMA.1688.F32.TF32 R12, R20, R14, R16 ;  /* 0x0000000e140c723c */ /* 0x004fe20000081010 */
[----:B---3--:R-:W-:-:S02]  /*136a0*/  IMAD.MOV.U32 R11, RZ, RZ, R24 ;  /* 0x000000ffff0b7224 */ /* 0x008fc400078e0018 */
[----:B------:R-:W-:Y:S01]  /*136b0*/  IMAD.MOV.U32 R10, RZ, RZ, R25 ;  /* 0x000000ffff0a7224 */ /* 0x000fe200078e0019 */
[----:B----4-:R-:W-:Y:S04]  /*136c0*/  STL.64 [R1+0xcd8], R6 ;  /* 0x000cd80601007387 */ /* 0x010fe80000100a00 */
        /* <DEDUP_REMOVED lines=9> */
[----:B------:R-:W4:Y:S04]  /*13760*/  LDL.LU.64 R18, [R1+0xcf0] ;  /* 0x000cf00001127983 */ /* 0x000f280000300a00 */
[----:B------:R-:W-:Y:S04]  /*13770*/  STL.64 [R1+0x250], R12 ;  /* 0x0002500c01007387 */ /* 0x000fe80000100a00 */
[----:B------:R1:W-:Y:S04]  /*13780*/  STL.64 [R1+0x258], R14 ;  /* 0x0002580e01007387 */ /* 0x0003e80000100a00 */
[----:B-1----:R-:W4:Y:S04]  /*13790*/  LDL.LU.64 R14, [R1+0xce8] ;  /* 0x000ce800010e7983 */ /* 0x002f280000300a00 */
        /* <DEDUP_REMOVED lines=8> */
[----:B------:R-:W4:Y:S04]  /*13820*/  LDL.LU R15, [R1+0x15c] ;  /* 0x00015c00010f7983 */ /* 0x000f280000300800 */
[----:B----4-:R1:W-:Y:S04]  /*13830*/  STL.64 [R1+0xc88], R14 ;  /* 0x000c880e01007387 */ /* 0x0103e80000100a00 */
[----:B--2---:R-:W-:Y:S01]  /*13840*/  STL.64 [R1+0xc80], R12 ;  /* 0x000c800c01007387 */ /* 0x004fe20000100a00 */
[----:B-1----:R-:W-:-:S02]  /*13850*/  IMAD.MOV.U32 R14, RZ, RZ, R9 ;  /* 0x000000ffff0e7224 */ /* 0x002fc400078e0009 */
[----:B------:R-:W-:-:S05]  /*13860*/  IMAD.MOV.U32 R15, RZ, RZ, R8 ;  /* 0x000000ffff0f7224 */ /* 0x000fca00078e0008 */
[----:B------:R-:W-:Y:S04]  /*13870*/  STL.64 [R1+0xc98], R14 ;  /* 0x000c980e01007387 */ /* 0x000fe80000100a00 */
[----:B------:R1:W-:Y:S04]  /*13880*/  STL.64 [R1+0xc60], R18 ;  /* 0x000c601201007387 */ /* 0x0003e80000100a00 */
[----:B-1----:R-:W2:Y:S04]  /*13890*/  LDL.64 R18, [R1+0x28] ;  /* 0x0000280001127983 */ /* 0x002ea80000100a00 */
[----:B--2---:R1:W-:Y:S04]  /*138a0*/  STL.64 [R1+0xc78], R18 ;  /* 0x000c781201007387 */ /* 0x0043e80000100a00 */
[----:B-1----:R-:W2:Y:S01]  /*138b0*/  LDL.64 R18, [R1+0x38] ;  /* 0x0000380001127983 */ /* 0x002ea20000100a00 */
[C---:B------:R-:W-:Y:S03]  /*138c0*/  HMMA.1688.F32.TF32 R8, R20.reuse, R10, R4 ;  /* 0x0000000a1408723c */ /* 0x040fe60000081004 */
[----:B--2---:R1:W-:Y:S04]  /*138d0*/  STL.64 [R1+0xc90], R18 ;  /* 0x000c901201007387 */ /* 0x0043e80000100a00 */
[----:B------:R-:W2:Y:S04]  /*138e0*/  LDL.LU R16, [R1+0x160] ;  /* 0x0001600001107983 */ /* 0x000ea80000300800 */
[----:B------:R-:W2:Y:S04]  /*138f0*/  LDL.LU R17, [R1+0x164] ;  /* 0x0001640001117983 */ /* 0x000ea80000300800 */
[----:B-1----:R-:W4:Y:S04]  /*13900*/  LDL.LU R18, [R1+0x168] ;  /* 0x0001680001127983 */ /* 0x002f280000300800 */
[----:B------:R-:W4:Y:S04]  /*13910*/  LDL.LU R19, [R1+0x16c] ;  /* 0x00016c0001137983 */ /* 0x000f280000300800 */
[----:B----4-:R-:W-:Y:S04]  /*13920*/  STL.64 [R1+0xca8], R18 ;  /* 0x000ca81201007387 */ /* 0x010fe80000100a00 */
[----:B--2---:R1:W-:Y:S04]  /*13930*/  STL.64 [R1+0xca0], R16 ;  /* 0x000ca01001007387 */ /* 0x0043e80000100a00 */
[----:B-1----:R-:W2:Y:S04]  /*13940*/  LDL.LU R16, [R1+0x170] ;  /* 0x0001700001107983 */ /* 0x002ea80000300800 */
[----:B------:R-:W2:Y:S04]  /*13950*/  LDL.LU R17, [R1+0x174] ;  /* 0x0001740001117983 */ /* 0x000ea80000300800 */
[----:B------:R-:W2:Y:S04]  /*13960*/  LDL.LU R18, [R1+0x178] ;  /* 0x0001780001127983 */ /* 0x000ea80000300800 */
[----:B------:R-:W2:Y:S04]  /*13970*/  LDL.LU R19, [R1+0x17c] ;  /* 0x00017c0001137983 */ /* 0x000ea80000300800 */
[----:B------:R-:W4:Y:S04]  /*13980*/  LDL.LU.64 R6, [R1+0xcd8] ;  /* 0x000cd80001067983 */ /* 0x000f280000300a00 */
[----:B------:R-:W4:Y:S04]  /*13990*/  LDL.LU.64 R4, [R1+0xcd0] ;  /* 0x000cd00001047983 */ /* 0x000f280000300a00 */
[----:B------:R-:W-:Y:S04]  /*139a0*/  STL.64 [R1+0x230], R8 ;  /* 0x0002300801007387 */ /* 0x000fe80000100a00 */
[----:B------:R1:W-:Y:S04]  /*139b0*/  STL.64 [R1+0x238], R10 ;  /* 0x0002380a01007387 */ /* 0x0003e80000100a00 */
[----:B-1----:R-:W4:Y:S02]  /*139c0*/  LDL.LU.64 R10, [R1+0xcc8] ;  /* 0x000cc800010a7983 */ /* 0x002f240000300a00 */
[----:B----4-:R-:W-:-:S15]  /*139d0*/  HMMA.1688.F32.TF32 R4, R20, R10, R4 ;  /* 0x0000000a1404723c */ /* 0x010fde0000081004 */
[----:B------:R-:W-:-:S04]  /*139e0*/  NOP ;  /* 0x0000000000007918 */ /* 0x000fc80000000000 */
[----:B------:R-:W-:Y:S04]  /*139f0*/  STL.64 [R1+0x220], R4 ;  /* 0x0002200401007387 */ /* 0x000fe80000100a00 */
[----:B------:R1:W-:Y:S04]  /*13a00*/  STL.64 [R1+0x228], R6 ;  /* 0x0002280601007387 */ /* 0x0003e80000100a00 */
[----:B-1----:R-:W3:Y:S02]  /*13a10*/  LDL.LU.64 R6, [R1+0xcc0] ;  /* 0x000cc00001067983 */ /* 0x002ee40000300a00 */
[----:B---3--:R-:W-:Y:S02]  /*13a20*/  HMMA.1688.F32.TF32 R20, R20, R6, R24 ;  /* 0x000000061414723c */ /* 0x008fe40000081018 */
[----:B------:R-:W2:Y:S04]  /*13a30*/  LDL.LU.64 R26, [R1+0xcb8] ;  /* 0x000cb800011a7983 */ /* 0x000ea80000300a00 */
[----:B------:R-:W2:Y:S04]  /*13a40*/  LDL.LU.64 R24, [R1+0xcb0] ;  /* 0x000cb00001187983 */ /* 0x000ea80000300a00 */
[----:B------:R1:W-:Y:S04]  /*13a50*/  STL.64 [R1+0xc30], R6 ;  /* 0x000c300601007387 */ /* 0x0003e80000100a00 */
[----:B------:R-:W3:Y:S05]  /*13a60*/  LDL.LU R4, [R1+0x110] ;  /* 0x0001100001047983 */ /* 0x000eea0000300800 */
[----:B------:R-:W-:Y:S04]  /*13a70*/  STL.64 [R1+0x210], R20 ;  /* 0x0002101401007387 */ /* 0x000fe80000100a00 */
[----:B------:R-:W-:Y:S04]  /*13a80*/  STL.64 [R1+0x218], R22 ;  /* 0x0002181601007387 */ /* 0x000fe80000100a00 */
[----:B------:R-:W3:Y:S04]  /*13a90*/  LDL.LU R5, [R1+0x114] ;  /* 0x0001140001057983 */ /* 0x000ee80000300800 */
[----:B-1----:R-:W4:Y:S04]  /*13aa0*/  LDL.LU R6, [R1+0x118] ;  /* 0x0001180001067983 */ /* 0x002f280000300800 */
[----:B------:R-:W4:Y:S04]  /*13ab0*/  LDL.LU R7, [R1+0x11c] ;  /* 0x00011c0001077983 */ /* 0x000f280000300800 */
[----:B----4-:R1:W-:Y:S04]  /*13ac0*/  STL.64 [R1+0xc40], R6 ;  /* 0x000c400601007387 */ /* 0x0103e80000100a00 */
[----:B---3--:R3:W-:Y:S04]  /*13ad0*/  STL.64 [R1+0xc38], R4 ;  /* 0x000c380401007387 */ /* 0x0087e80000100a00 */
[----:B-1----:R-:W4:Y:S01]  /*13ae0*/  LDL.64 R6, [R1+0x8] ;  /* 0x0000080001067983 */ /* 0x002f220000100a00 */
[----:B------:R-:W-:-:S02]  /*13af0*/  IMAD.MOV.U32 R14, RZ, RZ, R3 ;  /* 0x000000ffff0e7224 */ /* 0x000fc400078e0003 */
[----:B------:R-:W-:Y:S01]  /*13b00*/  IMAD.MOV.U32 R15, RZ, RZ, R2 ;  /* 0x000000ffff0f7224 */ /* 0x000fe200078e0002 */
[----:B----4-:R1:W-:Y:S04]  /*13b10*/  STL.64 [R1+0xc58], R6 ;  /* 0x000c580601007387 */ /* 0x0103e80000100a00 */
[----:B---3--:R-:W3:Y:S04]  /*13b20*/  LDL.LU R4, [R1+0x130] ;  /* 0x0001300001047983 */ /* 0x008ee80000300800 */
[----:B------:R-:W3:Y:S04]  /*13b30*/  LDL.LU R5, [R1+0x134] ;  /* 0x0001340001057983 */ /* 0x000ee80000300800 */
[----:B-1----:R-:W4:Y:S04]  /*13b40*/  LDL.LU R6, [R1+0x138] ;  /* 0x0001380001067983 */ /* 0x002f280000300800 */
[----:B------:R-:W4:Y:S01]  /*13b50*/  LDL.LU R7, [R1+0x13c] ;  /* 0x00013c0001077983 */ /* 0x000f220000300800 */
[C---:B--2---:R-:W-:Y:S03]  /*13b60*/  HMMA.1688.F32.TF32 R12, R24.reuse, R14, R16 ;  /* 0x0000000e180c723c */ /* 0x044fe60000081010 */
[----:B----4-:R-:W-:Y:S04]  /*13b70*/  STL.64 [R1+0xc70], R6 ;  /* 0x000c700601007387 */ /* 0x010fe80000100a00 */
[----:B---3--:R1:W-:Y:S04]  /*13b80*/  STL.64 [R1+0xc68], R4 ;  /* 0x000c680401007387 */ /* 0x0083e80000100a00 */
        /* <DEDUP_REMOVED lines=9> */
[----:B------:R-:W4:Y:S04]  /*13c20*/  LDL.LU.64 R16, [R1+0xca0] ;  /* 0x000ca00001107983 */ /* 0x000f280000300a00 */
[----:B------:R-:W-:Y:S04]  /*13c30*/  STL.64 [R1+0x4f0], R12 ;  /* 0x0004f00c01007387 */ /* 0x000fe80000100a00 */
[----:B------:R1:W-:Y:S04]  /*13c40*/  STL.64 [R1+0x4f8], R14 ;  /* 0x0004f80e01007387 */ /* 0x0003e80000100a00 */
[----:B-1----:R-:W4:Y:S02]  /*13c50*/  LDL.LU.64 R14, [R1+0xc98] ;  /* 0x000c9800010e7983 */ /* 0x002f240000300a00 */
[----:B----4-:R-:W-:Y:S02]  /*13c60*/  HMMA.1688.F32.TF32 R12, R24, R14, R16 ;  /* 0x0000000e180c723c */ /* 0x010fe40000081010 */
[----:B------:R-:W4:-:S15]  /*13c70*/  LDL.LU.64 R18, [R1+0xc90] ;  /* 0x000c900001127983 */ /* 0x000f1e0000300a00 */
[----:B------:R-:W-:Y:S02]  /*13c80*/  NOP ;  /* 0x0000000000007918 */ /* 0x000fe40000000000 */
[----:B------:R-:W-:Y:S04]  /*13c90*/  STL.64 [R1+0x4e0], R12 ;  /* 0x0004e00c01007387 */ /* 0x000fe80000100a00 */
[----:B------:R1:W-:Y:S04]  /*13ca0*/  STL.64 [R1+0x4e8], R14 ;  /* 0x0004e80e01007387 */ /* 0x0003e80000100a00 */
[----:B-1----:R-:W2:Y:S04]  /*13cb0*/  LDL.LU.64 R14, [R1+0xc88] ;  /* 0x000c8800010e7983 */ /* 0x002ea80000300a00 */
[----:B------:R-:W2:Y:S01]  /*13cc0*/  LDL.LU.64 R12, [R1+0xc80] ;  /* 0x000c8000010c7983 */ /* 0x000ea20000300a00 */
[----:B----4-:R-:W-:Y:S01]  /*13cd0*/  IMAD.MOV.U32 R8, RZ, RZ, R19 ;  /* 0x000000ffff087224 */ /* 0x010fe200078e0013 */
[----:B--2---:R-:W-:-:S15]  /*13ce0*/  HMMA.1688.F32.TF32 R12, R24, R18, R12 ;  /* 0x00000012180c723c */ /* 0x004fde000008100c */
[----:B------:R-:W-:-:S04]  /*13cf0*/  NOP ;  /* 0x0000000000007918 */ /* 0x000fc80000000000 */
[----:B------:R1:W-:Y:S04]  /*13d00*/  STL.64 [R1+0x4d0], R12 ;  /* 0x0004d00c01007387 */ /* 0x0003e80000100a00 */
[----:B------:R2:W-:Y:S01]  /*13d10*/  STL.64 [R1+0x4d8], R14 ;  /* 0x0004d80e01007387 */ /* 0x0005e20000100a00 */
[----:B-1----:R-:W-:-:S03]  /*13d20*/  IMAD.MOV.U32 R12, RZ, RZ, R18 ;  /* 0x000000ffff0c7224 */ /* 0x002fc600078e0012 */
[----:B------:R-:W4:Y:S02]  /*13d30*/  LDL.LU.64 R18, [R1+0xc78] ;  /* 0x000c780001127983 */ /* 0x000f240000300a00 */
[----:B----4-:R-:W-:Y:S01]  /*13d40*/  HMMA.1688.F32.TF32 R4, R24, R18, R4 ;  /* 0x000000121804723c */ /* 0x010fe20000081004 */
[----:B--2---:R-:W-:Y:S02]  /*13d50*/  IMAD.MOV.U32 R14, RZ, RZ, R18 ;  /* 0x000000ffff0e7224 */ /* 0x004fe400078e0012 */
        /* <DEDUP_REMOVED lines=17> */
[----:B------:R-:W-:-:S15]  /*13e70*/  IMAD.MOV.U32 R15, RZ, RZ, R7 ;  /* 0x000000ffff0f7224 */ /* 0x000fde00078e0007 */
[----:B------:R-:W-:-:S03]  /*13e80*/  NOP ;  /* 0x0000000000007918 */ /* 0x000fc60000000000 */
[----:B------:R1:W-:Y:S04]  /*13e90*/  STL.64 [R1+0x4a0], R16 ;  /* 0x0004a01001007387 */ /* 0x0003e80000100a00 */
[----:B------:R-:W-:Y:S01]  /*13ea0*/  STL.64 [R1+0x4a8], R18 ;  /* 0x0004a81201007387 */ /* 0x000fe20000100a00 */
[----:B------:R-:W-:-:S03]  /*13eb0*/  LOP3.LUT R9, R0, 0x20, RZ, 0x3c, !PT ;  /* 0x0000002000097812 */ /* 0x000fc600078e3cff */
[----:B------:R-:W-:Y:S01]  /*13ec0*/  LDS R18, [R0+UR7+0xe400] ;  /* 0x00e4000700127984 */ /* 0x000fe20008000800 */
[----:B-1----:R-:W-:-:S03]  /*13ed0*/  IMAD.MOV.U32 R16, RZ, RZ, R6 ;  /* 0x000000ffff107224 */ /* 0x002fc600078e0006 */
[----:B------:R-:W1:Y:S04]  /*13ee0*/  LDS R19, [R9+UR7+0xe400] ;  /* 0x00e4000709137984 */ /* 0x000e680008000800 */
[----:B------:R-:W2:Y:S04]  /*13ef0*/  LDL.LU.64 R6, [R1+0xc40] ;  /* 0x000c400001067983 */ /* 0x000ea80000300a00 */
[----:B------:R-:W2:Y:S04]  /*13f00*/  LDL.LU.64 R4, [R1+0xc38] ;  /* 0x000c380001047983 */ /* 0x000ea80000300a00 */
[----:B------:R-:W-:Y:S01]  /*13f10*/  LDS R17, [R9+UR7+0xc400] ;  /* 0x00c4000709117984 */ /* 0x000fe20008000800 */
[----:B--2---:R-:W-:-:S15]  /*13f20*/  HMMA.1688.F32.TF32 R4, R24, R10, R4 ;  /* 0x0000000a1804723c */ /* 0x004fde0000081004 */
[----:B------:R-:W-:-:S04]  /*13f30*/  NOP ;  /* 0x0000000000007918 */ /* 0x000fc80000000000 */
[----:B------:R-:W-:Y:S04]  /*13f40*/  STL.64 [R1+0x170], R4 ;  /* 0x0001700401007387 */ /* 0x000fe80000100a00 */
[----:B------:R2:W-:Y:S04]  /*13f50*/  STL.64 [R1+0x178], R6 ;  /* 0x0001780601007387 */ /* 0x0005e80000100a00 */
[----:B--2---:R-:W3:Y:S02]  /*13f60*/  LDL.LU.64 R6, [R1+0xc30] ;  /* 0x000c300001067983 */ /* 0x004ee40000300a00 */
[----:B---3--:R-:W-:Y:S02]  /*13f70*/  HMMA.1688.F32.TF32 R20, R24, R6, R20 ;  /* 0x000000061814723c */ /* 0x008fe40000081014 */
[----:B------:R2:W-:Y:S04]  /*13f80*/  STL.64 [R1+0xbb0], R6 ;  /* 0x000bb00601007387 */ /* 0x0005e80000100a00 */
[----:B------:R-:W3:Y:S04]  /*13f90*/  LDL.LU R4, [R1+0x3a0] ;  /* 0x0003a00001047983 */ /* 0x000ee80000300800 */
[----:B------:R-:W-:Y:S04]  /*13fa0*/  LDS R26, [R0+UR7+0xe600] ;  /* 0x00e60007001a7984 */ /* 0x000fe80008000800 */
[----:B------:R-:W-:Y:S04]  /*13fb0*/  LDS R27, [R9+UR7+0xe600] ;  /* 0x00e60007091b7984 */ /* 0x000fe80008000800 */
[----:B------:R-:W-:Y:S04]  /*13fc0*/  LDS R24, [R0+UR7+0xc600] ;  /* 0x00c6000700187984 */ /* 0x000fe80008000800 */
[----:B------:R-:W-:Y:S04]  /*13fd0*/  STL.64 [R1+0x530], R20 ;  /* 0x0005301401007387 */ /* 0x000fe80000100a00 */
[----:B------:R-:W-:Y:S04]  /*13fe0*/  STL.64 [R1+0x538], R22 ;  /* 0x0005381601007387 */ /* 0x000fe80000100a00 */
[----:B------:R-:W3:Y:S04]  /*13ff0*/  LDL.LU R5, [R1+0x3a4] ;  /* 0x0003a40001057983 */ /* 0x000ee80000300800 */
[----:B--2---:R-:W2:Y:S04]  /*14000*/  LDL.LU R6, [R1+0x3a8] ;  /* 0x0003a80001067983 */ /* 0x004ea80000300800 */
[----:B------:R-:W2:Y:S04]  /*14010*/  LDL.LU R7, [R1+0x3ac] ;  /* 0x0003ac0001077983 */ /* 0x000ea80000300800 */
[----:B------:R-:W-:Y:S04]  /*14020*/  LDS R22, [R0+UR7+0xe500] ;  /* 0x00e5000700167984 */ /* 0x000fe80008000800 */
[----:B------:R-:W-:Y:S04]  /*14030*/  LDS R23, [R9+UR7+0xe500] ;  /* 0x00e5000709177984 */ /* 0x000fe80008000800 */
[----:B------:R-:W-:Y:S04]  /*14040*/  LDS R20, [R0+UR7+0xc500] ;  /* 0x00c5000700147984 */ /* 0x000fe80008000800 */
[----:B------:R-:W-:Y:S04]  /*14050*/  LDS R21, [R9+UR7+0xc500] ;  /* 0x00c5000709157984 */ /* 0x000fe80008000800 */
[----:B------:R-:W-:Y:S04]  /*14060*/  LDS R25, [R9+UR7+0xc600] ;  /* 0x00c6000709197984 */ /* 0x000fe80008000800 */
[----:B--2---:R2:W-:Y:S04]  /*14070*/  STL.64 [R1+0xbc0], R6 ;  /* 0x000bc00601007387 */ /* 0x0045e80000100a00 */
[----:B---3--:R3:W-:Y:S01]  /*14080*/  STL.64 [R1+0xbb8], R4 ;  /* 0x000bb80401007387 */ /* 0x0087e20000100a00 */
[----:B--2---:R-:W-:-:S02]  /*14090*/  IMAD.MOV.U32 R6, RZ, RZ, R16 ;  /* 0x000000ffff067224 */ /* 0x004fc400078e0010 */
[----:B------:R-:W-:Y:S01]  /*140a0*/  IMAD.MOV.U32 R7, RZ, RZ, R15 ;  /* 0x000000ffff077224 */ /* 0x000fe200078e000f */
[----:B------:R-:W2:Y:S04]  /*140b0*/  LDS R16, [R0+UR7+0xc400] ;  /* 0x00c4000700107984 */ /* 0x000ea80008000800 */
[----:B------:R4:W-:Y:S04]  /*140c0*/  STL.64 [R1+0xbd8], R6 ;  /* 0x000bd80601007387 */ /* 0x0009e80000100a00 */
[----:B---3--:R-:W3:Y:S04]  /*140d0*/  LDL.LU R4, [R1+0x3c0] ;  /* 0x0003c00001047983 */ /* 0x008ee80000300800 */
[----:B------:R-:W3:Y:S04]  /*140e0*/  LDL.LU R5, [R1+0x3c4] ;  /* 0x0003c40001057983 */ /* 0x000ee80000300800 */
[----:B----4-:R-:W4:Y:S04]  /*140f0*/  LDL.LU R6, [R1+0x3c8] ;  /* 0x0003c80001067983 */ /* 0x010f280000300800 */
[----:B------:R-:W4:Y:S04]  /*14100*/  LDL.LU R7, [R1+0x3cc] ;  /* 0x0003cc0001077983 */ /* 0x000f280000300800 */
[----:B------:R-:W-:Y:S04]  /*14110*/  LDS R15, [R9+UR7+0xe300] ;  /* 0x00e30007090f7984 */ /* 0x000fe80008000800 */
[----:B----4-:R4:W-:Y:S04]  /*14120*/  STL.64 [R1+0xbe8], R6 ;  /* 0x000be80601007387 */ /* 0x0109e80000100a00 */
[----:B---3--:R-:W-:Y:S01]  /*14130*/  STL.64 [R1+0xbe0], R4 ;  /* 0x000be00401007387 */ /* 0x008fe20000100a00 */
[----:B----4-:R-:W-:-:S02]  /*14140*/  IMAD.MOV.U32 R6, RZ, RZ, R14 ;  /* 0x000000ffff067224 */ /* 0x010fc400078e000e */
[----:B------:R-:W-:Y:S01]  /*14150*/  IMAD.MOV.U32 R7, RZ, RZ, R13 ;  /* 0x000000ffff077224 */ /* 0x000fe200078e000d */
[----:B------:R-:W-:Y:S04]  /*14160*/  LDS R14, [R0+UR7+0xe300] ;  /* 0x00e30007000e7984 */ /* 0x000fe80008000800 */
[----:B------:R3:W-:Y:S04]  /*14170*/  STL.64 [R1+0xc00], R6 ;  /* 0x000c000601007387 */ /* 0x0007e80000100a00 */
[----:B------:R-:W-:Y:S01]  /*14180*/  LDS R13, [R9+UR7+0xc300] ;  /* 0x00c30007090d7984 */ /* 0x000fe20008000800 */
[----:B---3--:R-:W-:-:S02]  /*14190*/  IMAD.MOV.U32 R6, RZ, RZ, R12 ;  /* 0x000000ffff067224 */ /* 0x008fc400078e000c */
[----:B------:R-:W-:Y:S01]  /*141a0*/  IMAD.MOV.U32 R7, RZ, RZ, R8 ;  /* 0x000000ffff077224 */ /* 0x000fe200078e0008 */
[----:B------:R-:W3:Y:S04]  /*141b0*/  LDS R12, [R0+UR7+0xc300] ;  /* 0x00c30007000c7984 */ /* 0x000ee80008000800 */
[----:B------:R4:W-:Y:S04]  /*141c0*/  STL.64 [R1+0xc18], R6 ;  /* 0x000c180601007387 */ /* 0x0009e80000100a00 */
[----:B------:R-:W2:Y:S04]  /*141d0*/  LDL.LU R4, [R1+0x3f0] ;  /* 0x0003f00001047983 */ /* 0x000ea80000300800 */
[----:B------:R-:W2:Y:S04]  /*141e0*/  LDL.LU R5, [R1+0x3f4] ;  /* 0x0003f40001057983 */ /* 0x000ea80000300800 */
[----:B----4-:R-:W4:Y:S04]  /*141f0*/  LDL.LU R6, [R1+0x3f8] ;  /* 0x0003f80001067983 */ /* 0x010f280000300800 */
[----:B------:R-:W4:Y:S04]  /*14200*/  LDL.LU R7, [R1+0x3fc] ;  /* 0x0003fc0001077983 */ /* 0x000f280000300800 */
[----:B----4-:R-:W-:Y:S04]  /*14210*/  STL.64 [R1+0xc28], R6 ;  /* 0x000c280601007387 */ /* 0x010fe80000100a00 */
[----:B--2---:R2:W-:Y:S04]  /*14220*/  STL.64 [R1+0xc20], R4 ;  /* 0x000c200401007387 */ /* 0x0045e80000100a00 */
[----:B--2---:R-:W3:Y:S04]  /*14230*/  LDL.LU R4, [R1+0x400] ;  /* 0x0004000001047983 */ /* 0x004ee80000300800 */
[----:B------:R-:W3:Y:S04]  /*14240*/  LDL.LU R5, [R1+0x404] ;  /* 0x0004040001057983 */ /* 0x000ee80000300800 */
[----:B------:R-:W3:Y:S04]  /*14250*/  LDL.LU R6, [R1+0x408] ;  /* 0x0004080001067983 */ /* 0x000ee80000300800 */
[----:B------:R-:W3:Y:S04]  /*14260*/  LDL.LU R7, [R1+0x40c] ;  /* 0x00040c0001077983 */ /* 0x000ee80000300800 */
[----:B-1----:R-:W-:Y:S04]  /*14270*/  STL.64 [R1+0xbd0], R18 ;  /* 0x000bd01201007387 */ /* 0x002fe80000100a00 */
[----:B------:R1:W-:Y:S04]  /*14280*/  STL.64 [R1+0xbc8], R16 ;  /* 0x000bc81001007387 */ /* 0x0003e80000100a00 */
        /* <DEDUP_REMOVED lines=16> */
[----:B------:R1:W-:Y:S04]  /*14390*/  STL.64 [R1+0xb38], R22 ;  /* 0x000b381601007387 */ /* 0x0003e80000100a00 */
[----:B------:R-:W-:Y:S04]  /*143a0*/  STL.64 [R1+0xb30], R20 ;  /* 0x000b301401007387 */ /* 0x000fe80000100a00 */
[----:B-1----:R-:W3:Y:S04]  /*143b0*/  LDL.64 R22, [R1+0x58] ;  /* 0x0000580001167983 */ /* 0x002ee80000100a00 */
[----:B------:R1:W-:Y:S04]  /*143c0*/  STL.64 [R1+0xac0], R26 ;  /* 0x000ac01a01007387 */ /* 0x0003e80000100a00 */
[----:B------:R-:W-:Y:S04]  /*143d0*/  STL.64 [R1+0xab8], R24 ;  /* 0x000ab81801007387 */ /* 0x000fe80000100a00 */
[----:B-1----:R-:W4:Y:S01]  /*143e0*/  LDL.64 R26, [R1+0x48] ;  /* 0x00004800011a7983 */ /* 0x002f220000100a00 */
[----:B---3--:R-:W-:-:S15]  /*143f0*/  HMMA.1688.F32.TF32 R4, R12, R22, R4 ;  /* 0x000000160c04723c */ /* 0x008fde0000081004 */
[----:B------:R-:W-:-:S04]  /*14400*/  NOP ;  /* 0x0000000000007918 */ /* 0x000fc80000000000 */
        /* <DEDUP_REMOVED lines=8> */
[----:B-1----:R-:W2:Y:S04]  /*14490*/  LDL.LU.64 R6, [R1+0xc18] ;  /* 0x000c180001067983 */ /* 0x002ea80000300a00 */
[----:B------:R-:W-:Y:S01]  /*144a0*/  STL.64 [R1+0xba8], R26 ;  /* 0x000ba81a01007387 */ /* 0x000fe20000100a00 */
[----:B--2---:R-:W-:Y:S03]  /*144b0*/  HMMA.1688.F32.TF32 R4, R12, R6, R16 ;  /* 0x000000060c04723c */ /* 0x004fe60000081010 */
[----:B------:R-:W2:Y:S04]  /*144c0*/  LDL.LU.64 R18, [R1+0xc10] ;  /* 0x000c100001127983 */ /* 0x000ea80000300a00 */
[----:B------:R-:W2:-:S12]  /*144d0*/  LDL.LU.64 R16, [R1+0xc08] ;  /* 0x000c080001107983 */ /* 0x000e980000300a00 */
        /* <DEDUP_REMOVED lines=8> */
[----:B-1----:R-:W3:Y:S04]  /*14560*/  LDL.LU.64 R6, [R1+0xbe8] ;  /* 0x000be80001067983 */ /* 0x002ee80000300a00 */
[----:B------:R-:W3:Y:S01]  /*14570*/  LDL.LU.64 R4, [R1+0xbe0] ;  /* 0x000be00001047983 */ /* 0x000ee20000300a00 */
[----:B------:R-:W-:-:S02]  /*14580*/  IMAD.MOV.U32 R26, RZ, RZ, R3 ;  /* 0x000000ffff1a7224 */ /* 0x000fc400078e0003 */
[----:B------:R-:W-:-:S07]  /*14590*/  IMAD.MOV.U32 R27, RZ, RZ, R2 ;  /* 0x000000ffff1b7224 */ /* 0x000fce00078e0002 */
[----:B---3--:R-:W-:Y:S01]  /*145a0*/  HMMA.1688.F32.TF32 R24, R12, R26, R4 ;  /* 0x0000001a0c18723c */ /* 0x008fe20000081004 */
[----:B------:R-:W2:-:S15]  /*145b0*/  LDL.LU.64 R6, [R1+0xbd8] ;  /* 0x000bd80001067983 */ /* 0x000e9e0000300a00 */
[----:B------:R-:W-:-:S03]  /*145c0*/  NOP ;  /* 0x0000000000007918 */ /* 0x000fc60000000000 */
[----:B------:R1:W-:Y:S04]  /*145d0*/  STL.64 [R1+0x120], R24 ;  /* 0x0001201801007387 */ /* 0x0003e80000100a00 */
[----:B------:R3:W-:Y:S04]  /*145e0*/  STL.64 [R1+0x128], R26 ;  /* 0x0001281a01007387 */ /* 0x0007e80000100a00 */
[----:B-1----:R-:W4:Y:S04]  /*145f0*/  LDL.LU R24, [R1+0x300] ;  /* 0x0003000001187983 */ /* 0x002f280000300800 */
[----:B------:R-:W4:Y:S04]  /*14600*/  LDL.LU R25, [R1+0x304] ;  /* 0x0003040001197983 */ /* 0x000f280000300800 */
[----:B---3--:R-:W4:Y:S04]  /*14610*/  LDL.LU R26, [R1+0x308] ;  /* 0x00030800011a7983 */ /* 0x008f280000300800 */
[----:B------:R-:W4:Y:S01]  /*14620*/  LDL.LU R27, [R1+0x30c] ;  /* 0x00030c00011b7983 */ /* 0x000f220000300800 */
[----:B--2---:R-:W-:Y:S03]  /*14630*/  HMMA.1688.F32.TF32 R4, R12, R6, R16 ;  /* 0x000000060c04723c */ /* 0x004fe60000081010 */
[----:B------:R-:W4:Y:S04]  /*14640*/  LDL.LU.64 R18, [R1+0xbd0] ;  /* 0x000bd00001127983 */ /* 0x000f280000300a00 */
[----:B------:R-:W4:-:S12]  /*14650*/  LDL.LU.64 R16, [R1+0xbc8] ;  /* 0x000bc80001107983 */ /* 0x000f180000300a00 */
        /* <DEDUP_REMOVED lines=9> */
[----:B------:R-:W-:Y:S04]  /*146f0*/  STL.64 [R1+0xb70], R10 ;  /* 0x000b700a01007387 */ /* 0x000fe80000100a00 */
[----:B------:R1:W-:Y:S04]  /*14700*/  STL [R1+0xb68], R9 ;  /* 0x000b680901007387 */ /* 0x0003e80000100800 */
[----:B------:R-:W3:Y:S04]  /*14710*/  LDL.LU R8, [R1+0x2b0] ;  /* 0x0002b00001087983 */ /* 0x000ee80000300800 */
[----:B-1----:R-:W3:Y:S04]  /*14720*/  LDL.LU R9, [R1+0x2b4] ;  /* 0x0002b40001097983 */ /* 0x002ee80000300800 */
[----:B------:R-:W2:Y:S04]  /*14730*/  LDL.LU R10, [R1+0x2b8] ;  /* 0x0002b800010a7983 */ /* 0x000ea80000300800 */
[----:B------:R-:W2:Y:S04]  /*14740*/  LDL.LU R11, [R1+0x2bc] ;  /* 0x0002bc00010b7983 */ /* 0x000ea80000300800 */
[----:B--2---:R1:W-:Y:S04]  /*14750*/  STL.64 [R1+0xb80], R10 ;  /* 0x000b800a01007387 */ /* 0x0043e80000100a00 */
[----:B---3--:R-:W-:Y:S04]  /*14760*/  STL.64 [R1+0xb78], R8 ;  /* 0x000b780801007387 */ /* 0x008fe80000100a00 */
[----:B-1----:R-:W2:Y:S04]  /*14770*/  LDL.64 R10, [R1+0x28] ;  /* 0x00002800010a7983 */ /* 0x002ea80000100a00 */
[----:B--2---:R1:W-:Y:S04]  /*14780*/  STL.64 [R1+0xb90], R10 ;  /* 0x000b900a01007387 */ /* 0x0043e80000100a00 */
[----:B-1----:R-:W2:Y:S04]  /*14790*/  LDL.64 R10, [R1+0x38] ;  /* 0x00003800010a7983 */ /* 0x002ea80000100a00 */
[----:B--2---:R1:W-:Y:S04]  /*147a0*/  STL.64 [R1+0xba0], R10 ;  /* 0x000ba00a01007387 */ /* 0x0043e80000100a00 */
[----:B------:R-:W2:Y:S04]  /*147b0*/  LDL.LU R8, [R1+0x310] ;  /* 0x0003100001087983 */ /* 0x000ea80000300800 */
[----:B------:R-:W2:Y:S04]  /*147c0*/  LDL.LU R9, [R1+0x314] ;  /* 0x0003140001097983 */ /* 0x000ea80000300800 */
[----:B-1----:R-:W2:Y:S04]  /*147d0*/  LDL.LU R10, [R1+0x318] ;  /* 0x00031800010a7983 */ /* 0x002ea80000300800 */
[----:B------:R-:W2:Y:S02]  /*147e0*/  LDL.LU R11, [R1+0x31c] ;  /* 0x00031c00010b7983 */ /* 0x000ea40000300800 */
[----:B--2---:R-:W-:Y:S02]  /*147f0*/  HMMA.1688.F32.TF32 R12, R12, R6, R8 ;  /* 0x000000060c0c723c */ /* 0x004fe40000081008 */
[----:B------:R-:W2:-:S15]  /*14800*/  LDL.LU R8, [R1+0x2f0] ;  /* 0x0002f00001087983 */ /* 0x000e9e0000300800 */
[----:B------:R-:W-:Y:S02]  /*14810*/  NOP ;  /* 0x0000000000007918 */ /* 0x000fe40000000000 */
[----:B------:R-:W-:Y:S04]  /*14820*/  STL.64 [R1+0x3a0], R12 ;  /* 0x0003a00c01007387 */ /* 0x000fe80000100a00 */
[----:B------:R-:W-:Y:S04]  /*14830*/  STL.64 [R1+0x3a8], R14 ;  /* 0x0003a80e01007387 */ /* 0x000fe80000100a00 */
[----:B------:R-:W2:Y:S04]  /*14840*/  LDL.LU R9, [R1+0x2f4] ;  /* 0x0002f40001097983 */ /* 0x000ea80000300800 */
[----:B------:R-:W2:Y:S04]  /*14850*/  LDL.LU R10, [R1+0x2f8] ;  /* 0x0002f800010a7983 */ /* 0x000ea80000300800 */
[----:B------:R-:W2:Y:S04]  /*14860*/  LDL.LU R11, [R1+0x2fc] ;  /* 0x0002fc00010b7983 */ /* 0x000ea80000300800 */
[----:B------:R1:W-:Y:S04]  /*14870*/  STL.64 [R1+0xb98], R6 ;  /* 0x000b980601007387 */ /* 0x0003e80000100a00 */
[----:B------:R-:W3:Y:S04]  /*14880*/  LDL.LU R4, [R1+0x2e0] ;  /* 0x0002e00001047983 */ /* 0x000ee80000300800 */
[----:B------:R-:W3:Y:S04]  /*14890*/  LDL.LU R5, [R1+0x2e4] ;  /* 0x0002e40001057983 */ /* 0x000ee80000300800 */
[----:B-1----:R-:W3:Y:S04]  /*148a0*/  LDL.LU R6, [R1+0x2e8] ;  /* 0x0002e80001067983 */ /* 0x002ee80000300800 */
[----:B------:R-:W3:Y:S04]  /*148b0*/  LDL.LU R7, [R1+0x2ec] ;  /* 0x0002ec0001077983 */ /* 0x000ee80000300800 */
[----:B------:R-:W2:Y:S01]  /*148c0*/  LDL.64 R14, [R1+0x18] ;  /* 0x00001800010e7983 */ /* 0x000ea20000100a00 */
[----:B----4-:R-:W-:Y:S01]  /*148d0*/  HMMA.1688.F32.TF32 R24, R16, R22, R24 ;  /* 0x000000161018723c */ /* 0x010fe20000081018 */
[----:B------:R-:W-:-:S02]  /*148e0*/  IMAD.MOV.U32 R2, RZ, RZ, R22 ;  /* 0x000000ffff027224 */ /* 0x000fc400078e0016 */
[----:B------:R-:W-:Y:S01]  /*148f0*/  IMAD.MOV.U32 R28, RZ, RZ, R23 ;  /* 0x000000ffff1c7224 */ /* 0x000fe200078e0017 */
[----:B--2---:R1:W-:Y:S04]  /*14900*/  STL.64 [R1+0xb88], R14 ;  /* 0x000b880e01007387 */ /* 0x0043e80000100a00 */
[----:B------:R-:W2:Y:S04]  /*14910*/  LDL.LU R12, [R1+0x2d0] ;  /* 0x0002d000010c7983 */ /* 0x000ea80000300800 */
[----:B------:R-:W2:Y:S04]  /*14920*/  LDL.LU R13, [R1+0x2d4] ;  /* 0x0002d400010d7983 */ /* 0x000ea80000300800 */
[----:B-1----:R-:W2:Y:S04]  /*14930*/  LDL.LU R14, [R1+0x2d8] ;  /* 0x0002d800010e7983 */ /* 0x002ea80000300800 */
[----:B------:R-:W2:Y:S04]  /*14940*/  LDL.LU R15, [R1+0x2dc] ;  /* 0x0002dc00010f7983 */ /* 0x000ea80000300800 */
[----:B------:R-:W-:Y:S04]  /*14950*/  STL.64 [R1+0x300], R24 ;  /* 0x0003001801007387 */ /* 0x000fe80000100a00 */
[----:B------:R1:W-:Y:S04]  /*14960*/  STL.64 [R1+0x308], R26 ;  /* 0x0003081a01007387 */ /* 0x0003e80000100a00 */
[----:B-1----:R-:W4:Y:S04]  /*14970*/  LDL.LU.64 R26, [R1+0xba8] ;  /* 0x000ba800011a7983 */ /* 0x002f280000300a00 */
        /* <DEDUP_REMOVED lines=19> */
[----:B-1----:R-:W3:Y:S02]  /*14ab0*/  LDL.LU.64 R10, [R1+0xba0] ;  /* 0x000ba000010a7983 */ /* 0x002ee40000300a00 */
[----:B---3--:R-:W-:-:S15]  /*14ac0*/  HMMA.1688.F32.TF32 R4, R16, R10, R4 ;  /* 0x0000000a1004723c */ /* 0x008fde0000081004 */
[----:B------:R-:W-:-:S04]  /*14ad0*/  NOP ;  /* 0x0000000000007918 */ /* 0x000fc80000000000 */
[----:B------:R1:W-:Y:S04]  /*14ae0*/  STL.64 [R1+0x2e0], R4 ;  /* 0x0002e00401007387 */ /* 0x0003e80000100a00 */
[----:B------:R3:W-:Y:S01]  /*14af0*/  STL.64 [R1+0x2e8], R6 ;  /* 0x0002e80601007387 */ /* 0x0007e20000100a00 */
[----:B-1----:R-:W-:-:S03]  /*14b00*/  IMAD.MOV.U32 R5, RZ, RZ, R10 ;  /* 0x000000ffff057224 */ /* 0x002fc600078e000a */
[----:B---3--:R-:W3:Y:S01]  /*14b10*/  LDL.LU.64 R6, [R1+0xb98] ;  /* 0x000b980001067983 */ /* 0x008ee20000300a00 */
[----:B------:R-:W-:-:S03]  /*14b20*/  IMAD.MOV.U32 R4, RZ, RZ, R11 ;  /* 0x000000ffff047224 */ /* 0x000fc600078e000b */
[----:B------:R-:W4:Y:S02]  /*14b30*/  LDL.LU.64 R10, [R1+0xb90] ;  /* 0x000b9000010a7983 */ /* 0x000f240000300a00 */
[----:B----4-:R-:W-:Y:S01]  /*14b40*/  HMMA.1688.F32.TF32 R12, R16, R10, R12 ;  /* 0x0000000a100c723c */ /* 0x010fe2000008100c */
[----:B------:R-:W-:Y:S02]  /*14b50*/  IMAD.MOV.U32 R25, RZ, RZ, R10 ;  /* 0x000000ffff197224 */ /* 0x000fe400078e000a */
[----:B------:R-:W-:-:S15]  /*14b60*/  IMAD.MOV.U32 R24, RZ, RZ, R11 ;  /* 0x000000ffff187224 */ /* 0x000fde00078e000b */
[----:B------:R-:W-:Y:S01]  /*14b70*/  NOP ;  /* 0x0000000000007918 */ /* 0x000fe20000000000 */
[----:B------:R-:W-:Y:S04]  /*14b80*/  STL.64 [R1+0x2d0], R12 ;  /* 0x0002d00c01007387 */ /* 0x000fe80000100a00 */
[----:B------:R1:W-:Y:S04]  /*14b90*/  STL.64 [R1+0x2d8], R14 ;  /* 0x0002d80e01007387 */ /* 0x0003e80000100a00 */
[----:B-1----:R-:W4:Y:S04]  /*14ba0*/  LDL.LU.64 R14, [R1+0xb88] ;  /* 0x000b8800010e7983 */ /* 0x002f280000300a00 */
[----:B------:R-:W4:Y:S04]  /*14bb0*/  LDL.LU.64 R10, [R1+0xb80] ;  /* 0x000b8000010a7983 */ /* 0x000f280000300a00 */
[----:B------:R-:W4:Y:S02]  /*14bc0*/  LDL.LU.64 R8, [R1+0xb78] ;  /* 0x000b780001087983 */ /* 0x000f240000300a00 */
[----:B----4-:R-:W-:Y:S01]  /*14bd0*/  HMMA.1688.F32.TF32 R8, R16, R14, R8 ;  /* 0x0000000e1008723c */ /* 0x010fe20000081008 */
[----:B------:R-:W-:-:S15]  /*14be0*/  IMAD.MOV.U32 R3, RZ, RZ, R14 ;  /* 0x000000ffff037224 */ /* 0x000fde00078e000e */
[----:B------:R-:W-:-:S03]  /*14bf0*/  NOP ;  /* 0x0000000000007918 */ /* 0x000fc60000000000 */
[----:B------:R-:W-:Y:S04]  /*14c00*/  STL.64 [R1+0x2b0], R8 ;  /* 0x0002b00801007387 */ /* 0x000fe80000100a00 */
[----:B------:R1:W-:Y:S04]  /*14c10*/  STL.64 [R1+0x2b8], R10 ;  /* 0x0002b80a01007387 */ /* 0x0003e80000100a00 */
[----:B-1----:R-:W4:Y:S04]  /*14c20*/  LDL.LU.64 R10, [R1+0xb70] ;  /* 0x000b7000010a7983 */ /* 0x002f280000300a00 */
[----:B------:R-:W2:Y:S04]  /*14c30*/  LDL.LU R9, [R1+0xb68] ;  /* 0x000b680001097983 */ /* 0x000ea80000300800 */
[----:B------:R-:W2:Y:S04]  /*14c40*/  LDL.LU R12, [R1+0x60] ;  /* 0x00006000010c7983 */ /* 0x000ea80000300800 */
[----:B------:R-:W2:Y:S01]  /*14c50*/  LDL.LU R13, [R1+0x64] ;  /* 0x00006400010d7983 */ /* 0x000ea20000300800 */
[----:B------:R-:W-:-:S03]  /*14c60*/  IMAD.MOV.U32 R8, RZ, RZ, R15 ;  /* 0x000000ffff087224 */ /* 0x000fc600078e000f */
        /* <DEDUP_REMOVED lines=8> */
[----:B--2---:R1:W-:Y:S04]  /*14cf0*/  STL.64 [R1+0xa30], R14 ;  /* 0x000a300e01007387 */ /* 0x0043e80000100a00 */
[----:B------:R-:W-:Y:S04]  /*14d00*/  STL.64 [R1+0xa28], R12 ;  /* 0x000a280c01007387 */ /* 0x000fe80000100a00 */
[----:B-1----:R-:W2:Y:S02]  /*14d10*/  LDL.LU.64 R14, [R1+0x8] ;  /* 0x00000800010e7983 */ /* 0x002ea40000300a00 */
[----:B--2---:R-:W-:-:S15]  /*14d20*/  HMMA.1688.F32.TF32 R20, R16, R14, R20 ;  /* 0x0000000e1014723c */ /* 0x004fde0000081014 */
[----:B------:R-:W-:-:S04]  /*14d30*/  NOP ;  /* 0x0000000000007918 */ /* 0x000fc80000000000 */
[----:B------:R-:W-:Y:S04]  /*14d40*/  STL.64 [R1+0x2a0], R20 ;  /* 0x0002a01401007387 */ /* 0x000fe80000100a00 */
[----:B------:R1:W-:Y:S04]  /*14d50*/  STL.64 [R1+0x2a8], R22 ;  /* 0x0002a81601007387 */ /* 0x0003e80000100a00 */
[----:B-1----:R-:W4:Y:S04]  /*14d60*/  LDL.LU.64 R22, [R1+0xb60] ;  /* 0x000b600001167983 */ /* 0x002f280000300a00 */
[----:B------:R-:W4:Y:S04]  /*14d70*/  LDL.LU.64 R20, [R1+0xb58] ;  /* 0x000b580001147983 */ /* 0x000f280000300a00 */
[----:B------:R1:W-:Y:S02]  /*14d80*/  STL.64 [R1+0xae0], R14 ;  /* 0x000ae00e01007387 */ /* 0x0003e40000100a00 */
[----:B-1----:R-:W-:-:S02]  /*14d90*/  IMAD.MOV.U32 R14, RZ, RZ, R2 ;  /* 0x000000ffff0e7224 */ /* 0x002fc400078e0002 */
[----:B------:R-:W-:Y:S01]  /*14da0*/  IMAD.MOV.U32 R15, RZ, RZ, R28 ;  /* 0x000000ffff0f7224 */ /* 0x000fe200078e001c */
[----:B------:R-:W2:Y:S04]  /*14db0*/  LDL.LU R2, [R1+0xb54] ;  /* 0x000b540001027983 */ /* 0x000ea80000300800 */
[----:B------:R-:W2:Y:S01]  /*14dc0*/  LDL.LU R28, [R1+0xb50] ;  /* 0x000b5000011c7983 */ /* 0x000ea20000300800 */
[----:B----4-:R-:W-:-:S15]  /*14dd0*/  HMMA.1688.F32.TF32 R20, R16, R10, R20 ;  /* 0x0000000a1014723c */ /* 0x010fde0000081014 */
[----:B------:R-:W-:-:S04]  /*14de0*/  NOP ;  /* 0x0000000000007918 */ /* 0x000fc80000000000 */
[----:B------:R-:W-:Y:S04]  /*14df0*/  STL.64 [R1+0x290], R20 ;  /* 0x0002901401007387 */ /* 0x000fe80000100a00 */
[----:B------:R1:W-:Y:S04]  /*14e00*/  STL.64 [R1+0x298], R22 ;  /* 0x0002981601007387 */ /* 0x0003e80000100a00 */
[----:B-1----:R-:W3:Y:S04]  /*14e10*/  LDL.LU.64 R22, [R1+0xb48] ;  /* 0x000b480001167983 */ /* 0x002ee80000300a00 */
[----:B------:R-:W3:Y:S04]  /*14e20*/  LDL.LU.64 R20, [R1+0xb40] ;  /* 0x000b400001147983 */ /* 0x000ee80000300a00 */
[----:B------:R-:W-:Y:S04]  /*14e30*/  STL.64 [R1+0xad8], R10 ;  /* 0x000ad80a01007387 */ /* 0x000fe80000100a00 */
[----:B------:R-:W-:Y:S01]  /*14e40*/  STL [R1+0xad0], R9 ;  /* 0x000ad00901007387 */ /* 0x000fe20000100800 */
[----:B---3--:R-:W-:Y:S03]  /*14e50*/  HMMA.1688.F32.TF32 R16, R16, R6, R20 ;  /* 0x000000061010723c */ /* 0x008fe60000081014 */
[----:B------:R-:W3:Y:S04]  /*14e60*/  LDL.LU.64 R22, [R1+0xb38] ;  /* 0x000b380001167983 */ /* 0x000ee80000300a00 */
[----:B------:R-:W3:-:S12]  /*14e70*/  LDL.LU.64 R20, [R1+0xb30] ;  /* 0x000b300001147983 */ /* 0x000ed80000300a00 */
[----:B------:R1:W-:Y:S04]  /*14e80*/  STL.64 [R1+0x540], R16 ;  /* 0x0005401001007387 */ /* 0x0003e80000100a00 */
[----:B------:R4:W-:Y:S04]  /*14e90*/  STL.64 [R1+0x548], R18 ;  /* 0x0005481201007387 */ /* 0x0009e80000100a00 */
[----:B-1----:R-:W3:Y:S04]  /*14ea0*/  LDL.LU R16, [R1+0x1f0] ;  /* 0x0001f00001107983 */ /* 0x002ee80000300800 */
[----:B------:R-:W3:Y:S04]  /*14eb0*/  LDL.LU R17, [R1+0x1f4] ;  /* 0x0001f40001117983 */ /* 0x000ee80000300800 */
[----:B----4-:R-:W3:Y:S04]  /*14ec0*/  LDL.LU R18, [R1+0x1f8] ;  /* 0x0001f80001127983 */ /* 0x010ee80000300800 */
[----:B------:R-:W3:Y:S04]  /*14ed0*/  LDL.LU R19, [R1+0x1fc] ;  /* 0x0001fc0001137983 */ /* 0x000ee80000300800 */
[----:B------:R-:W-:Y:S01]  /*14ee0*/  STL.64 [R1+0xac8], R6 ;  /* 0x000ac80601007387 */ /* 0x000fe20000100a00 */
[----:B---3--:R-:W-:Y:S03]  /*14ef0*/  HMMA.1688.F32.TF32 R12, R20, R14, R16 ;  /* 0x0000000e140c723c */ /* 0x008fe60000081010 */
[----:B------:R-:W3:-:S15]  /*14f00*/  LDL.LU R16, [R1+0x1e0] ;  /* 0x0001e00001107983 */ /* 0x000ede0000300800 */
[----:B------:R-:W-:Y:S01]  /*14f10*/  NOP ;  /* 0x0000000000007918 */ /* 0x000fe20000000000 */
[----:B------:R-:W-:Y:S04]  /*14f20*/  STL.64 [R1+0x1f0], R12 ;  /* 0x0001f00c01007387 */ /* 0x000fe80000100a00 */
[----:B------:R1:W-:Y:S04]  /*14f30*/  STL.64 [R1+0x1f8], R14 ;  /* 0x0001f80e01007387 */ /* 0x0003e80000100a00 */
[----:B------:R-:W3:Y:S04]  /*14f40*/  LDL.LU R17, [R1+0x1e4] ;  /* 0x0001e40001117983 */ /* 0x000ee80000300800 */
[----:B------:R-:W3:Y:S04]  /*14f50*/  LDL.LU R18, [R1+0x1e8] ;  /* 0x0001e80001127983 */ /* 0x000ee80000300800 */
[----:B------:R-:W3:Y:S01]  /*14f60*/  LDL.LU R19, [R1+0x1ec] ;  /* 0x0001ec0001137983 */ /* 0x000ee20000300800 */
[----:B-1----:R-:W-:-:S02]  /*14f70*/  IMAD.MOV.U32 R14, RZ, RZ, R3 ;  /* 0x000000ffff0e7224 */ /* 0x002fc400078e0003 */
[----:B------:R-:W-:Y:S01]  /*14f80*/  IMAD.MOV.U32 R15, RZ, RZ, R8 ;  /* 0x000000ffff0f7224 */ /* 0x000fe200078e0008 */
[----:B------:R-:W4:Y:S04]  /*14f90*/  LDL.LU R3, [R1+0xb2c] ;  /* 0x000b2c0001037983 */ /* 0x000f280000300800 */
[----:B------:R1:W-:Y:S04]  /*14fa0*/  STL.64 [R1+0xaf8], R14 ;  /* 0x000af80e01007387 */ /* 0x0003e80000100a00 */
[----:B------:R-:W2:Y:S04]  /*14fb0*/  LDL.LU R8, [R1+0x1a0] ;  /* 0x0001a00001087983 */ /* 0x000ea80000300800 */
[----:B------:R-:W2:Y:S04]  /*14fc0*/  LDL.LU R9, [R1+0x1a4] ;  /* 0x0001a40001097983 */ /* 0x000ea80000300800 */
[----:B------:R-:W2:Y:S04]  /*14fd0*/  LDL.LU R10, [R1+0x1a8] ;  /* 0x0001a800010a7983 */ /* 0x000ea80000300800 */
[----:B------:R-:W2:Y:S01]  /*14fe0*/  LDL.LU R11, [R1+0x1ac] ;  /* 0x0001ac00010b7983 */ /* 0x000ea20000300800 */
[----:B-1----:R-:W-:-:S02]  /*14ff0*/  IMAD.MOV.U32 R14, RZ, RZ, R25 ;  /* 0x000000ffff0e7224 */ /* 0x002fc400078e0019 */
[----:B------:R-:W-:-:S05]  /*15000*/  IMAD.MOV.U32 R15, RZ, RZ, R24 ;  /* 0x000000ffff0f7224 */ /* 0x000fca00078e0018 */
[----:B------:R-:W-:Y:S04]  /*15010*/  STL.64 [R1+0xb10], R14 ;  /* 0x000b100e01007387 */ /* 0x000fe80000100a00 */
[----:B--2---:R-:W-:Y:S04]  /*15020*/  STL.64 [R1+0xaf0], R10 ;  /* 0x000af00a01007387 */ /* 0x004fe80000100a00 */
[----:B------:R1:W-:Y:S04]  /*15030*/  STL.64 [R1+0xae8], R8 ;  /* 0x000ae80801007387 */ /* 0x0003e80000100a00 */
[----:B-1----:R-:W2:Y:S04]  /*15040*/  LDL.LU R8, [R1+0x1b0] ;  /* 0x0001b00001087983 */ /* 0x002ea80000300800 */
[----:B------:R-:W2:Y:S04]  /*15050*/  LDL.LU R9, [R1+0x1b4] ;  /* 0x0001b40001097983 */ /* 0x000ea80000300800 */
[----:B------:R-:W2:Y:S04]  /*15060*/  LDL.LU R10, [R1+0x1b8] ;  /* 0x0001b800010a7983 */ /* 0x000ea80000300800 */
[----:B------:R-:W2:Y:S01]  /*15070*/  LDL.LU R11, [R1+0x1bc] ;  /* 0x0001bc00010b7983 */ /* 0x000ea20000300800 */
[----:B------:R-:W-:-:S02]  /*15080*/  IMAD.MOV.U32 R14, RZ, RZ, R5 ;  /* 0x000000ffff0e7224 */ /* 0x000fc400078e0005 */
[----:B------:R-:W-:Y:S02]  /*15090*/  IMAD.MOV.U32 R15, RZ, RZ, R4 ;  /* 0x000000ffff0f7224 */ /* 0x000fe400078e0004 */
[----:B---3--:R-:W-:Y:S01]  /*150a0*/  HMMA.1688.F32.TF32 R4, R20, R26, R16 ;  /* 0x0000001a1404723c */ /* 0x008fe20000081010 */
[----:B--2---:R-:W-:Y:S04]  /*150b0*/  STL.64 [R1+0xb08], R10 ;  /* 0x000b080a01007387 */ /* 0x004fe80000100a00 */
        /* <DEDUP_REMOVED lines=13> */
[----:B------:R-:W3:Y:S01]  /*15190*/  LDL.LU R18, [R1+0x7b0] ;  /* 0x0007b00001127983 */ /* 0x000ee20000300800 */
[----:B------:R-:W-:-:S02]  /*151a0*/  IMAD.MOV.U32 R13, RZ, RZ, R26 ;  /* 0x000000ffff0d7224 */ /* 0x000fc400078e001a */
[----:B------:R-:W-:Y:S01]  /*151b0*/  IMAD.MOV.U32 R12, RZ, RZ, R27 ;  /* 0x000000ffff0c7224 */ /* 0x000fe200078e001b */
[----:B---3--:R1:W-:Y:S04]  /*151c0*/  STL [R1+0xa68], R18 ;  /* 0x000a681201007387 */ /* 0x0083e80000100800 */
[----:B------:R-:W3:Y:S04]  /*151d0*/  LDL.LU R16, [R1+0xc0] ;  /* 0x0000c00001107983 */ /* 0x000ee80000300800 */
[----:B------:R-:W3:Y:S04]  /*151e0*/  LDL.LU R17, [R1+0xc4] ;  /* 0x0000c40001117983 */ /* 0x000ee80000300800 */
[----:B-1----:R-:W2:Y:S04]  /*151f0*/  LDL.LU R18, [R1+0xc8] ;  /* 0x0000c80001127983 */ /* 0x002ea80000300800 */
[----:B------:R-:W2:Y:S04]  /*15200*/  LDL.LU R19, [R1+0xcc] ;  /* 0x0000cc0001137983 */ /* 0x000ea80000300800 */
[----:B------:R-:W3:Y:S04]  /*15210*/  LDL.LU R24, [R1+0x100] ;  /* 0x0001000001187983 */ /* 0x000ee80000300800 */
[----:B------:R-:W4:Y:S04]  /*15220*/  LDL.LU R25, [R1+0x104] ;  /* 0x0001040001197983 */ /* 0x000f280000300800 */
[----:B------:R-:W4:Y:S04]  /*15230*/  LDL.LU R26, [R1+0x108] ;  /* 0x00010800011a7983 */ /* 0x000f280000300800 */
[----:B------:R-:W4:Y:S04]  /*15240*/  LDL.LU R27, [R1+0x10c] ;  /* 0x00010c00011b7983 */ /* 0x000f280000300800 */
[----:B------:R-:W4:Y:S04]  /*15250*/  LDL.LU R4, [R1+0x190] ;  /* 0x0001900001047983 */ /* 0x000f280000300800 */
[----:B------:R-:W4:Y:S04]  /*15260*/  LDL.LU R5, [R1+0x194] ;  /* 0x0001940001057983 */ /* 0x000f280000300800 */
[----:B------:R-:W4:Y:S04]  /*15270*/  LDL.LU R6, [R1+0x198] ;  /* 0x0001980001067983 */ /* 0x000f280000300800 */
[----:B------:R-:W4:Y:S04]  /*15280*/  LDL.LU R7, [R1+0x19c] ;  /* 0x00019c0001077983 */ /* 0x000f280000300800 */
[----:B--2---:R-:W-:Y:S04]  /*15290*/  STL.64 [R1+0xa78], R18 ;  /* 0x000a781201007387 */ /* 0x004fe80000100a00 */
[----:B---3--:R1:W-:Y:S04]  /*152a0*/  STL.64 [R1+0xa70], R16 ;  /* 0x000a701001007387 */ /* 0x0083e80000100a00 */
[----:B-1----:R-:W2:Y:S04]  /*152b0*/  LDL.LU R16, [R1+0xd0] ;  /* 0x0000d00001107983 */ /* 0x002ea80000300800 */
[----:B------:R-:W2:Y:S04]  /*152c0*/  LDL.LU R17, [R1+0xd4] ;  /* 0x0000d40001117983 */ /* 0x000ea80000300800 */
[----:B------:R-:W3:Y:S01]  /*152d0*/  LDL.LU R18, [R1+0xd8] ;  /* 0x0000d80001127983 */ /* 0x000ee20000300800 */
[----:B----4-:R-:W-:-:S03]  /*152e0*/  IMAD.MOV.U32 R19, RZ, RZ, R3 ;  /* 0x000000ffff137224 */ /* 0x010fc600078e0003 */
[----:B------:R-:W4:Y:S04]  /*152f0*/  LDL.LU R3, [R1+0xb28] ;  /* 0x000b280001037983 */ /* 0x000f280000300800 */
[----:B---3--:R1:W-:Y:S02]  /*15300*/  STL.64 [R1+0xa88], R18 ;  /* 0x000a881201007387 */ /* 0x0083e40000100a00 */
[----:B-1----:R-:W-:Y:S02]  /*15310*/  IMAD.MOV.U32 R18, RZ, RZ, R13 ;  /* 0x000000ffff127224 */ /* 0x002fe400078e000d */
[----:B------:R-:W-:Y:S02]  /*15320*/  IMAD.MOV.U32 R19, RZ, RZ, R12 ;  /* 0x000000ffff137224 */ /* 0x000fe400078e000c */
[C---:B------:R-:W-:Y:S01]  /*15330*/  HMMA.1688.F32.TF32 R12, R20.reuse, R14, R8 ;  /* 0x0000000e140c723c */ /* 0x040fe20000081008 */
[----:B--2---:R-:W-:Y:S04]  /*15340*/  STL.64 [R1+0xa80], R16 ;  /* 0x000a801001007387 */ /* 0x004fe80000100a00 */
[----:B------:R1:W-:Y:S04]  /*15350*/  STL.64 [R1+0xaa0], R18 ;  /* 0x000aa01201007387 */ /* 0x0003e80000100a00 */
[----:B-1----:R-:W2:Y:S04]  /*15360*/  LDL.LU.64 R18, [R1+0x58] ;  /* 0x0000580001127983 */ /* 0x002ea80000300a00 */
[----:B------:R-:W3:Y:S04]  /*15370*/  LDL.LU.64 R10, [R1+0xb20] ;  /* 0x000b2000010a7983 */ /* 0x000ee80000300a00 */
[----:B------:R-:W3:Y:S04]  /*15380*/  LDL.LU.64 R8, [R1+0xb18] ;  /* 0x000b180001087983 */ /* 0x000ee80000300a00 */
        /* <DEDUP_REMOVED lines=15> */
[----:B---3--:R-:W-:-:S15]  /*15480*/  HMMA.1688.F32.TF32 R8, R20, R14, R8 ;  /* 0x0000000e1408723c */ /* 0x008fde0000081008 */
[----:B------:R-:W-:-:S04]  /*15490*/  NOP ;  /* 0x0000000000007918 */ /* 0x000fc80000000000 */
[----:B------:R-:W-:Y:S04]  /*154a0*/  STL.64 [R1+0x1a0], R8 ;  /* 0x0001a00801007387 */ /* 0x000fe80000100a00 */
[----:B------:R1:W-:Y:S04]  /*154b0*/  STL.64 [R1+0x1a8], R10 ;  /* 0x0001a80a01007387 */ /* 0x0003e80000100a00 */
[----:B-1----:R-:W3:Y:S04]  /*154c0*/  LDL.LU.64 R10, [R1+0xad8] ;  /* 0x000ad800010a7983 */ /* 0x002ee80000300a00 */
[----:B------:R-:W2:Y:S04]  /*154d0*/  LDL.LU R9, [R1+0xad0] ;  /* 0x000ad00001097983 */ /* 0x000ea80000300800 */
[----:B------:R1:W-:Y:S04]  /*154e0*/  STL.64 [R1+0xa48], R14 ;  /* 0x000a480e01007387 */ /* 0x0003e80000100a00 */
[----:B-1----:R-:W2:Y:S04]  /*154f0*/  LDL.LU.64 R14, [R1+0x18] ;  /* 0x00001800010e7983 */ /* 0x002ea80000300a00 */
[----:B--2---:R1:W-:Y:S04]  /*15500*/  STL.64 [R1+0xa60], R14 ;  /* 0x000a600e01007387 */ /* 0x0043e80000100a00 */
[----:B-1----:R-:W2:Y:S01]  /*15510*/  LDL.LU.64 R14, [R1+0x28] ;  /* 0x00002800010e7983 */ /* 0x002ea20000300a00 */
[C---:B---3--:R-:W-:Y:S03]  /*15520*/  HMMA.1688.F32.TF32 R4, R20.reuse, R10, R4 ;  /* 0x0000000a1404723c */ /* 0x048fe60000081004 */
[----:B--2---:R1:W-:Y:S04]  /*15530*/  STL.64 [R1+0xa90], R14 ;  /* 0x000a900e01007387 */ /* 0x0043e80000100a00 */
[----:B------:R-:W2:Y:S04]  /*15540*/  LDL.LU R12, [R1+0xe0] ;  /* 0x0000e000010c7983 */ /* 0x000ea80000300800 */
[----:B------:R-:W2:Y:S04]  /*15550*/  LDL.LU R13, [R1+0xe4] ;  /* 0x0000e400010d7983 */ /* 0x000ea80000300800 */
[----:B-1----:R-:W3:Y:S04]  /*15560*/  LDL.LU R14, [R1+0xe8] ;  /* 0x0000e800010e7983 */ /* 0x002ee80000300800 */
[----:B------:R-:W3:Y:S04]  /*15570*/  LDL.LU R15, [R1+0xec] ;  /* 0x0000ec00010f7983 */ /* 0x000ee80000300800 */
[----:B---3--:R-:W-:Y:S04]  /*15580*/  STL.64 [R1+0xab0], R14 ;  /* 0x000ab00e01007387 */ /* 0x008fe80000100a00 */
[----:B--2---:R1:W-:Y:S04]  /*15590*/  STL.64 [R1+0xaa8], R12 ;  /* 0x000aa80c01007387 */ /* 0x0043e80000100a00 */
[----:B-1----:R-:W2:Y:S04]  /*155a0*/  LDL.LU R12, [R1+0xf0] ;  /* 0x0000f000010c7983 */ /* 0x002ea80000300800 */
[----:B------:R-:W2:Y:S04]  /*155b0*/  LDL.LU R13, [R1+0xf4] ;  /* 0x0000f400010d7983 */ /* 0x000ea80000300800 */
[----:B------:R-:W2:Y:S04]  /*155c0*/  LDL.LU R14, [R1+0xf8] ;  /* 0x0000f800010e7983 */ /* 0x000ea80000300800 */
[----:B------:R-:W-:Y:S04]  /*155d0*/  STL.64 [R1+0x190], R4 ;  /* 0x0001900401007387 */ /* 0x000fe80000100a00 */
[----:B------:R1:W-:Y:S04]  /*155e0*/  STL.64 [R1+0x198], R6 ;  /* 0x0001980601007387 */ /* 0x0003e80000100a00 */
[----:B-1----:R-:W3:Y:S01]  /*155f0*/  LDL.LU.64 R6, [R1+0xac8] ;  /* 0x000ac80001067983 */ /* 0x002ee20000300a00 */
[----:B----4-:R-:W-:Y:S01]  /*15600*/  IMAD.MOV.U32 R15, RZ, RZ, R3 ;  /* 0x000000ffff0f7224 */ /* 0x010fe200078e0003 */
[----:B---3--:R-:W-:Y:S02]  /*15610*/  HMMA.1688.F32.TF32 R20, R20, R6, R24 ;  /* 0x000000061414723c */ /* 0x008fe40000081018 */
[----:B------:R-:W2:Y:S04]  /*15620*/  LDL.LU.64 R26, [R1+0xac0] ;  /* 0x000ac000011a7983 */ /* 0x000ea80000300a00 */
[----:B------:R-:W2:Y:S01]  /*15630*/  LDL.LU.64 R24, [R1+0xab8] ;  /* 0x000ab80001187983 */ /* 0x000ea20000300a00 */
[----:B------:R-:W-:-:S02]  /*15640*/  IMAD.MOV.U32 R4, RZ, RZ, R18 ;  /* 0x000000ffff047224 */ /* 0x000fc400078e0012 */
[----:B------:R-:W-:-:S10]  /*15650*/  IMAD.MOV.U32 R3, RZ, RZ, R19 ;  /* 0x000000ffff037224 */ /* 0x000fd400078e0013 */
[----:B------:R-:W-:Y:S04]  /*15660*/  STL.64 [R1+0x180], R20 ;  /* 0x0001801401007387 */ /* 0x000fe80000100a00 */
[----:B------:R1:W-:Y:S04]  /*15670*/  STL.64 [R1+0x188], R22 ;  /* 0x0001881601007387 */ /* 0x0003e80000100a00 */
[----:B-1----:R-:W3:Y:S01]  /*15680*/  LDL.64 R22, [R1+0x38] ;  /* 0x0000380001167983 */ /* 0x002ee20000100a00 */
[----:B--2---:R-:W-:-:S15]  /*15690*/  HMMA.1688.F32.TF32 R12, R24, R18, R12 ;  /* 0x00000012180c723c */ /* 0x004fde000008100c */
[----:B------:R-:W-:-:S04]  /*156a0*/  NOP ;  /* 0x0000000000007918 */ /* 0x000fc80000000000 */
[----:B------:R-:W-:Y:S04]  /*156b0*/  STL.64 [R1+0x490], R12 ;  /* 0x0004900c01007387 */ /* 0x000fe80000100a00 */
[----:B------:R1:W-:Y:S04]  /*156c0*/  STL.64 [R1+0x498], R14 ;  /* 0x0004980e01007387 */ /* 0x0003e80000100a00 */
[----:B-1----:R-:W2:Y:S04]  /*156d0*/  LDL.LU.64 R14, [R1+0xab0] ;  /* 0x000ab000010e7983 */ /* 0x002ea80000300a00 */
[----:B------:R-:W2:Y:S04]  /*156e0*/  LDL.LU.64 R12, [R1+0xaa8] ;  /* 0x000aa800010c7983 */ /* 0x000ea80000300a00 */
[----:B------:R-:W2:Y:S04]  /*156f0*/  LDL.LU.64 R18, [R1+0xaa0] ;  /* 0x000aa00001127983 */ /* 0x000ea80000300a00 */
[----:B------:R-:W-:Y:S04]  /*15700*/  STL.64 [R1+0xa40], R6 ;  /* 0x000a400601007387 */ /* 0x000fe80000100a00 */
[----:B------:R1:W-:Y:S04]  /*15710*/  STL [R1+0xa38], R4 ;  /* 0x000a380401007387 */ /* 0x0003e80000100800 */
[----:B-1----:R-:W4:Y:S04]  /*15720*/  LDL.LU R4, [R1+0xa0] ;  /* 0x0000a00001047983 */ /* 0x002f280000300800 */
[----:B------:R-:W4:Y:S04]  /*15730*/  LDL.LU R5, [R1+0xa4] ;  /* 0x0000a40001057983 */ /* 0x000f280000300800 */
[----:B------:R-:W3:Y:S04]  /*15740*/  LDL.LU R6, [R1+0xa8] ;  /* 0x0000a80001067983 */ /* 0x000ee80000300800 */
[----:B------:R-:W3:Y:S01]  /*15750*/  LDL.LU R7, [R1+0xac] ;  /* 0x0000ac0001077983 */ /* 0x000ee20000300800 */
[----:B--2---:R-:W-:Y:S03]  /*15760*/  HMMA.1688.F32.TF32 R16, R24, R18, R12 ;  /* 0x000000121810723c */ /* 0x004fe6000008100c */
[----:B---3--:R1:W-:Y:S04]  /*15770*/  STL.64 [R1+0xa58], R6 ;  /* 0x000a580601007387 */ /* 0x0083e80000100a00 */
[----:B----4-:R2:W-:Y:S01]  /*15780*/  STL.64 [R1+0xa50], R4 ;  /* 0x000a500401007387 */ /* 0x0105e20000100a00 */
[----:B-1----:R-:W-:-:S03]  /*15790*/  IMAD.MOV.U32 R6, RZ, RZ, R28 ;  /* 0x000000ffff067224 */ /* 0x002fc600078e001c */
[----:B--2---:R-:W2:Y:S04]  /*157a0*/  LDL.LU R4, [R1+0xb0] ;  /* 0x0000b00001047983 */ /* 0x004ea80000300800 */
[----:B------:R-:W2:Y:S04]  /*157b0*/  LDL.LU R5, [R1+0xb4] ;  /* 0x0000b40001057983 */ /* 0x000ea80000300800 */
[----:B------:R-:W3:Y:S01]  /*157c0*/  LDL.LU R28, [R1+0xa98] ;  /* 0x000a9800011c7983 */ /* 0x000ee20000300800 */
[----:B------:R-:W-:-:S03]  /*157d0*/  IMAD.MOV.U32 R7, RZ, RZ, R2 ;  /* 0x000000ffff077224 */ /* 0x000fc600078e0002 */
[----:B------:R-:W4:Y:S04]  /*157e0*/  LDL R2, [R1+0x94c] ;  /* 0x00094c0001027983 */ /* 0x000f280000100800 */
[----:B------:R-:W2:Y:S04]  /*157f0*/  LDL.LU.64 R14, [R1+0xa90] ;  /* 0x000a9000010e7983 */ /* 0x000ea80000300a00 */
        /* <DEDUP_REMOVED lines=9> */
[----:B------:R-:W2:Y:S01]  /*15890*/  LDL.LU.64 R16, [R1+0xa70] ;  /* 0x000a700001107983 */ /* 0x000ea20000300a00 */
[----:B------:R-:W-:Y:S01]  /*158a0*/  IMAD.MOV.U32 R8, RZ, RZ, R15 ;  /* 0x000000ffff087224 */ /* 0x000fe200078e000f */
[----:B--2---:R-:W-:-:S15]  /*158b0*/  HMMA.1688.F32.TF32 R16, R24, R14, R16 ;  /* 0x0000000e1810723c */ /* 0x004fde0000081010 */
[----:B------:R-:W-:-:S04]  /*158c0*/  NOP ;  /* 0x0000000000007918 */ /* 0x000fc80000000000 */
[----:B------:R1:W-:Y:S04]  /*158d0*/  STL.64 [R1+0xf0], R16 ;  /* 0x0000f01001007387 */ /* 0x0003e80000100a00 */
[----:B------:R2:W-:Y:S01]  /*158e0*/  STL.64 [R1+0xf8], R18 ;  /* 0x0000f81201007387 */ /* 0x0005e20000100a00 */
[----:B-1----:R-:W-:-:S03]  /*158f0*/  IMAD.MOV.U32 R16, RZ, RZ, R14 ;  /* 0x000000ffff107224 */ /* 0x002fc600078e000e */
[----:B--2---:R-:W2:Y:S04]  /*15900*/  LDL.LU R18, [R1+0xa68] ;  /* 0x000a680001127983 */ /* 0x004ea80000300800 */
[----:B------:R-:W2:Y:S02]  /*15910*/  LDL.LU.64 R14, [R1+0xa60] ;  /* 0x000a6000010e7983 */ /* 0x000ea40000300a00 */
        /* <DEDUP_REMOVED lines=16> */
[----:B------:R-:W2:Y:S04]  /*15a20*/  LDL.LU R4, [R1+0xa38] ;  /* 0x000a380001047983 */ /* 0x000ea80000300800 */
[----:B------:R-:W2:Y:S04]  /*15a30*/  LDL.LU.64 R14, [R1+0xa30] ;  /* 0x000a3000010e7983 */ /* 0x000ea80000300a00 */
[----:B------:R-:W2:Y:S04]  /*15a40*/  LDL.LU.64 R12, [R1+0xa28] ;  /* 0x000a2800010c7983 */ /* 0x000ea80000300a00 */
[----:B------:R-:W-:Y:S01]  /*15a50*/  STL.64 [R1+0x9e0], R20 ;  /* 0x0009e01401007387 */ /* 0x000fe20000100a00 */
[----:B--2---:R-:W-:-:S15]  /*15a60*/  HMMA.1688.F32.TF32 R12, R24, R10, R12 ;  /* 0x0000000a180c723c */ /* 0x004fde000008100c */
[----:B------:R-:W-:-:S04]  /*15a70*/  NOP ;  /* 0x0000000000007918 */ /* 0x000fc80000000000 */
[----:B------:R-:W-:Y:S04]  /*15a80*/  STL.64 [R1+0x520], R12 ;  /* 0x0005200c01007387 */ /* 0x000fe80000100a00 */
[----:B------:R1:W-:Y:S04]  /*15a90*/  STL.64 [R1+0x528], R14 ;  /* 0x0005280e01007387 */ /* 0x0003e80000100a00 */
[----:B-1----:R-:W2:Y:S04]  /*15aa0*/  LDL.LU.64 R14, [R1+0xa20] ;  /* 0x000a2000010e7983 */ /* 0x002ea80000300a00 */
[----:B------:R-:W2:Y:S02]  /*15ab0*/  LDL.LU.64 R12, [R1+0xa18] ;  /* 0x000a1800010c7983 */ /* 0x000ea40000300a00 */
[----:B--2---:R-:W-:-:S15]  /*15ac0*/  HMMA.1688.F32.TF32 R12, R24, R6, R12 ;  /* 0x00000006180c723c */ /* 0x004fde000008100c */
[----:B------:R-:W-:-:S04]  /*15ad0*/  NOP ;  /* 0x0000000000007918 */ /* 0x000fc80000000000 */
[----:B------:R-:W-:Y:S04]  /*15ae0*/  STL.64 [R1+0x550], R12 ;  /* 0x0005500c01007387 */ /* 0x000fe80000100a00 */
[----:B------:R-:W-:Y:S04]  /*15af0*/  STL.64 [R1+0x558], R14 ;  /* 0x0005580e01007387 */ /* 0x000fe80000100a00 */
[----:B------:R-:W-:Y:S04]  /*15b00*/  STL [R1+0x9c0], R18 ;  /* 0x0009c01201007387 */ /* 0x000fe80000100800 */
[----:B------:R-:W2:Y:S04]  /*15b10*/  LDL.LU R19, [R1+0x2c0] ;  /* 0x0002c00001137983 */ /* 0x000ea80000300800 */
[----:B------:R-:W-:Y:S04]  /*15b20*/  STL [R1+0x960], R0 ;  /* 0x0009600001007387 */ /* 0x000fe80000100800 */
[----:B------:R-:W2:Y:S01]  /*15b30*/  LDL R25, [R1+0x920] ;  /* 0x0009200001197983 */ /* 0x000ea20000100800 */
[----:B------:R-:W1:Y:S01]  /*15b40*/  S2R R20, SR_TID.X ;  /* 0x0000000000147919 */ /* 0x000e620000002100 */
[----:B------:R-:W-:-:S02]  /*15b50*/  IMAD.MOV.U32 R27, RZ, RZ, R29 ;  /* 0x000000ffff1b7224 */ /* 0x000fc400078e001d */
[----:B------:R-:W-:Y:S04]  /*15b60*/  LDS R13, [R9+UR7+0xc700] ;  /* 0x00c70007090d7984 */ /* 0x000fe80008000800 */
[----:B------:R1:W-:Y:S01]  /*15b70*/  LDS R15, [R9+UR7+0xe700] ;  /* 0x00e70007090f7984 */ /* 0x0003e20008000800 */
[----:B----4-:R-:W-:-:S03]  /*15b80*/  ISETP.GE.AND P0, PT, R18, R2, PT ;  /* 0x000000021200720c */ /* 0x010fc60003f06270 */
[----:B------:R-:W-:Y:S04]  /*15b90*/  LDS R12, [R0+UR7+0xc700] ;  /* 0x00c70007000c7984 */ /* 0x000fe80008000800 */
[----:B------:R4:W2:Y:S01]  /*15ba0*/  LDS R14, [R0+UR7+0xe700] ;  /* 0x00e70007000e7984 */ /* 0x0008a20008000800 */
[----:B------:R-:W-:Y:S01]  /*15bb0*/  BAR.SYNC.DEFER_BLOCKING 0x0 ;  /* 0x0000000000007b1d */ /* 0x000fe20000010000 */
[----:B-1----:R-:W-:-:S05]  /*15bc0*/  LOP3.LUT R9, R20, 0x1ff, RZ, 0xc0, !PT ;  /* 0x000001ff14097812 */ /* 0x002fca00078ec0ff */
[----:B----4-:R-:W-:Y:S01]  /*15bd0*/  IMAD.SHL.U32 R0, R9, 0x4, RZ ;  /* 0x0000000409007824 */ /* 0x010fe200078e00ff */
[----:B--2---:R1:W-:Y:S04]  /*15be0*/  STL [R1+0xa10], R25 ;  /* 0x000a101901007387 */ /* 0x0043e80000100800 */
[----:B------:R-:W2:Y:S04]  /*15bf0*/  LDL.LU R24, [R1+0x80] ;  /* 0x0000800001187983 */ /* 0x000ea80000300800 */
[----:B-1----:R-:W2:Y:S04]  /*15c00*/  LDL.LU R25, [R1+0x84] ;  /* 0x0000840001197983 */ /* 0x002ea80000300800 */
[----:B------:R-:W2:Y:S04]  /*15c10*/  LDL.LU R26, [R1+0x88] ;  /* 0x00008800011a7983 */ /* 0x000ea80000300800 */
[----:B------:R-:W4:Y:S04]  /*15c20*/  LDL.LU R29, [R1+0xa14] ;  /* 0x000a1400011d7983 */ /* 0x000f280000300800 */
[----:B------:R-:W2:Y:S04]  /*15c30*/  LDL R5, [R1+0x83c] ;  /* 0x00083c0001057983 */ /* 0x000ea80000100800 */
[----:B------:R-:W2:Y:S04]  /*15c40*/  LDL R21, [R1+0x8a4] ;  /* 0x0008a40001157983 */ /* 0x000ea80000100800 */
[----:B------:R-:W2:Y:S04]  /*15c50*/  LDL R18, [R1+0x8e8] ;  /* 0x0008e80001127983 */ /* 0x000ea80000100800 */
[----:B------:R-:W-:Y:S04]  /*15c60*/  STL.64 [R1+0xa08], R10 ;  /* 0x000a080a01007387 */ /* 0x000fe80000100a00 */
[----:B------:R1:W-:Y:S04]  /*15c70*/  STL.64 [R1+0xa00], R8 ;  /* 0x000a000801007387 */ /* 0x0003e80000100a00 */
[----:B-1----:R-:W2:Y:S01]  /*15c80*/  LDL R9, [R1+0x8b4] ;  /* 0x0008b40001097983 */ /* 0x002ea20000100800 */
[----:B---3--:R-:W-:Y:S01]  /*15c90*/  ISETP.GT.AND P1, PT, R28, RZ, PT ;  /* 0x000000ff1c00720c */ /* 0x008fe20003f24270 */
[----:B------:R-:W-:-:S03]  /*15ca0*/  UIADD3 UR5, UPT, UPT, UR5, 0x1, URZ ;  /* 0x0000000105057890 */ /* 0x000fc6000fffe0ff */
[----:B------:R-:W-:Y:S01]  /*15cb0*/  SEL R2, RZ, 0x4, !P1 ;  /* 0x00000004ff027807 */ /* 0x000fe20004800000 */
[----:B------:R-:W-:Y:S01]  /*15cc0*/  UISETP.GT.AND UP0, UPT, UR5, 0x1, UPT ;  /* 0x000000010500788c */ /* 0x000fe2000bf04270 */
[----:B------:R-:W-:Y:S02]  /*15cd0*/  ISETP.GT.AND P1, PT, R28, 0x4, PT ;  /* 0x000000041c00780c */ /* 0x000fe40003f24270 */
[----:B------:R-:W-:Y:S01]  /*15ce0*/  SEL R2, R2, RZ, !P0 ;  /* 0x000000ff02027207 */ /* 0x000fe20004000000 */
[----:B------:R-:W-:-:S03]  /*15cf0*/  USEL UR5, UR5, URZ, !UP0 ;  /* 0x000000ff05057287 */ /* 0x000fc6000c000000 */
[----:B------:R-:W-:Y:S02]  /*15d00*/  ISETP.NE.U32.AND P2, PT, R2, RZ, PT ;  /* 0x000000ff0200720c */ /* 0x000fe40003f45070 */
[----:B------:R-:W-:Y:S01]  /*15d10*/  SEL R2, RZ, 0x4, !P1 ;  /* 0x00000004ff027807 */ /* 0x000fe20004800000 */
[----:B------:R-:W-:-:S03]  /*15d20*/  ULEA UR7, UR5, UR4, 0x10 ;  /* 0x0000000405077291 */ /* 0x000fc6000f8e80ff */
[----:B------:R-:W-:Y:S01]  /*15d30*/  SEL R2, R2, RZ, !P0 ;  /* 0x000000ff02027207 */ /* 0x000fe20004000000 */
[----:B------:R-:W-:Y:S02]  /*15d40*/  IMAD.MOV.U32 R10, RZ, RZ, R4 ;  /* 0x000000ffff0a7224 */ /* 0x000fe400078e0004 */
[----:B------:R-:W-:Y:S02]  /*15d50*/  IMAD.MOV.U32 R11, RZ, RZ, R3 ;  /* 0x000000ffff0b7224 */ /* 0x000fe400078e0003 */
[----:B------:R-:W-:Y:S01]  /*15d60*/  VIADD R4, R0, UR7 ;  /* 0x0000000700047c36 */ /* 0x000fe20008000000 */
[----:B------:R-:W-:Y:S01]  /*15d70*/  ISETP.NE.U32.AND P1, PT, R2, RZ, PT ;  /* 0x000000ff0200720c */ /* 0x000fe20003f25070 */
[----:B------:R-:W-:Y:S02]  /*15d80*/  IMAD.MOV.U32 R2, RZ, RZ, R19 ;  /* 0x000000ffff027224 */ /* 0x000fe400078e0013 */
[----:B----4-:R-:W-:-:S05]  /*15d90*/  IMAD.MOV.U32 R3, RZ, RZ, R29 ;  /* 0x000000ffff037224 */ /* 0x010fca00078e001d */
[----:B------:R-:W-:Y:S01]  /*15da0*/  @!PT LDS RZ, [RZ] ;  /* 0x00000000fffff984 */ /* 0x000fe20000000800 */
[----:B------:R-:W-:Y:S01]  /*15db0*/  @!PT LDS RZ, [RZ] ;  /* 0x00000000fffff984 */ /* 0x000fe20000000800 */
[----:B------:R-:W-:Y:S01]  /*15dc0*/  @!PT LDS RZ, [RZ] ;  /* 0x00000000fffff984 */ /* 0x000fe20000000800 */
[----:B------:R2:W-:Y:S02]  /*15dd0*/  LDGSTS.E [R4], desc[UR8][R2.64], P2 ;  /* 0x0000000002047fae */ /* 0x0005e400091a1008 */
[----:B--2---:R-:W-:-:S05]  /*15de0*/  LEA R2, P2, R5, R19, 0x2 ;  /* 0x0000001305027211 */ /* 0x004fca00078410ff */
[----:B------:R-:W-:Y:S02]  /*15df0*/  IMAD.X R3, R29, 0x1, R9, P2 ;  /* 0x000000011d037824 */ /* 0x000fe400010e0609 */
[----:B------:R-:W-:Y:S01]  /*15e00*/  HMMA.1688.F32.TF32 R8, R12, R10, R24 ;  /* 0x0000000a0c08723c */ /* 0x000fe20000081018 */
[----:B------:R-:W2:Y:S04]  /*15e10*/  LDL.LU R25, [R1+0xa10] ;  /* 0x000a100001197983 */ /* 0x000ea80000300800 */
[----:B------:R1:W-:Y:S01]  /*15e20*/  LDGSTS.E [R4+0x2000], desc[UR8][R2.64], P1 ;  /* 0x0200000002047fae */ /* 0x0003e200089a1008 */
[----:B------:R-:W-:-:S03]  /*15e30*/  ISETP.GT.AND P1, PT, R28, 0x8, PT ;  /* 0x000000081c00780c */ /* 0x000fc60003f24270 */
[----:B------:R-:W3:Y:S01]  /*15e40*/  LDL R24, [R1+0x894] ;  /* 0x0008940001187983 */ /* 0x000ee20000100800 */
[----:B-1----:R-:W-:Y:S02]  /*15e50*/  SEL R2, RZ, 0x4, !P1 ;  /* 0x00000004ff027807 */ /* 0x002fe40004800000 */
[----:B------:R-:W-:Y:S02]  /*15e60*/  ISETP.GT.AND P1, PT, R28, 0xc, PT ;  /* 0x0000000c1c00780c */ /* 0x000fe40003f24270 */
[----:B------:R-:W-:-:S04]  /*15e70*/  SEL R2, R2, RZ, !P0 ;  /* 0x000000ff02027207 */ /* 0x000fc80004000000 */
[----:B------:R-:W-:Y:S02]  /*15e80*/  ISETP.NE.U32.AND P2, PT, R2, RZ, PT ;  /* 0x000000ff0200720c */ /* 0x000fe40003f45070 */
[----:B------:R-:W-:-:S04]  /*15e90*/  SEL R2, RZ, 0x4, !P1 ;  /* 0x00000004ff027807 */ /* 0x000fc80004800000 */
[----:B------:R-:W-:-:S04]  /*15ea0*/  SEL R2, R2, RZ, !P0 ;  /* 0x000000ff02027207 */ /* 0x000fc80004000000 */
[----:B------:R-:W-:Y:S01]  /*15eb0*/  ISETP.NE.U32.AND P1, PT, R2, RZ, PT ;  /* 0x000000ff0200720c */ /* 0x000fe20003f25070 */
[----:B------:R1:W-:Y:S04]  /*15ec0*/  STL.64 [R1+0xc0], R8 ;  /* 0x0000c00801007387 */ /* 0x0003e80000100a00 */
[----:B------:R4:W-:Y:S01]  /*15ed0*/  STL.64 [R1+0xc8], R10 ;  /* 0x0000c80a01007387 */ /* 0x0009e20000100a00 */
[----:B--2---:R-:W-:-:S05]  /*15ee0*/  LEA R2, P3, R25, R19, 0x2 ;  /* 0x0000001319027211 */ /* 0x004fca00078610ff */
[----:B------:R-:W-:Y:S02]  /*15ef0*/  IMAD.X R3, R29, 0x1, R21, P3 ;  /* 0x000000011d037824 */ /* 0x000fe400018e0615 */
[----:B------:R-:W2:Y:S04]  /*15f00*/  LDL R21, [R1+0x904] ;  /* 0x0009040001157983 */ /* 0x000ea80000100800 */
[----:B------:R1:W-:Y:S04]  /*15f10*/  LDGSTS.E [R4+0x4000], desc[UR8][R2.64], P2 ;  /* 0x0400000002047fae */ /* 0x0003e800091a1008 */
[----:B------:R-:W2:Y:S04]  /*15f20*/  LDL.LU R26, [R1+0x48] ;  /* 0x00004800011a7983 */ /* 0x000ea80000300800 */
[----:B------:R-:W2:Y:S01]  /*15f30*/  LDL.LU R27, [R1+0x4c] ;  /* 0x00004c00011b7983 */ /* 0x000ea20000300800 */
[----:B-1----:R-:W-:-:S03]  /*15f40*/  LEA R2, P2, R18, R19, 0x2 ;  /* 0x0000001312027211 */ /* 0x002fc600078410ff */
[----:B------:R-:W2:Y:S04]  /*15f50*/  LDL R18, [R1+0x884] ;  /* 0x0008840001127983 */ /* 0x000ea80000100800 */
[----:B------:R-:W2:Y:S01]  /*15f60*/  LDL.LU R8, [R1+0x430] ;  /* 0x0004300001087983 */ /* 0x000ea20000300800 */
[----:B---3--:R-:W-:-:S03]  /*15f70*/  IMAD.X R3, R29, 0x1, R24, P2 ;  /* 0x000000011d037824 */ /* 0x008fc600010e0618 */
[----:B------:R-:W3:Y:S04]  /*15f80*/  LDL.LU R9, [R1+0x434] ;  /* 0x0004340001097983 */ /* 0x000ee80000300800 */
[----:B----4-:R-:W3:Y:S04]  /*15f90*/  LDL.LU R10, [R1+0x438] ;  /* 0x00043800010a7983 */ /* 0x010ee80000300800 */
[----:B------:R1:W-:Y:S01]  /*15fa0*/  LDGSTS.E [R4+0x6000], desc[UR8][R2.64], P1 ;  /* 0x0600000002047fae */ /* 0x0003e200089a1008 */
[----:B------:R-:W-:-:S03]  /*15fb0*/  ISETP.GT.AND P1, PT, R28, 0x10, PT ;  /* 0x000000101c00780c */ /* 0x000fc60003f24270 */
[----:B------:R-:W3:Y:S04]  /*15fc0*/  LDL.LU R11, [R1+0x43c] ;  /* 0x00043c00010b7983 */ /* 0x000ee80000300800 */
[----:B------:R-:W4:Y:S04]  /*15fd0*/  LDL R25, [R1+0x8e0] ;  /* 0x0008e00001197983 */ /* 0x000f280000100800 */
[----:B------:R-:W3:Y:S01]  /*15fe0*/  LDL R24, [R1+0x864] ;  /* 0x0008640001187983 */ /* 0x000ee20000100800 */
[----:B-1----:R-:W-:Y:S02]  /*15ff0*/  SEL R2, RZ, 0x4, !P1 ;  /* 0x00000004ff027807 */ /* 0x002fe40004800000 */
[----:B------:R-:W-:-:S02]  /*16000*/  ISETP.GT.AND P1, PT, R28, 0x14, PT ;  /* 0x000000141c00780c */ /* 0x000fc40003f24270 */
[----:B------:R-:W-:-:S04]  /*16010*/  SEL R2, R2, RZ, !P0 ;  /* 0x000000ff02027207 */ /* 0x000fc80004000000 */
[----:B------:R-:W-:Y:S02]  /*16020*/  ISETP.NE.U32.AND P2, PT, R2, RZ, PT ;  /* 0x000000ff0200720c */ /* 0x000fe40003f45070 */
[----:B------:R-:W-:-:S04]  /*16030*/  SEL R2, RZ, 0x4, !P1 ;  /* 0x00000004ff027807 */ /* 0x000fc80004800000 */
[----:B------:R-:W-:-:S04]  /*16040*/  SEL R2, R2, RZ, !P0 ;  /* 0x000000ff02027207 */ /* 0x000fc80004000000 */
[----:B------:R-:W-:Y:S02]  /*16050*/  ISETP.NE.U32.AND P1, PT, R2, RZ, PT ;  /* 0x000000ff0200720c */ /* 0x000fe40003f25070 */
[-C--:B--2---:R-:W-:Y:S02]  /*16060*/  LEA R2, P3, R21, R19.reuse, 0x2 ;  /* 0x0000001315027211 */ /* 0x084fe400078610ff */
[----:B------:R-:W2:Y:S03]  /*16070*/  LDL R21, [R1+0x8dc] ;  /* 0x0008dc0001157983 */ /* 0x000ea60000100800 */
[----:B------:R-:W-:Y:S02]  /*16080*/  IMAD.X R3, R29, 0x1, R18, P3 ;  /* 0x000000011d037824 */ /* 0x000fe400018e0612 */
[----:B------:R-:W2:Y:S04]  /*16090*/  LDL R18, [R1+0x854] ;  /* 0x0008540001127983 */ /* 0x000ea80000100800 */
[----:B------:R1:W-:Y:S04]  /*160a0*/  LDGSTS.E [R4+0x8000], desc[UR8][R2.64], P2 ;  /* 0x0800000002047fae */ /* 0x0003e800091a1008 */
[----:B------:R-:W1:Y:S02]  /*160b0*/  LDL R3, [R1+0x8e4] ;  /* 0x0008e40001037983 */ /* 0x000e640000100800 */
[----:B-1----:R-:W-:-:S02]  /*160c0*/  LEA R2, P2, R3, R19, 0x2 ;  /* 0x0000001303027211 */ /* 0x002fc400078410ff */
[----:B------:R-:W2:Y:S01]  /*160d0*/  LDL R3, [R1+0x874] ;  /* 0x0008740001037983 */ /* 0x000ea20000100800 */
[----:B---3--:R-:W-:Y:S02]  /*160e0*/  HMMA.1688.F32.TF32 R8, R12, R26, R8 ;  /* 0x0000001a0c08723c */ /* 0x008fe40000081008 */
[----:B--2---:R-:W-:-:S05]  /*160f0*/  IMAD.X R3, R29, 0x1, R3, P2 ;  /* 0x000000011d037824 */ /* 0x004fca00010e0603 */
[----:B------:R1:W-:Y:S01]  /*16100*/  LDGSTS.E [R4+0xa000], desc[UR8][R2.64], P1 ;  /* 0x0a00000002047fae */ /* 0x0003e200089a1008 */
[----:B------:R-:W-:-:S04]  /*16110*/  ISETP.GT.AND P1, PT, R28, 0x18, PT ;  /* 0x000000181c00780c */ /* 0x000fc80003f24270 */
[----:B-1----:R-:W-:Y:S02]  /*16120*/  SEL R2, RZ, 0x4, !P1 ;  /* 0x00000004ff027807 */ /* 0x002fe40004800000 */
[----:B------:R-:W-:Y:S02]  /*16130*/  ISETP.GT.AND P1, PT, R28, 0x1c, PT ;  /* 0x0000001c1c00780c */ /* 0x000fe40003f24270 */
[----:B------:R-:W-:-:S04]  /*16140*/  SEL R2, R2, RZ, !P0 ;  /* 0x000000ff02027207 */ /* 0x000fc80004000000 */
[----:B------:R-:W-:Y:S02]  /*16150*/  ISETP.NE.U32.AND P2, PT, R2, RZ, PT ;  /* 0x000000ff0200720c */ /* 0x000fe40003f45070 */
[----:B------:R-:W-:-:S04]  /*16160*/  SEL R2, RZ, 0x4, !P1 ;  /* 0x00000004ff027807 */ /* 0x000fc80004800000 */
[----:B------:R-:W-:-:S04]  /*16170*/  SEL R2, R2, RZ, !P0 ;  /* 0x000000ff02027207 */ /* 0x000fc80004000000 */
[----:B------:R-:W-:Y:S02]  /*16180*/  ISETP.NE.U32.AND P1, PT, R2, RZ, PT ;  /* 0x000000ff0200720c */ /* 0x000fe40003f25070 */
[----:B----4-:R-:W-:-:S05]  /*16190*/  LEA R2, P3, R25, R19, 0x2 ;  /* 0x0000001319027211 */ /* 0x010fca00078610ff */
[----:B------:R-:W-:Y:S02]  /*161a0*/  IMAD.X R3, R29, 0x1, R24, P3 ;  /* 0x000000011d037824 */ /* 0x000fe400018e0618 */
[----:B------:R-:W2:Y:S04]  /*161b0*/  LDL R24, [R1+0x8c0] ;  /* 0x0008c00001187983 */ /* 0x000ea80000100800 */
[----:B------:R1:W-:Y:S02]  /*161c0*/  LDGSTS.E [R4+0xc000], desc[UR8][R2.64], P2 ;  /* 0x0c00000002047fae */ /* 0x0003e400091a1008 */
[----:B-1----:R-:W-:-:S05]  /*161d0*/  LEA R2, P2, R21, R19, 0x2 ;  /* 0x0000001315027211 */ /* 0x002fca00078410ff */
[----:B------:R-:W-:Y:S02]  /*161e0*/  IMAD.X R3, R29, 0x1, R18, P2 ;  /* 0x000000011d037824 */ /* 0x000fe400010e0612 */
[----:B------:R-:W3:Y:S04]  /*161f0*/  LDL R18, [R1+0x92c] ;  /* 0x00092c0001127983 */ /* 0x000ee80000100800 */
[----:B------:R1:W-:Y:S04]  /*16200*/  STL.64 [R1+0xb0], R8 ;  /* 0x0000b00801007387 */ /* 0x0003e80000100a00 */
[----:B------:R4:W-:Y:S04]  /*16210*/  LDGSTS.E [R4+0xe000], desc[UR8][R2.64], P1 ;  /* 0x0e00000002047fae */ /* 0x0009e800089a1008 */
[----:B------:R4:W-:Y:S04]  /*16220*/  STL.64 [R1+0xb8], R10 ;  /* 0x0000b80a01007387 */ /* 0x0009e80000100a00 */
[----:B-1----:R-:W3:Y:S04]  /*16230*/  LDL R9, [R1+0x910] ;  /* 0x0009100001097983 */ /* 0x002ee80000100800 */
[----:B------:R-:W3:Y:S04]  /*16240*/  LDL R3, [R1+0x8b0] ;  /* 0x0008b00001037983 */ /* 0x000ee80000100800 */
[----:B----4-:R-:W4:Y:S04]  /*16250*/  LDL R11, [R1+0x91c] ;  /* 0x00091c00010b7983 */ /* 0x010f280000100800 */
[----:B------:R-:W4:Y:S04]  /*16260*/  LDL R10, [R1+0x8a0] ;  /* 0x0008a000010a7983 */ /* 0x000f280000100800 */
[----:B------:R-:W4:Y:S01]  /*16270*/  LDL R8, [R1+0x890] ;  /* 0x0008900001087983 */ /* 0x000f220000100800 */
[----:B------:R-:W1:Y:S01]  /*16280*/  S2R R21, SR_TID.X ;  /* 0x0000000000157919 */ /* 0x000e620000002100 */
[----:B------:R-:W-:-:S02]  /*16290*/  ISETP.GT.AND P1, PT, R28, 0x1, PT ;  /* 0x000000011c00780c */ /* 0x000fc40003f24270 */
[----:B------:R-:W-:Y:S01]  /*162a0*/  IADD3 R4, P3, PT, R5, R19, RZ ;  /* 0x0000001305047210 */ /* 0x000fe20007f7e0ff */
[----:B------:R-:W4:Y:S04]  /*162b0*/  LDL.LU R26, [R1+0x38] ;  /* 0x00003800011a7983 */ /* 0x000f280000300800 */
[----:B------:R-:W4:Y:S01]  /*162c0*/  LDL R25, [R1+0x880] ;  /* 0x0008800001197983 */ /* 0x000f220000100800 */
[----:B------:R-:W-:Y:S02]  /*162d0*/  SEL R2, RZ, 0x4, !P1 ;  /* 0x00000004ff027807 */ /* 0x000fe40004800000 */
[----:B------:R-:W-:Y:S02]  /*162e0*/  ISETP.GT.AND P1, PT, R28, 0x5, PT ;  /* 0x000000051c00780c */ /* 0x000fe40003f24270 */
[----:B------:R-:W-:-:S04]  /*162f0*/  SEL R2, R2, RZ, !P0 ;  /* 0x000000ff02027207 */ /* 0x000fc80004000000 */
[----:B------:R-:W-:Y:S02]  /*16300*/  ISETP.NE.U32.AND P2, PT, R2, RZ, PT ;  /* 0x000000ff0200720c */ /* 0x000fe40003f45070 */
[----:B------:R-:W-:-:S04]  /*16310*/  SEL R2, RZ, 0x4, !P1 ;  /* 0x00000004ff027807 */ /* 0x000fc80004800000 */
[----:B------:R-:W-:Y:S02]  /*16320*/  SEL R2, R2, RZ, !P0 ;  /* 0x000000ff02027207 */ /* 0x000fe40004000000 */
[----:B-1----:R-:W-:-:S05]  /*16330*/  LOP3.LUT R21, R21, 0x1ff, RZ, 0xc0, !PT ;  /* 0x000001ff15157812 */ /* 0x002fca00078ec0ff */
[----:B------:R-:W-:Y:S01]  /*16340*/  IMAD.SHL.U32 R21, R21, 0x4, RZ ;  /* 0x0000000415157824 */ /* 0x000fe200078e00ff */
[----:B------:R-:W-:-:S04]  /*16350*/  ISETP.NE.U32.AND P1, PT, R2, RZ, PT ;  /* 0x000000ff0200720c */ /* 0x000fc80003f25070 */
[----:B------:R-:W-:-:S05]  /*16360*/  LOP3.LUT R21, R21, 0x20, RZ, 0x3c, !PT ;  /* 0x0000002015157812 */ /* 0x000fca00078e3cff */
[----:B------:R-:W-:Y:S02]  /*16370*/  VIADD R2, R21, UR7 ;  /* 0x0000000715027c36 */ /* 0x000fe40008000000 */
[----:B------:R-:W4:Y:S01]  /*16380*/  LDL R21, [R1+0x900] ;  /* 0x0009000001157983 */ /* 0x000f220000100800 */
[----:B--2---:R-:W-:-:S05]  /*16390*/  IMAD.X R5, R29, 0x1, R24, P3 ;  /* 0x000000011d057824 */ /* 0x004fca00018e0618 */
[----:B------:R3:W-:Y:S02]  /*163a0*/  LDGSTS.E [R2+0x800], desc[UR8][R4.64], P2 ;  /* 0x0080000004027fae */ /* 0x0007e400091a1008 */
[----:B---3--:R-:W-:Y:S02]  /*163b0*/  LEA R4, P2, R18, R19, 0x2 ;  /* 0x0000001312047211 */ /* 0x008fe400078410ff */
[----:B------:R-:W2:Y:S03]  /*163c0*/  LDL R18, [R1+0x8f4] ;  /* 0x0008f40001127983 */ /* 0x000ea60000100800 */
[----:B------:R-:W-:-:S05]  /*163d0*/  IMAD.X R5, R29, 0x1, R3, P2 ;  /* 0x000000011d057824 */ /* 0x000fca00010e0603 */
[----:B------:R4:W-:Y:S01]  /*163e0*/  LDGSTS.E [R2+0x2800], desc[UR8][R4.64], P1 ;  /* 0x0280000004027fae */ /* 0x0009e200089a1008 */
[----:B------:R-:W-:-:S04]  /*163f0*/  ISETP.GT.AND P1, PT, R28, 0x9, PT ;  /* 0x000000091c00780c */ /* 0x000fc80003f24270 */
[----:B------:R-:W-:-:S04]  /*16400*/  SEL R3, RZ, 0x4, !P1 ;  /* 0x00000004ff037807 */ /* 0x000fc80004800000 */
[----:B------:R-:W-:-:S04]  /*16410*/  SEL R3, R3, RZ, !P0 ;  /* 0x000000ff03037207 */ /* 0x000fc80004000000 */
[----:B------:R-:W-:Y:S02]  /*16420*/  ISETP.NE.U32.AND P2, PT, R3, RZ, PT ;  /* 0x000000ff0300720c */ /* 0x000fe40003f45070 */
[----:B----4-:R-:W-:-:S05]  /*16430*/  LEA R4, P3, R11, R19, 0x2 ;  /* 0x000000130b047211 */ /* 0x010fca00078610ff */
[----:B------:R-:W-:-:S06]  /*16440*/  IMAD.X R5, R29, 0x1, R10, P3 ;  /* 0x000000011d057824 */ /* 0x000fcc00018e060a */
[----:B------:R1:W-:Y:S02]  /*16450*/  LDGSTS.E [R2+0x4800], desc[UR8][R4.64], P2 ;  /* 0x0480000004027fae */ /* 0x0003e400091a1008 */
[----:B-1----:R-:W-:-:S05]  /*16460*/  LEA R4, P2, R9, R19, 0x2 ;  /* 0x0000001309047211 */ /* 0x002fca00078410ff */
[----:B------:R-:W-:Y:S02]  /*16470*/  IMAD.X R5, R29, 0x1, R8, P2 ;  /* 0x000000011d057824 */ /* 0x000fe400010e0608 */
[----:B------:R-:W3:Y:S04]  /*16480*/  LDL.LU R8, [R1+0x450] ;  /* 0x0004500001087983 */ /* 0x000ee80000300800 */
[----:B------:R-:W3:Y:S04]  /*16490*/  LDL.LU R9, [R1+0x454] ;  /* 0x0004540001097983 */ /* 0x000ee80000300800 */
[----:B------:R-:W3:Y:S04]  /*164a0*/  LDL.LU R10, [R1+0x458] ;  /* 0x00045800010a7983 */ /* 0x000ee80000300800 */
[----:B------:R-:W3:Y:S04]  /*164b0*/  LDL.LU R11, [R1+0x45c] ;  /* 0x00045c00010b7983 */ /* 0x000ee80000300800 */
[----:B------:R-:W4:Y:S01]  /*164c0*/  LDL R24, [R1+0x870] ;  /* 0x0008700001187983 */ /* 0x000f220000100800 */
[----:B------:R-:W-:-:S04]  /*164d0*/  ISETP.GT.AND P1, PT, R28, 0xd, PT ;  /* 0x0000000d1c00780c */ /* 0x000fc80003f24270 */
[----:B------:R-:W-:-:S04]  /*164e0*/  SEL R3, RZ, 0x4, !P1 ;  /* 0x00000004ff037807 */ /* 0x000fc80004800000 */
[----:B------:R-:W-:-:S04]  /*164f0*/  SEL R3, R3, RZ, !P0 ;  /* 0x000000ff03037207 */ /* 0x000fc80004000000 */
[----:B------:R-:W-:Y:S01]  /*16500*/  ISETP.NE.U32.AND P1, PT, R3, RZ, PT ;  /* 0x000000ff0300720c */ /* 0x000fe20003f25070 */
[----:B------:R-:W-:Y:S02]  /*16510*/  IMAD.MOV.U32 R27, RZ, RZ, R23 ;  /* 0x000000ffff1b7224 */ /* 0x000fe400078e0017 */
[----:B------:R-:W3:Y:S10]  /*16520*/  LDL R23, [R1+0x8d8] ;  /* 0x0008d80001177983 */ /* 0x000ef40000100800 */
[----:B------:R1:W-:Y:S01]  /*16530*/  LDGSTS.E [R2+0x6800], desc[UR8][R4.64], P1 ;  /* 0x0680000004027fae */ /* 0x0003e200089a1008 */
[----:B------:R-:W-:-:S04]  /*16540*/  ISETP.GT.AND P1, PT, R28, 0x11, PT ;  /* 0x000000111c00780c */ /* 0x000fc80003f24270 */
[----:B------:R-:W-:-:S04]  /*16550*/  SEL R3, RZ, 0x4, !P1 ;  /* 0x00000004ff037807 */ /* 0x000fc80004800000 */
[----:B------:R-:W-:-:S04]  /*16560*/  SEL R3, R3, RZ, !P0 ;  /* 0x000000ff03037207 */ /* 0x000fc80004000000 */
[----:B------:R-:W-:Y:S02]  /*16570*/  ISETP.NE.U32.AND P2, PT, R3, RZ, PT ;  /* 0x000000ff0300720c */ /* 0x000fe40003f45070 */
[----:B-1----:R-:W-:Y:S02]  /*16580*/  LEA R4, P3, R21, R19, 0x2 ;  /* 0x0000001315047211 */ /* 0x002fe400078610ff */
[----:B------:R-:W3:Y:S03]  /*16590*/  LDL R21, [R1+0x860] ;  /* 0x0008600001157983 */ /* 0x000ee60000100800 */
[----:B------:R-:W-:-:S06]  /*165a0*/  IMAD.X R5, R29, 0x1, R25, P3 ;  /* 0x000000011d057824 */ /* 0x000fcc00018e0619 */
[----:B------:R2:W-:Y:S02]  /*165b0*/  LDGSTS.E [R2+0x8800], desc[UR8][R4.64], P2 ;  /* 0x0880000004027fae */ /* 0x0005e400091a1008 */
[----:B--2---:R-:W-:Y:S02]  /*165c0*/  LEA R4, P2, R18, R19, 0x2 ;  /* 0x0000001312047211 */ /* 0x004fe400078410ff */
[----:B------:R-:W2:Y:S01]  /*165d0*/  LDL R18, [R1+0x8cc] ;  /* 0x0008cc0001127983 */ /* 0x000ea20000100800 */
[----:B------:R-:W-:-:S04]  /*165e0*/  ISETP.GT.AND P1, PT, R28, 0x15, PT ;  /* 0x000000151c00780c */ /* 0x000fc80003f24270 */
[----:B------:R-:W-:-:S04]  /*165f0*/  SEL R3, RZ, 0x4, !P1 ;  /* 0x00000004ff037807 */ /* 0x000fc80004800000 */
[----:B------:R-:W-:-:S04]  /*16600*/  SEL R3, R3, RZ, !P0 ;  /* 0x000000ff03037207 */ /* 0x000fc80004000000 */
[----:B------:R-:W-:Y:S01]  /*16610*/  ISETP.NE.U32.AND P1, PT, R3, RZ, PT ;  /* 0x000000ff0300720c */ /* 0x000fe20003f25070 */
[----:B----4-:R-:W-:Y:S02]  /*16620*/  IMAD.X R5, R29, 0x1, R24, P2 ;  /* 0x000000011d057824 */ /* 0x010fe400010e0618 */
[----:B------:R-:W4:Y:S10]  /*16630*/  LDL R24, [R1+0x850] ;  /* 0x0008500001187983 */ /* 0x000f340000100800 */
[----:B------:R3:W-:Y:S01]  /*16640*/  LDGSTS.E [R2+0xa800], desc[UR8][R4.64], P1 ;  /* 0x0a80000004027fae */ /* 0x0007e200089a1008 */
[----:B------:R-:W-:-:S04]  /*16650*/  ISETP.GT.AND P1, PT, R28, 0x19, PT ;  /* 0x000000191c00780c */ /* 0x000fc80003f24270 */
[----:B------:R-:W-:-:S04]  /*16660*/  SEL R3, RZ, 0x4, !P1 ;  /* 0x00000004ff037807 */ /* 0x000fc80004800000 */
[----:B------:R-:W-:Y:S02]  /*16670*/  SEL R3, R3, RZ, !P0 ;  /* 0x000000ff03037207 */ /* 0x000fe40004000000 */
[-C--:B---3--:R-:W-:Y:S02]  /*16680*/  LEA R4, P3, R23, R19.reuse, 0x2 ;  /* 0x0000001317047211 */ /* 0x088fe400078610ff */
[----:B------:R-:W-:Y:S01]  /*16690*/  ISETP.NE.U32.AND P2, PT, R3, RZ, PT ;  /* 0x000000ff0300720c */ /* 0x000fe20003f45070 */
[----:B------:R-:W3:Y:S02]  /*166a0*/  LDL R23, [R1+0x934] ;  /* 0x0009340001177983 */ /* 0x000ee40000100800 */
[----:B------:R-:W-:Y:S02]  /*166b0*/  IMAD.X R5, R29, 0x1, R21, P3 ;  /* 0x000000011d057824 */ /* 0x000fe400018e0615 */
[----:B------:R-:W3:Y:S08]  /*166c0*/  LDL R21, [R1+0x8bc] ;  /* 0x0008bc0001157983 */ /* 0x000ef00000100800 */
[----:B------:R2:W-:Y:S02]  /*166d0*/  LDGSTS.E [R2+0xc800], desc[UR8][R4.64], P2 ;  /* 0x0c80000004027fae */ /* 0x0005e400091a1008 */
[----:B--2---:R-:W-:-:S02]  /*166e0*/  LEA R4, P2, R18, R19, 0x2 ;  /* 0x0000001312047211 */ /* 0x004fc400078410ff */
[----:B------:R-:W2:Y:S01]  /*166f0*/  LDL R18, [R1+0x928] ;  /* 0x0009280001127983 */ /* 0x000ea20000100800 */
[----:B------:R-:W-:-:S04]  /*16700*/  ISETP.GT.AND P1, PT, R28, 0x1d, PT ;  /* 0x0000001d1c00780c */ /* 0x000fc80003f24270 */
[----:B------:R-:W-:-:S04]  /*16710*/  SEL R3, RZ, 0x4, !P1 ;  /* 0x00000004ff037807 */ /* 0x000fc80004800000 */
[----:B------:R-:W-:-:S04]  /*16720*/  SEL R3, R3, RZ, !P0 ;  /* 0x000000ff03037207 */ /* 0x000fc80004000000 */
[----:B------:R-:W-:Y:S02]  /*16730*/  ISETP.NE.U32.AND P1, PT, R3, RZ, PT ;  /* 0x000000ff0300720c */ /* 0x000fe40003f25070 */
[----:B------:R-:W2:Y:S01]  /*16740*/  LDL R3, [R1+0x8ac] ;  /* 0x0008ac0001037983 */ /* 0x000ea20000100800 */
[----:B----4-:R-:W-:Y:S02]  /*16750*/  IMAD.X R5, R29, 0x1, R24, P2 ;  /* 0x000000011d057824 */ /* 0x010fe400010e0618 */
[----:B------:R-:W-:Y:S01]  /*16760*/  HMMA.1688.F32.TF32 R24, R12, R26, R8 ;  /* 0x0000001a0c18723c */ /* 0x000fe20000081008 */
[----:B------:R-:W4:Y:S04]  /*16770*/  LDL.LU.64 R10, [R1+0xa08] ;  /* 0x000a0800010a7983 */ /* 0x000f280000300a00 */
[----:B------:R-:W4:Y:S04]  /*16780*/  LDL.LU.64 R8, [R1+0xa00] ;  /* 0x000a000001087983 */ /* 0x000f280000300a00 */
[----:B------:R1:W-:Y:S10]  /*16790*/  LDGSTS.E [R2+0xe800], desc[UR8][R4.64], P1 ;  /* 0x0e80000004027fae */ /* 0x0003f400089a1008 */
[----:B------:R1:W-:Y:S04]  /*167a0*/  STL.64 [R1+0xa0], R24 ;  /* 0x0000a01801007387 */ /* 0x0003e80000100a00 */
[----:B------:R1:W-:Y:S04]  /*167b0*/  STL.64 [R1+0xa8], R26 ;  /* 0x0000a81a01007387 */ /* 0x0003e80000100a00 */
[----:B-1----:R-:W4:Y:S04]  /*167c0*/  LDL R25, [R1+0x90c] ;  /* 0x00090c0001197983 */ /* 0x002f280000100800 */
[----:B------:R-:W4:Y:S04]  /*167d0*/  LDL R27, [R1+0x918] ;  /* 0x00091800011b7983 */ /* 0x000f280000100800 */
[----:B------:R-:W4:Y:S04]  /*167e0*/  LDL R26, [R1+0x89c] ;  /* 0x00089c00011a7983 */ /* 0x000f280000100800 */
[----:B------:R-:W4:Y:S01]  /*167f0*/  LDL R24, [R1+0x88c] ;  /* 0x00088c0001187983 */ /* 0x000f220000100800 */
[----:B------:R-:W-:-:S02]  /*16800*/  ISETP.GT.AND P1, PT, R28, 0x2, PT ;  /* 0x000000021c00780c */ /* 0x000fc40003f24270 */
[----:B------:R-:W-:Y:S02]  /*16810*/  LOP3.LUT R20, R20, 0x1ff, RZ, 0xc0, !PT ;  /* 0x000001ff14147812 */ /* 0x000fe400078ec0ff */
[----:B------:R-:W-:Y:S02]  /*16820*/  SEL R2, RZ, 0x4, !P1 ;  /* 0x00000004ff027807 */ /* 0x000fe40004800000 */
[----:B------:R-:W-:Y:S02]  /*16830*/  ISETP.GT.AND P1, PT, R28, 0x6, PT ;  /* 0x000000061c00780c */ /* 0x000fe40003f24270 */
[----:B------:R-:W-:Y:S01]  /*16840*/  SEL R2, R2, RZ, !P0 ;  /* 0x000000ff02027207 */ /* 0x000fe20004000000 */
[----:B------:R-:W-:Y:S01]  /*16850*/  IMAD.SHL.U32 R20, R20, 0x4, RZ ;  /* 0x0000000414147824 */ /* 0x000fe200078e00ff */
[----:B---3--:R-:W-:Y:S02]  /*16860*/  LEA R4, P3, R23, R19, 0x2 ;  /* 0x0000001317047211 */ /* 0x008fe400078610ff */
[----:B------:R-:W-:-:S02]  /*16870*/  ISETP.NE.U32.AND P2, PT, R2, RZ, PT ;  /* 0x000000ff0200720c */ /* 0x000fc40003f45070 */
[----:B------:R-:W-:Y:S01]  /*16880*/  SEL R2, RZ, 0x4, !P1 ;  /* 0x00000004ff027807 */ /* 0x000fe20004800000 */
[----:B------:R-:W3:Y:S01]  /*16890*/  LDL R23, [R1+0x8fc] ;  /* 0x0008fc0001177983 */ /* 0x000ee20000100800 */
[----:B------:R-:W-:Y:S01]  /*168a0*/  LOP3.LUT R20, R20, 0x40, RZ, 0x3c, !PT ;  /* 0x0000004014147812 */ /* 0x000fe200078e3cff */
[----:B------:R-:W-:Y:S01]  /*168b0*/  IMAD.X R5, R29, 0x1, R21, P3 ;  /* 0x000000011d057824 */ /* 0x000fe200018e0615 */
[----:B------:R-:W-:Y:S01]  /*168c0*/  SEL R2, R2, RZ, !P0 ;  /* 0x000000ff02027207 */ /* 0x000fe20004000000 */
[----:B------:R-:W3:Y:S03]  /*168d0*/  LDL R21, [R1+0x87c] ;  /* 0x00087c0001157983 */ /* 0x000ee60000100800 */
[----:B------:R-:W-:Y:S01]  /*168e0*/  ISETP.NE.U32.AND P1, PT, R2, RZ, PT ;  /* 0x000000ff0200720c */ /* 0x000fe20003f25070 */
[----:B------:R-:W-:Y:S02]  /*168f0*/  VIADD R2, R20, UR7 ;  /* 0x0000000714027c36 */ /* 0x000fe40008000000 */
[----:B------:R-:W3:Y:S04]  /*16900*/  LDL R20, [R1+0x8f0] ;  /* 0x0008f00001147983 */ /* 0x000ee80000100800 */
[----:B------:R2:W-:Y:S02]  /*16910*/  LDGSTS.E [R2+0x1000], desc[UR8][R4.64], P2 ;  /* 0x0100000004027fae */ /* 0x0005e400091a1008 */
[----:B--2---:R-:W-:-:S02]  /*16920*/  LEA R4, P2, R18, R19, 0x2 ;  /* 0x0000001312047211 */ /* 0x004fc400078410ff */
[----:B------:R-:W2:Y:S03]  /*16930*/  LDL R18, [R1+0x86c] ;  /* 0x00086c0001127983 */ /* 0x000ea60000100800 */
[----:B------:R-:W-:-:S05]  /*16940*/  IMAD.X R5, R29, 0x1, R3, P2 ;  /* 0x000000011d057824 */ /* 0x000fca00010e0603 */
[----:B------:R4:W-:Y:S01]  /*16950*/  LDGSTS.E [R2+0x3000], desc[UR8][R4.64], P1 ;  /* 0x0300000004027fae */ /* 0x0009e200089a1008 */
[----:B------:R-:W-:-:S04]  /*16960*/  ISETP.GT.AND P1, PT, R28, 0xa, PT ;  /* 0x0000000a1c00780c */ /* 0x000fc80003f24270 */
[----:B------:R-:W-:Y:S02]  /*16970*/  SEL R3, RZ, 0x4, !P1 ;  /* 0x00000004ff037807 */ /* 0x000fe40004800000 */
[----:B------:R-:W-:Y:S02]  /*16980*/  ISETP.GT.AND P1, PT, R28, 0xe, PT ;  /* 0x0000000e1c00780c */ /* 0x000fe40003f24270 */
[----:B------:R-:W-:-:S04]  /*16990*/  SEL R3, R3, RZ, !P0 ;  /* 0x000000ff03037207 */ /* 0x000fc80004000000 */
[----:B------:R-:W-:Y:S02]  /*169a0*/  ISETP.NE.U32.AND P2, PT, R3, RZ, PT ;  /* 0x000000ff0300720c */ /* 0x000fe40003f45070 */
[----:B------:R-:W-:-:S04]  /*169b0*/  SEL R3, RZ, 0x4, !P1 ;  /* 0x00000004ff037807 */ /* 0x000fc80004800000 */
[----:B------:R-:W-:-:S04]  /*169c0*/  SEL R3, R3, RZ, !P0 ;  /* 0x000000ff03037207 */ /* 0x000fc80004000000 */
[----:B------:R-:W-:Y:S02]  /*169d0*/  ISETP.NE.U32.AND P1, PT, R3, RZ, PT ;  /* 0x000000ff0300720c */ /* 0x000fe40003f25070 */
[----:B----4-:R-:W-:-:S05]  /*169e0*/  LEA R4, P3, R27, R19, 0x2 ;  /* 0x000000131b047211 */ /* 0x010fca00078610ff */
[----:B------:R-:W-:-:S05]  /*169f0*/  IMAD.X R5, R29, 0x1, R26, P3 ;  /* 0x000000011d057824 */ /* 0x000fca00018e061a */
[----:B------:R1:W-:Y:S02]  /*16a00*/  LDGSTS.E [R2+0x5000], desc[UR8][R4.64], P2 ;  /* 0x0500000004027fae */ /* 0x0003e400091a1008 */
[----:B-1----:R-:W-:-:S05]  /*16a10*/  LEA R4, P2, R25, R19, 0x2 ;  /* 0x0000001319047211 */ /* 0x002fca00078410ff */
[----:B------:R-:W-:-:S05]  /*16a20*/  IMAD.X R5, R29, 0x1, R24, P2 ;  /* 0x000000011d057824 */ /* 0x000fca00010e0618 */
[----:B------:R3:W-:Y:S01]  /*16a30*/  LDGSTS.E [R2+0x7000], desc[UR8][R4.64], P1 ;  /* 0x0700000004027fae */ /* 0x0007e200089a1008 */
[----:B------:R-:W-:-:S04]  /*16a40*/  ISETP.GT.AND P1, PT, R28, 0x12, PT ;  /* 0x000000121c00780c */ /* 0x000fc80003f24270 */
[----:B------:R-:W-:-:S04]  /*16a50*/  SEL R3, RZ, 0x4, !P1 ;  /* 0x00000004ff037807 */ /* 0x000fc80004800000 */
[----:B------:R-:W-:-:S04]  /*16a60*/  SEL R3, R3, RZ, !P0 ;  /* 0x000000ff03037207 */ /* 0x000fc80004000000 */
[----:B------:R-:W-:Y:S02]  /*16a70*/  ISETP.NE.U32.AND P2, PT, R3, RZ, PT ;  /* 0x000000ff0300720c */ /* 0x000fe40003f45070 */
[----:B---3--:R-:W-:-:S05]  /*16a80*/  LEA R4, P3, R23, R19, 0x2 ;  /* 0x0000001317047211 */ /* 0x008fca00078610ff */
[----:B------:R-:W-:Y:S02]  /*16a90*/  IMAD.X R5, R29, 0x1, R21, P3 ;  /* 0x000000011d057824 */ /* 0x000fe400018e0615 */
[----:B------:R-:W-:Y:S02]  /*16aa0*/  IMAD.MOV.U32 R26, RZ, RZ, R22 ;  /* 0x000000ffff1a7224 */ /* 0x000fe400078e0016 */
[----:B------:R-:W-:Y:S02]  /*16ab0*/  IMAD.MOV.U32 R27, RZ, RZ, R17 ;  /* 0x000000ffff1b7224 */ /* 0x000fe400078e0011 */
[----:B------:R1:W-:Y:S04]  /*16ac0*/  LDGSTS.E [R2+0x9000], desc[UR8][R4.64], P2 ;  /* 0x0900000004027fae */ /* 0x0003e800091a1008 */
[----:B------:R3:W-:Y:S04]  /*16ad0*/  STL.64 [R1+0x9e8], R26 ;  /* 0x0009e81a01007387 */ /* 0x0007e80000100a00 */
[----:B------:R-:W4:Y:S01]  /*16ae0*/  LDL R17, [R1+0x85c] ;  /* 0x00085c0001117983 */ /* 0x000f220000100800 */
[----:B-1----:R-:W-:Y:S01]  /*16af0*/  LEA R4, P2, R20, R19, 0x2 ;  /* 0x0000001314047211 */ /* 0x002fe200078410ff */
[----:B---3--:R-:W-:-:S02]  /*16b00*/  IMAD.MOV.U32 R27, RZ, RZ, R8 ;  /* 0x000000ffff1b7224 */ /* 0x008fc400078e0008 */
[----:B------:R-:W3:Y:S02]  /*16b10*/  LDL R8, [R1+0x8c8] ;  /* 0x0008c80001087983 */ /* 0x000ee40000100800 */
[----:B--2---:R-:W-:Y:S02]  /*16b20*/  IMAD.X R5, R29, 0x1, R18, P2 ;  /* 0x000000011d057824 */ /* 0x004fe400010e0612 */
[----:B------:R-:W2:Y:S04]  /*16b30*/  LDL R18, [R1+0x8d4] ;  /* 0x0008d40001127983 */ /* 0x000ea80000100800 */
[----:B------:R-:W2:Y:S04]  /*16b40*/  LDL.LU R20, [R1+0x440] ;  /* 0x0004400001147983 */ /* 0x000ea80000300800 */
[----:B------:R-:W2:Y:S04]  /*16b50*/  LDL.LU R21, [R1+0x444] ;  /* 0x0004440001157983 */ /* 0x000ea80000300800 */
[----:B------:R-:W2:Y:S04]  /*16b60*/  LDL.LU R22, [R1+0x448] ;  /* 0x0004480001167983 */ /* 0x000ea80000300800 */
[----:B------:R-:W2:Y:S01]  /*16b70*/  LDL.LU R23, [R1+0x44c] ;  /* 0x00044c0001177983 */ /* 0x000ea20000300800 */
[----:B------:R-:W-:-:S03]  /*16b80*/  IMAD.MOV.U32 R26, RZ, RZ, R16 ;  /* 0x000000ffff1a7224 */ /* 0x000fc600078e0010 */
[----:B------:R-:W3:Y:S01]  /*16b90*/  LDL R16, [R1+0x84c] ;  /* 0x00084c0001107983 */ /* 0x000ee20000100800 */
[----:B------:R-:W-:-:S04]  /*16ba0*/  ISETP.GT.AND P1, PT, R28, 0x16, PT ;  /* 0x000000161c00780c */ /* 0x000fc80003f24270 */
[----:B------:R-:W-:-:S04]  /*16bb0*/  SEL R3, RZ, 0x4, !P1 ;  /* 0x00000004ff037807 */ /* 0x000fc80004800000 */
[----:B------:R-:W-:-:S04]  /*16bc0*/  SEL R3, R3, RZ, !P0 ;  /* 0x000000ff03037207 */ /* 0x000fc80004000000 */
[----:B------:R-:W-:-:S13]  /*16bd0*/  ISETP.NE.U32.AND P1, PT, R3, RZ, PT ;  /* 0x000000ff0300720c */ /* 0x000fda0003f25070 */
[----:B------:R1:W-:Y:S04]  /*16be0*/  LDGSTS.E [R2+0xb000], desc[UR8][R4.64], P1 ;  /* 0x0b00000004027fae */ /* 0x0003e800089a1008 */
[----:B--2---:R-:W-:Y:S04]  /*16bf0*/  STL.64 [R1+0x9f8], R22 ;  /* 0x0009f81601007387 */ /* 0x004fe80000100a00 */
[----:B------:R2:W-:Y:S04]  /*16c00*/  STL.64 [R1+0x9f0], R20 ;  /* 0x0009f01401007387 */ /* 0x0005e80000100a00 */
[----:B--2---:R-:W2:Y:S04]  /*16c10*/  LDL.LU R20, [R1+0x460] ;  /* 0x0004600001147983 */ /* 0x004ea80000300800 */
[----:B------:R-:W2:Y:S04]  /*16c20*/  LDL.LU R21, [R1+0x464] ;  /* 0x0004640001157983 */ /* 0x000ea80000300800 */
[----:B------:R-:W2:Y:S04]  /*16c30*/  LDL.LU R22, [R1+0x468] ;  /* 0x0004680001167983 */ /* 0x000ea80000300800 */
[----:B------:R-:W2:Y:S01]  /*16c40*/  LDL.LU R23, [R1+0x46c] ;  /* 0x00046c0001177983 */ /* 0x000ea20000300800 */
[----:B------:R-:W-:-:S04]  /*16c50*/  ISETP.GT.AND P1, PT, R28, 0x1a, PT ;  /* 0x0000001a1c00780c */ /* 0x000fc80003f24270 */
[----:B------:R-:W-:-:S04]  /*16c60*/  SEL R3, RZ, 0x4, !P1 ;  /* 0x00000004ff037807 */ /* 0x000fc80004800000 */
[----:B------:R-:W-:Y:S02]  /*16c70*/  SEL R3, R3, RZ, !P0 ;  /* 0x000000ff03037207 */ /* 0x000fe40004000000 */
[----:B-1----:R-:W-:Y:S02]  /*16c80*/  LEA R4, P3, R18, R19, 0x2 ;  /* 0x0000001312047211 */ /* 0x002fe400078610ff */
[----:B------:R-:W-:-:S03]  /*16c90*/  ISETP.NE.U32.AND P2, PT, R3, RZ, PT ;  /* 0x000000ff0300720c */ /* 0x000fc60003f45070 */
[----:B----4-:R-:W-:-:S10]  /*16ca0*/  IMAD.X R5, R29, 0x1, R17, P3 ;  /* 0x000000011d057824 */ /* 0x010fd400018e0611 */
[----:B------:R3:W-:Y:S02]  /*16cb0*/  LDGSTS.E [R2+0xd000], desc[UR8][R4.64], P2 ;  /* 0x0d00000004027fae */ /* 0x0007e400091a1008 */
[----:B---3--:R-:W-:Y:S02]  /*16cc0*/  LEA R4, P2, R8, R19, 0x2 ;  /* 0x0000001308047211 */ /* 0x008fe400078410ff */
[----:B------:R-:W3:Y:S03]  /*16cd0*/  LDL R8, [R1+0x930] ;  /* 0x0009300001087983 */ /* 0x000ee60000100800 */
[----:B------:R-:W-:Y:S02]  /*16ce0*/  IMAD.X R5, R29, 0x1, R16, P2 ;  /* 0x000000011d057824 */ /* 0x000fe400010e0610 */
[----:B------:R-:W4:Y:S01]  /*16cf0*/  LDL R16, [R1+0x8b8] ;  /* 0x0008b80001107983 */ /* 0x000f220000100800 */
[----:B--2---:R-:W-:Y:S03]  /*16d00*/  HMMA.1688.F32.TF32 R24, R12, R26, R20 ;  /* 0x0000001a0c18723c */ /* 0x004fe60000081014 */
[----:B------:R-:W2:Y:S04]  /*16d10*/  LDL.LU.64 R22, [R1+0x9f8] ;  /* 0x0009f80001167983 */ /* 0x000ea80000300a00 */
[----:B------:R-:W2:-:S12]  /*16d20*/  LDL.LU.64 R20, [R1+0x9f0] ;  /* 0x0009f00001147983 */ /* 0x000e980000300a00 */
[----:B------:R-:W-:Y:S04]  /*16d30*/  STL.64 [R1+0x90], R24 ;  /* 0x0000901801007387 */ /* 0x000fe80000100a00 */
[----:B------:R1:W-:Y:S04]  /*16d40*/  STL.64 [R1+0x98], R26 ;  /* 0x0000981a01007387 */ /* 0x0003e80000100a00 */
[----:B-1----:R-:W2:Y:S01]  /*16d50*/  LDL.LU.64 R26, [R1+0x9e8] ;  /* 0x0009e800011a7983 */ /* 0x002ea20000300a00 */
[C---:B------:R-:W-:Y:S02]  /*16d60*/  ISETP.GT.AND P1, PT, R28.reuse, 0x1e, PT ;  /* 0x0000001e1c00780c */ /* 0x040fe40003f24270 */
[----:B------:R-:W-:Y:S01]  /*16d70*/  ISETP.GT.AND P2, PT, R28, 0x7, PT ;  /* 0x000000071c00780c */ /* 0x000fe20003f44270 */
[----:B------:R-:W-:Y:S01]  /*16d80*/  IMAD.SHL.U32 R9, R9, 0x4, RZ ;  /* 0x0000000409097824 */ /* 0x000fe200078e00ff */
[----:B------:R-:W2:Y:S01]  /*16d90*/  LDL R17, [R1+0x924] ;  /* 0x0009240001117983 */ /* 0x000ea20000100800 */
[----:B------:R-:W-:-:S04]  /*16da0*/  SEL R3, RZ, 0x4, !P1 ;  /* 0x00000004ff037807 */ /* 0x000fc80004800000 */
[----:B------:R-:W-:-:S04]  /*16db0*/  SEL R3, R3, RZ, !P0 ;  /* 0x000000ff03037207 */ /* 0x000fc80004000000 */
[----:B------:R-:W-:-:S13]  /*16dc0*/  ISETP.NE.U32.AND P1, PT, R3, RZ, PT ;  /* 0x000000ff0300720c */ /* 0x000fda0003f25070 */
[----:B------:R1:W-:Y:S01]  /*16dd0*/  LDGSTS.E [R2+0xf000], desc[UR8][R4.64], P1 ;  /* 0x0f00000004027fae */ /* 0x0003e200089a1008 */
[----:B------:R-:W-:-:S04]  /*16de0*/  ISETP.GT.AND P1, PT, R28, 0x3, PT ;  /* 0x000000031c00780c */ /* 0x000fc80003f24270 */
[----:B------:R-:W-:-:S04]  /*16df0*/  SEL R3, RZ, 0x4, !P1 ;  /* 0x00000004ff037807 */ /* 0x000fc80004800000 */
[----:B------:R-:W-:Y:S02]  /*16e00*/  SEL R3, R3, RZ, !P0 ;  /* 0x000000ff03037207 */ /* 0x000fe40004000000 */
[----:B-1----:R-:W-:Y:S02]  /*16e10*/  SEL R2, RZ, 0x4, !P2 ;  /* 0x00000004ff027807 */ /* 0x002fe40005000000 */
[----:B------:R-:W-:Y:S02]  /*16e20*/  ISETP.GT.AND P2, PT, R28, 0xb, PT ;  /* 0x0000000b1c00780c */ /* 0x000fe40003f44270 */
[----:B------:R-:W-:Y:S02]  /*16e30*/  ISETP.NE.U32.AND P1, PT, R3, RZ, PT ;  /* 0x000000ff0300720c */ /* 0x000fe40003f25070 */
[----:B------:R-:W-:Y:S02]  /*16e40*/  SEL R3, RZ, 0x4, !P2 ;  /* 0x00000004ff037807 */ /* 0x000fe40005000000 */
[----:B---3--:R-:W-:-:S02]  /*16e50*/  LEA R4, P2, R8, R19, 0x2 ;  /* 0x0000001308047211 */ /* 0x008fc400078410ff */
[----:B------:R-:W-:-:S03]  /*16e60*/  LOP3.LUT R8, R9, 0x60, RZ, 0x3c, !PT ;  /* 0x0000006009087812 */ /* 0x000fc600078e3cff */
[----:B----4-:R-:W-:Y:S01]  /*16e70*/  IMAD.X R5, R29, 0x1, R16, P2 ;  /* 0x000000011d057824 */ /* 0x010fe200010e0610 */
[----:B--2---:R-:W-:Y:S01]  /*16e80*/  HMMA.1688.F32.TF32 R24, R12, R26, R20 ;  /* 0x0000001a0c18723c */ /* 0x004fe20000081014 */
[----:B------:R-:W2:Y:S04]  /*16e90*/  LDL.LU.64 R20, [R1+0x9e0] ;  /* 0x0009e00001147983 */ /* 0x000ea80000300a00 */
[----:B------:R-:W3:-:S14]  /*16ea0*/  LDL R9, [R1+0x8a8] ;  /* 0x0008a80001097983 */ /* 0x000edc0000100800 */
[----:B------:R1:W-:Y:S04]  /*16eb0*/  STL.64 [R1+0x70], R24 ;  /* 0x0000701801007387 */ /* 0x0003e80000100a00 */
[----:B------:R4:W-:Y:S04]  /*16ec0*/  STL.64 [R1+0x78], R26 ;  /* 0x0000781a01007387 */ /* 0x0009e80000100a00 */
[----:B------:R-:W2:Y:S04]  /*16ed0*/  LDL R16, [R1+0x914] ;  /* 0x0009140001107983 */ /* 0x000ea80000100800 */
[----:B-1----:R-:W2:Y:S04]  /*16ee0*/  LDL.LU R24, [R1+0x410] ;  /* 0x0004100001187983 */ /* 0x002ea80000300800 */
[----:B------:R-:W2:Y:S04]  /*16ef0*/  LDL.LU R25, [R1+0x414] ;  /* 0x0004140001197983 */ /* 0x000ea80000300800 */
[----:B----4-:R-:W4:Y:S04]  /*16f00*/  LDL.LU R26, [R1+0x418] ;  /* 0x00041800011a7983 */ /* 0x010f280000300800 */
[----:B------:R-:W4:Y:S01]  /*16f10*/  LDL.LU R27, [R1+0x41c] ;  /* 0x00041c00011b7983 */ /* 0x000f220000300800 */
[----:B------:R-:W-:-:S02]  /*16f20*/  SEL R2, R2, RZ, !P0 ;  /* 0x000000ff02027207 */ /* 0x000fc40004000000 */
[----:B------:R-:W-:Y:S02]  /*16f30*/  ISETP.GT.AND P2, PT, R28, 0xf, PT ;  /* 0x0000000f1c00780c */ /* 0x000fe40003f44270 */
[----:B------:R-:W-:Y:S01]  /*16f40*/  ISETP.NE.U32.AND P3, PT, R2, RZ, PT ;  /* 0x000000ff0200720c */ /* 0x000fe20003f65070 */
[----:B------:R-:W-:Y:S01]  /*16f50*/  VIADD R2, R8, UR7 ;  /* 0x0000000708027c36 */ /* 0x000fe20008000000 */
[----:B------:R-:W-:-:S04]  /*16f60*/  SEL R8, RZ, 0x4, !P2 ;  /* 0x00000004ff087807 */ /* 0x000fc80005000000 */
[----:B------:R1:W-:Y:S01]  /*16f70*/  LDGSTS.E [R2+0x1800], desc[UR8][R4.64], P1 ;  /* 0x0180000004027fae */ /* 0x0003e200089a1008 */
[----:B------:R-:W-:Y:S02]  /*16f80*/  SEL R8, R8, RZ, !P0 ;  /* 0x000000ff08087207 */ /* 0x000fe40004000000 */
[----:B-1----:R-:W-:Y:S02]  /*16f90*/  LEA R4, P1, R17, R19, 0x2 ;  /* 0x0000001311047211 */ /* 0x002fe400078210ff */
[----:B------:R-:W2:Y:S03]  /*16fa0*/  LDL R17, [R1+0x898] ;  /* 0x0008980001117983 */ /* 0x000ea60000100800 */
[----:B---3--:R-:W-:Y:S01]  /*16fb0*/  IMAD.X R5, R29, 0x1, R9, P1 ;  /* 0x000000011d057824 */ /* 0x008fe200008e0609 */
[----:B------:R-:W-:-:S04]  /*16fc0*/  ISETP.NE.U32.AND P1, PT, R8, RZ, PT ;  /* 0x000000ff0800720c */ /* 0x000fc80003f25070 */
[----:B------:R1:W-:Y:S04]  /*16fd0*/  LDGSTS.E [R2+0x3800], desc[UR8][R4.64], P3 ;  /* 0x0380000004027fae */ /* 0x0003e800099a1008 */
[----:B----4-:R-:W-:Y:S04]  /*16fe0*/  STL.64 [R1+0x9d0], R26 ;  /* 0x0009d01a01007387 */ /* 0x010fe80000100a00 */
[----:B--2---:R-:W-:Y:S04]  /*16ff0*/  STL.64 [R1+0x9c8], R24 ;  /* 0x0009c81801007387 */ /* 0x004fe80000100a00 */
[----:B------:R2:W-:Y:S04]  /*17000*/  STL.64 [R1+0x9d8], R10 ;  /* 0x0009d80a01007387 */ /* 0x0005e80000100a00 */
[----:B------:R-:W3:Y:S04]  /*17010*/  LDL.LU R8, [R1+0x420] ;  /* 0x0004200001087983 */ /* 0x000ee80000300800 */
[----:B------:R-:W3:Y:S04]  /*17020*/  LDL.LU R9, [R1+0x424] ;  /* 0x0004240001097983 */ /* 0x000ee80000300800 */
[----:B--2---:R-:W3:Y:S04]  /*17030*/  LDL.LU R10, [R1+0x428] ;  /* 0x00042800010a7983 */ /* 0x004ee80000300800 */
[----:B------:R-:W3:Y:S01]  /*17040*/  LDL.LU R11, [R1+0x42c] ;  /* 0x00042c00010b7983 */ /* 0x000ee20000300800 */
[----:B------:R-:W-:-:S02]  /*17050*/  IMAD.MOV.U32 R26, RZ, RZ, R21 ;  /* 0x000000ffff1a7224 */ /* 0x000fc400078e0015 */
[----:B------:R-:W-:Y:S01]  /*17060*/  IMAD.MOV.U32 R27, RZ, RZ, R20 ;  /* 0x000000ffff1b7224 */ /* 0x000fe200078e0014 */
[----:B-1----:R-:W-:Y:S01]  /*17070*/  LEA R4, P3, R16, R19, 0x2 ;  /* 0x0000001310047211 */ /* 0x002fe200078610ff */
[----:B------:R-:W2:Y:S04]  /*17080*/  LDL R18, [R1+0x908] ;  /* 0x0009080001127983 */ /* 0x000ea80000100800 */
[----:B------:R-:W4:Y:S04]  /*17090*/  LDL R16, [R1+0x888] ;  /* 0x0008880001107983 */ /* 0x000f280000100800 */
[----:B------:R-:W2:Y:S04]  /*170a0*/  LDL.LU R20, [R1+0x390] ;  /* 0x0003900001147983 */ /* 0x000ea80000300800 */
[----:B------:R-:W2:Y:S04]  /*170b0*/  LDL.LU R21, [R1+0x394] ;  /* 0x0003940001157983 */ /* 0x000ea80000300800 */
[----:B------:R-:W2:Y:S04]  /*170c0*/  LDL.LU R22, [R1+0x398] ;  /* 0x0003980001167983 */ /* 0x000ea80000300800 */
[----:B------:R-:W2:Y:S01]  /*170d0*/  LDL.LU R23, [R1+0x39c] ;  /* 0x00039c0001177983 */ /* 0x000ea20000300800 */
[----:B---3--:R-:W-:Y:S03]  /*170e0*/  HMMA.1688.F32.TF32 R24, R12, R26, R8 ;  /* 0x0000001a0c18723c */ /* 0x008fe60000081008 */
[----:B------:R-:W3:-:S15]  /*170f0*/  LDL.LU.64 R10, [R1+0x9d8] ;  /* 0x0009d800010a7983 */ /* 0x000ede0000300a00 */
[----:B------:R-:W-:Y:S01]  /*17100*/  NOP ;  /* 0x0000000000007918 */ /* 0x000fe20000000000 */
[----:B------:R-:W-:Y:S04]  /*17110*/  STL.64 [R1+0x60], R24 ;  /* 0x0000601801007387 */ /* 0x000fe80000100a00 */
[----:B------:R1:W-:Y:S04]  /*17120*/  STL.64 [R1+0x68], R26 ;  /* 0x0000681a01007387 */ /* 0x0003e80000100a00 */
[----:B-1----:R-:W3:Y:S04]  /*17130*/  LDL.LU.64 R26, [R1+0x9d0] ;  /* 0x0009d000011a7983 */ /* 0x002ee80000300a00 */
[----:B------:R-:W3:Y:S01]  /*17140*/  LDL.LU.64 R24, [R1+0x9c8] ;  /* 0x0009c80001187983 */ /* 0x000ee20000300a00 */
[----:B------:R-:W-:Y:S01]  /*17150*/  IMAD.X R5, R29, 0x1, R17, P3 ;  /* 0x000000011d057824 */ /* 0x000fe200018e0611 */
[----:B------:R-:W-:Y:S01]  /*17160*/  SEL R3, R3, RZ, !P0 ;  /* 0x000000ff03037207 */ /* 0x000fe20004000000 */
[----:B------:R-:W1:Y:S01]  /*17170*/  S2R R17, SR_TID.X ;  /* 0x0000000000117919 */ /* 0x000e620000002100 */
[----:B------:R-:W-:Y:S01]  /*17180*/  ISETP.GT.AND P6, PT, R28, 0x1f, PT ;  /* 0x0000001f1c00780c */ /* 0x000fe20003fc4270 */
[----:B------:R-:W4:Y:S01]  /*17190*/  LDL R9, [R1+0x8f8] ;  /* 0x0008f80001097983 */ /* 0x000f220000100800 */
[----:B------:R-:W-:-:S02]  /*171a0*/  ISETP.NE.U32.AND P4, PT, R3, RZ, PT ;  /* 0x000000ff0300720c */ /* 0x000fc40003f85070 */
[----:B------:R-:W-:-:S11]  /*171b0*/  SEL R8, RZ, 0x4, !P6 ;  /* 0x00000004ff087807 */ /* 0x000fd60007000000 */
[----:B------:R2:W-:Y:S01]  /*171c0*/  LDGSTS.E [R2+0x5800], desc[UR8][R4.64], P4 ;  /* 0x0580000004027fae */ /* 0x0005e2000a1a1008 */
[----:B-1----:R-:W-:-:S04]  /*171d0*/  LOP3.LUT R17, R17, 0x1f, RZ, 0xc0, !PT ;  /* 0x0000001f11117812 */ /* 0x002fc800078ec0ff */
[----:B------:R-:W-:Y:S02]  /*171e0*/  ISETP.GE.AND P6, PT, R17, R28, PT ;  /* 0x0000001c1100720c */ /* 0x000fe40003fc6270 */
[----:B------:R-:W4:Y:S01]  /*171f0*/  LDL R17, [R1+0x878] ;  /* 0x0008780001117983 */ /* 0x000f220000100800 */
[----:B--2---:R-:W-:Y:S01]  /*17200*/  LEA R4, P4, R18, R19, 0x2 ;  /* 0x0000001312047211 */ /* 0x004fe200078810ff */
[----:B---3--:R-:W-:Y:S02]  /*17210*/  HMMA.1688.F32.TF32 R24, R12, R10, R24 ;  /* 0x0000000a0c18723c */ /* 0x008fe40000081018 */
[----:B------:R-:W2:-:S15]  /*17220*/  LDL R11, [R1+0x8ec] ;  /* 0x0008ec00010b7983 */ /* 0x000e9e0000100800 */
[----:B------:R-:W-:Y:S02]  /*17230*/  NOP ;  /* 0x0000000000007918 */ /* 0x000fe40000000000 */
[----:B------:R1:W-:Y:S04]  /*17240*/  STL [R1+0x970], R24 ;  /* 0x0009701801007387 */ /* 0x0003e80000100800 */
[----:B------:R-:W-:Y:S04]  /*17250*/  STL [R1+0x96c], R25 ;  /* 0x00096c1901007387 */ /* 0x000fe80000100800 */
[----:B------:R3:W-:Y:S04]  /*17260*/  STL [R1+0x968], R26 ;  /* 0x0009681a01007387 */ /* 0x0007e80000100800 */
[----:B------:R3:W-:Y:S04]  /*17270*/  STL [R1+0x964], R27 ;  /* 0x0009641b01007387 */ /* 0x0007e80000100800 */
[----:B------:R-:W2:Y:S04]  /*17280*/  LDL R18, [R1+0x8c4] ;  /* 0x0008c40001127983 */ /* 0x000ea80000100800 */
[----:B-1----:R-:W2:Y:S01]  /*17290*/  LDL R24, [R1+0x868] ;  /* 0x0008680001187983 */ /* 0x002ea20000100800 */
[----:B------:R-:W-:Y:S01]  /*172a0*/  ISETP.GT.AND P5, PT, R28, 0x13, PT ;  /* 0x000000131c00780c */ /* 0x000fe20003fa4270 */
[----:B------:R-:W-:Y:S02]  /*172b0*/  HMMA.1688.F32.TF32 R20, R12, R6, R20 ;  /* 0x000000060c14723c */ /* 0x000fe40000081014 */
[----:B---3--:R-:W3:Y:S04]  /*172c0*/  LDL R26, [R1+0x8d0] ;  /* 0x0008d000011a7983 */ /* 0x008ee80000100800 */
[----:B------:R-:W3:Y:S01]  /*172d0*/  LDL.LU R27, [R1+0x7e0] ;  /* 0x0007e000011b7983 */ /* 0x000ee20000300800 */
[----:B------:R-:W-:-:S02]  /*172e0*/  SEL R3, RZ, 0x4, !P5 ;  /* 0x00000004ff037807 */ /* 0x000fc40006800000 */
[----:B------:R-:W-:Y:S02]  /*172f0*/  ISETP.GT.AND P5, PT, R28, 0x17, PT ;  /* 0x000000171c00780c */ /* 0x000fe40003fa4270 */
[----:B------:R-:W-:-:S04]  /*17300*/  SEL R3, R3, RZ, !P0 ;  /* 0x000000ff03037207 */ /* 0x000fc80004000000 */
[----:B------:R-:W-:Y:S02]  /*17310*/  ISETP.NE.U32.AND P2, PT, R3, RZ, PT ;  /* 0x000000ff0300720c */ /* 0x000fe40003f45070 */
[----:B------:R-:W-:Y:S02]  /*17320*/  SEL R3, RZ, 0x4, !P5 ;  /* 0x00000004ff037807 */ /* 0x000fe40006800000 */
[----:B------:R-:W-:Y:S02]  /*17330*/  ISETP.GT.AND P5, PT, R28, 0x1b, PT ;  /* 0x0000001b1c00780c */ /* 0x000fe40003fa4270 */
[----:B------:R-:W-:-:S04]  /*17340*/  SEL R3, R3, RZ, !P0 ;  /* 0x000000ff03037207 */ /* 0x000fc80004000000 */
[----:B------:R-:W-:Y:S02]  /*17350*/  ISETP.NE.U32.AND P3, PT, R3, RZ, PT ;  /* 0x000000ff0300720c */ /* 0x000fe40003f65070 */
[----:B------:R-:W-:-:S04]  /*17360*/  SEL R3, RZ, 0x4, !P5 ;  /* 0x00000004ff037807 */ /* 0x000fc80006800000 */
[----:B------:R-:W-:Y:S02]  /*17370*/  SEL R5, R3, RZ, !P0 ;  /* 0x000000ff03057207 */ /* 0x000fe40004000000 */
[----:B------:R-:W-:Y:S02]  /*17380*/  SEL R3, R8, RZ, !P0 ;  /* 0x000000ff08037207 */ /* 0x000fe40004000000 */
[----:B------:R-:W-:Y:S01]  /*17390*/  ISETP.NE.U32.AND P5, PT, R5, RZ, PT ;  /* 0x000000ff0500720c */ /* 0x000fe20003fa5070 */
[----:B----4-:R-:W-:Y:S01]  /*173a0*/  IMAD.X R5, R29, 0x1, R16, P4 ;  /* 0x000000011d057824 */ /* 0x010fe200020e0610 */
[----:B------:R-:W-:Y:S02]  /*173b0*/  ISETP.NE.U32.AND P4, PT, R3, RZ, PT ;  /* 0x000000ff0300720c */ /* 0x000fe40003f85070 */
[----:B------:R-:W-:Y:S02]  /*173c0*/  SEL R3, RZ, 0x4, P6 ;  /* 0x00000004ff037807 */ /* 0x000fe40003000000 */
[----:B------:R-:W-:Y:S01]  /*173d0*/  LEA R8, P6, R9, R19, 0x2 ;  /* 0x0000001309087211 */ /* 0x000fe200078c10ff */
[----:B------:R-:W4:Y:S04]  /*173e0*/  LDL.LU R16, [R1+0x7dc] ;  /* 0x0007dc0001107983 */ /* 0x000f280000300800 */
[----:B------:R2:W-:Y:S01]  /*173f0*/  LDGSTS.E [R2+0x7800], desc[UR8][R4.64], P1 ;  /* 0x0780000004027fae */ /* 0x0005e200089a1008 */
[----:B------:R-:W-:-:S03]  /*17400*/  SEL R3, R3, RZ, !P0 ;  /* 0x000000ff03037207 */ /* 0x000fc60004000000 */
[----:B------:R-:W4:Y:S01]  /*17410*/  LDL R10, [R1+0x844] ;  /* 0x00084400010a7983 */ /* 0x000f220000100800 */
[----:B------:R-:W-:-:S03]  /*17420*/  ISETP.NE.U32.AND P1, PT, R3, RZ, PT ;  /* 0x000000ff0300720c */ /* 0x000fc60003f25070 */
[----:B------:R-:W4:Y:S01]  /*17430*/  LDL R3, [R1+0x2c8] ;  /* 0x0002c80001037983 */ /* 0x000f220000100800 */
[----:B------:R-:W-:-:S05]  /*17440*/  IMAD.X R9, R29, 0x1, R17, P6 ;  /* 0x000000011d097824 */ /* 0x000fca00030e0611 */
[----:B------:R1:W-:Y:S01]  /*17450*/  LDGSTS.E [R2+0x9800], desc[UR8][R8.64], P2 ;  /* 0x0980000008027fae */ /* 0x0003e200091a1008 */
[----:B--2---:R-:W-:-:S03]  /*17460*/  LEA R4, P0, R11, R19, 0x2 ;  /* 0x000000130b047211 */ /* 0x004fc600078010ff */
[----:B------:R-:W2:Y:S04]  /*17470*/  LDL R11, [R1+0x858] ;  /* 0x00085800010b7983 */ /* 0x000ea80000100800 */
[----:B------:R-:W-:Y:S04]  /*17480*/  STL [R1+0x980], R20 ;  /* 0x0009801401007387 */ /* 0x000fe80000100800 */
[----:B------:R-:W-:Y:S04]  /*17490*/  STL [R1+0x97c], R21 ;  /* 0x00097c1501007387 */ /* 0x000fe80000100800 */
[----:B------:R-:W-:Y:S04]  /*174a0*/  STL [R1+0x978], R22 ;  /* 0x0009781601007387 */ /* 0x000fe80000100800 */
[----:B------:R1:W-:Y:S04]  /*174b0*/  STL [R1+0x974], R23 ;  /* 0x0009741701007387 */ /* 0x0003e80000100800 */
[----:B------:R-:W2:Y:S04]  /*174c0*/  LDL.LU R25, [R1+0x7d8] ;  /* 0x0007d80001197983 */ /* 0x000ea80000300800 */
[----:B------:R-:W2:Y:S04]  /*174d0*/  LDL.LU R17, [R1+0x7d4] ;  /* 0x0007d40001117983 */ /* 0x000ea80000300800 */
[----:B------:R3:W-:Y:S04]  /*174e0*/  STL [R1+0x984], R19 ;  /* 0x0009841301007387 */ /* 0x0007e80000100800 */
[----:B------:R-:W2:Y:S01]  /*174f0*/  LDL.LU R12, [R1+0x7cc] ;  /* 0x0007cc00010c7983 */ /* 0x000ea20000300800 */
[----:B------:R-:W-:Y:S01]  /*17500*/  IMAD.X R5, R29, 0x1, R24, P0 ;  /* 0x000000011d057824 */ /* 0x000fe200000e0618 */
[----:B-1----:R-:W-:-:S02]  /*17510*/  LEA R8, P0, R18, R19, 0x2 ;  /* 0x0000001312087211 */ /* 0x002fc400078010ff */
[----:B------:R-:W2:Y:S01]  /*17520*/  LDL R18, [R1+0x2cc] ;  /* 0x0002cc0001127983 */ /* 0x000ea20000100800 */
[----:B---3--:R-:W-:-:S03]  /*17530*/  LEA R6, P6, R26, R19, 0x2 ;  /* 0x000000131a067211 */ /* 0x008fc600078c10ff */
[----:B------:R-:W3:Y:S04]  /*17540*/  LDL.LU R23, [R1+0x7d0] ;  /* 0x0007d00001177983 */ /* 0x000ee80000300800 */
[----:B------:R-:W3:Y:S04]  /*17550*/  LDL.LU R13, [R1+0x7c4] ;  /* 0x0007c400010d7983 */ /* 0x000ee80000300800 */
[----:B------:R-:W-:Y:S04]  /*17560*/  STL [R1+0x988], R27 ;  /* 0x0009881b01007387 */ /* 0x000fe80000100800 */
[----:B------:R-:W-:Y:S04]  /*17570*/  STL [R1+0x98c], R29 ;  /* 0x00098c1d01007387 */ /* 0x000fe80000100800 */
[----:B------:R1:W-:Y:S04]  /*17580*/  LDGSTS.E [R2+0xb800], desc[UR8][R4.64], P3 ;  /* 0x0b80000004027fae */ /* 0x0003e800099a1008 */
[----:B------:R-:W3:Y:S04]  /*17590*/  LDL.LU R19, [R1+0x7e8] ;  /* 0x0007e80001137983 */ /* 0x000ee80000300800 */
[----:B------:R-:W3:Y:S04]  /*175a0*/  LDL.LU R21, [R1+0x7c8] ;  /* 0x0007c80001157983 */ /* 0x000ee80000300800 */
[----:B------:R-:W3:Y:S04]  /*175b0*/  LDL.LU R15, [R1+0x7bc] ;  /* 0x0007bc00010f7983 */ /* 0x000ee80000300800 */
[----:B------:R-:W3:Y:S01]  /*175c0*/  LDL.LU R14, [R1+0x7c0] ;  /* 0x0007c000010e7983 */ /* 0x000ee20000300800 */
[----:B----4-:R-:W-:Y:S01]  /*175d0*/  IMAD.X R9, R29, 0x1, R10, P0 ;  /* 0x000000011d097824 */ /* 0x010fe200000e060a */
[----:B-1----:R-:W-:Y:S01]  /*175e0*/  IADD3 R4, P2, PT, R3, R27, RZ ;  /* 0x0000001b03047210 */ /* 0x002fe20007f5e0ff */
[----:B--2---:R-:W-:Y:S01]  /*175f0*/  IMAD.X R7, R29, 0x1, R11, P6 ;  /* 0x000000011d077824 */ /* 0x004fe200030e060b */
[----:B------:R-:W-:Y:S04]  /*17600*/  STL [R1+0x990], R25 ;  /* 0x0009901901007387 */ /* 0x000fe80000100800 */
[----:B------:R1:W-:Y:S04]  /*17610*/  STL [R1+0x994], R16 ;  /* 0x0009941001007387 */ /* 0x0003e80000100800 */
[----:B------:R2:W-:Y:S04]  /*17620*/  LDGSTS.E [R2+0xd800], desc[UR8][R6.64], P5 ;  /* 0x0d80000006027fae */ /* 0x0005e8000a9a1008 */
[----:B------:R-:W4:Y:S01]  /*17630*/  LDL R10, [R1+0x800] ;  /* 0x00080000010a7983 */ /* 0x000f220000100800 */
[----:B------:R-:W-:Y:S01]  /*17640*/  IMAD.X R5, R16, 0x1, R18, P2 ;  /* 0x0000000110057824 */ /* 0x000fe200010e0612 */
[----:B--2---:R-:W-:-:S02]  /*17650*/  IADD3 R6, P0, PT, R3, R25, RZ ;  /* 0x0000001903067210 */ /* 0x004fc40007f1e0ff */
[----:B-1----:R-:W2:Y:S04]  /*17660*/  LDL.LU R16, [R1+0x7f8] ;  /* 0x0007f80001107983 */ /* 0x002ea80000300800 */
[----:B------:R-:W2:Y:S04]  /*17670*/  LDL.LU R25, [R1+0x804] ;  /* 0x0008040001197983 */ /* 0x000ea80000300800 */
[----:B------:R-:W2:Y:S01]  /*17680*/  LDL.LU R29, [R1+0x7f0] ;  /* 0x0007f000011d7983 */ /* 0x000ea20000300800 */
[----:B------:R-:W1:Y:S01]  /*17690*/  S2R R11, SR_TID.X ;  /* 0x00000000000b7919 */ /* 0x000e620000002100 */
[----:B------:R-:W-:-:S02]  /*176a0*/  ULEA UR7, UR5, UR4, 0xf ;  /* 0x0000000405077291 */ /* 0x000fc4000f8e78ff */
[----:B------:R-:W4:Y:S04]  /*176b0*/  LDL.LU R27, [R1+0x7fc] ;  /* 0x0007fc00011b7983 */ /* 0x000f280000300800 */
[----:B------:R-:W4:Y:S04]  /*176c0*/  LDL.LU R20, [R1+0x7f4] ;  /* 0x0007f40001147983 */ /* 0x000f280000300800 */
[----:B------:R3:W-:Y:S04]  /*176d0*/  LDGSTS.E [R2+0xf800], desc[UR8][R8.64], P4 ;  /* 0x0f80000008027fae */ /* 0x0007e8000a1a1008 */
[----:B------:R-:W4:Y:S04]  /*176e0*/  LDL.LU R22, [R1+0x7ec] ;  /* 0x0007ec0001167983 */ /* 0x000f280000300800 */
[----:B------:R-:W4:Y:S04]  /*176f0*/  LDL.LU R24, [R1+0x7e4] ;  /* 0x0007e40001187983 */ /* 0x000f280000300800 */
[----:B------:R-:W4:Y:S04]  /*17700*/  LDL.LU R26, [R1+0x7b4] ;  /* 0x0007b400011a7983 */ /* 0x000f280000300800 */
[----:B------:R-:W0:Y:S01]  /*17710*/  LDGDEPBAR ;  /* 0x00000000000079af */ /* 0x000e220000000000 */
[----:B------:R-:W-:Y:S01]  /*17720*/  IMAD.X R7, R17, 0x1, R18, P0 ;  /* 0x0000000111077824 */ /* 0x000fe200000e0612 */
[----:B---3--:R-:W-:-:S02]  /*17730*/  IADD3 R8, P2, PT, R3, R23, RZ ;  /* 0x0000001703087210 */ /* 0x008fc40007f5e0ff */
[----:B-1----:R-:W-:-:S04]  /*17740*/  SHF.R.U32.HI R11, RZ, 0x1, R11 ;  /* 0x00000001ff0b7819 */ /* 0x002fc8000001160b */
[----:B------:R-:W-:-:S05]  /*17750*/  LOP3.LUT R0, R0, 0x70, R11, 0x78, !PT ;  /* 0x0000007000007812 */ /* 0x000fca00078e780b */
[----:B------:R-:W-:Y:S02]  /*17760*/  VIADD R2, R0, UR7 ;  /* 0x0000000700027c36 */ /* 0x000fe40008000000 */
[----:B------:R-:W3:Y:S04]  /*17770*/  LDL.LU R0, [R1+0x7b8] ;  /* 0x0007b80001007983 */ /* 0x000ee80000300800 */
[----:B------:R1:W-:Y:S04]  /*17780*/  STL [R1+0x998], R23 ;  /* 0x0009981701007387 */ /* 0x0003e80000100800 */
[----:B------:R1:W-:Y:S01]  /*17790*/  LDGSTS.E [R2+0x20000], desc[UR8][R4.64], P1 ;  /* 0x2000000004027fae */ /* 0x0003e200089a1008 */
[----:B------:R-:W-:-:S03]  /*177a0*/  IMAD.X R9, R12, 0x1, R18, P2 ;  /* 0x000000010c097824 */ /* 0x000fc600010e0612 */
[----:B------:R1:W-:Y:S04]  /*177b0*/  LDGSTS.E [R2+0x20800], desc[UR8][R6.64], P1 ;  /* 0x2080000006027fae */ /* 0x0003e800089a1008 */
[----:B------:R2:W-:Y:S04]  /*177c0*/  LDGSTS.E [R2+0x21000], desc[UR8][R8.64], P1 ;  /* 0x2100000008027fae */ /* 0x0005e800089a1008 */
[----:B-1----:R-:W3:Y:S04]  /*177d0*/  LDL.LU R23, [R1+0x80c] ;  /* 0x00080c0001177983 */ /* 0x002ee80000300800 */
[----:B------:R-:W-:Y:S04]  /*177e0*/  STL [R1+0x99c], R17 ;  /* 0x00099c1101007387 */ /* 0x000fe80000100800 */
[----:B------:R1:W-:Y:S01]  /*177f0*/  STL [R1+0x9a0], R21 ;  /* 0x0009a01501007387 */ /* 0x0003e20000100800 */
[----:B------:R-:W-:-:S02]  /*17800*/  IADD3 R4, P0, PT, R3, R21, RZ ;  /* 0x0000001503047210 */ /* 0x000fc40007f1e0ff */
[----:B------:R-:W-:Y:S01]  /*17810*/  IADD3 R6, P2, PT, R3, R19, RZ ;  /* 0x0000001303067210 */ /* 0x000fe20007f5e0ff */
[----:B-1----:R-:W3:Y:S04]  /*17820*/  LDL.LU R21, [R1+0x808] ;  /* 0x0008080001157983 */ /* 0x002ee80000300800 */
[----:B------:R1:W-:Y:S01]  /*17830*/  STL [R1+0x9a4], R12 ;  /* 0x0009a40c01007387 */ /* 0x0003e20000100800 */
[--C-:B------:R-:W-:Y:S02]  /*17840*/  IMAD.X R5, R13, 0x1, R18.reuse, P0 ;  /* 0x000000010d057824 */ /* 0x100fe400000e0612 */
[----:B------:R-:W-:-:S03]  /*17850*/  IMAD.X R7, R14, 0x1, R18, P2 ;  /* 0x000000010e077824 */ /* 0x000fc600010e0612 */
[----:B------:R2:W-:Y:S04]  /*17860*/  LDGSTS.E [R2+0x21800], desc[UR8][R4.64], P1 ;  /* 0x2180000004027fae */ /* 0x0005e800089a1008 */
[----:B------:R4:W-:Y:S04]  /*17870*/  LDGSTS.E [R2+0x22000], desc[UR8][R6.64], P1 ;  /* 0x2200000006027fae */ /* 0x0009e800089a1008 */
[----:B-1----:R-:W3:Y:S04]  /*17880*/  LDL.LU R12, [R1+0x810] ;  /* 0x00081000010c7983 */ /* 0x002ee80000300800 */
[----:B------:R1:W-:Y:S04]  /*17890*/  STL [R1+0x9a8], R19 ;  /* 0x0009a81301007387 */ /* 0x0003e80000100800 */
[----:B-1----:R-:W3:Y:S04]  /*178a0*/  LDL.LU R19, [R1+0x818] ;  /* 0x0008180001137983 */ /* 0x002ee80000300800 */
[----:B------:R1:W-:Y:S04]  /*178b0*/  STL [R1+0x9ac], R13 ;  /* 0x0009ac0d01007387 */ /* 0x0003e80000100800 */
[----:B-1----:R-:W3:Y:S01]  /*178c0*/  LDL.LU R13, [R1+0x820] ;  /* 0x00082000010d7983 */ /* 0x002ee20000300800 */
[----:B--2---:R-:W-:-:S03]  /*178d0*/  IADD3 R8, P0, PT, R3, R29, RZ ;  /* 0x0000001d03087210 */ /* 0x004fc60007f1e0ff */
[----:B------:R-:W-:Y:S04]  /*178e0*/  STL [R1+0x9b0], R29 ;  /* 0x0009b01d01007387 */ /* 0x000fe80000100800 */
[----:B------:R-:W-:Y:S04]  /*178f0*/  STL [R1+0x9b4], R14 ;  /* 0x0009b40e01007387 */ /* 0x000fe80000100800 */
[----:B------:R-:W-:Y:S01]  /*17900*/  STL [R1+0x9b8], R16 ;  /* 0x0009b81001007387 */ /* 0x000fe20000100800 */
[----:B------:R-:W-:-:S03]  /*17910*/  IMAD.X R9, R15, 0x1, R18, P0 ;  /* 0x000000010f097824 */ /* 0x000fc600000e0612 */
[----:B------:R1:W-:Y:S01]  /*17920*/  STL [R1+0x9bc], R15 ;  /* 0x0009bc0f01007387 */ /* 0x0003e20000100800 */
[C---:B------:R-:W-:Y:S02]  /*17930*/  IADD3 R4, P2, PT, R3.reuse, R16, RZ ;  /* 0x0000001003047210 */ /* 0x040fe40007f5e0ff */
[----:B----4-:R-:W-:Y:S01]  /*17940*/  IADD3 R6, P0, PT, R3, R10, RZ ;  /* 0x0000000a03067210 */ /* 0x010fe20007f1e0ff */
[----:B------:R2:W-:Y:S04]  /*17950*/  LDGSTS.E [R2+0x22800], desc[UR8][R8.64], P1 ;  /* 0x2280000008027fae */ /* 0x0005e800089a1008 */
[----:B-1----:R-:W4:Y:S04]  /*17960*/  LDL.LU R15, [R1+0x830] ;  /* 0x00083000010f7983 */ /* 0x002f280000300800 */
[----:B------:R-:W4:Y:S04]  /*17970*/  LDL.LU R16, [R1+0x82c] ;  /* 0x00082c0001107983 */ /* 0x000f280000300800 */
[----:B------:R-:W4:Y:S04]  /*17980*/  LDL.LU R14, [R1+0x828] ;  /* 0x00082800010e7983 */ /* 0x000f280000300800 */
[----:B------:R-:W4:Y:S01]  /*17990*/  LDL.LU R29, [R1+0x824] ;  /* 0x00082400011d7983 */ /* 0x000f220000300800 */
[----:B------:R-:W-:-:S03]  /*179a0*/  IMAD.X R7, R26, 0x1, R18, P0 ;  /* 0x000000011a077824 */ /* 0x000fc600000e0612 */
[----:B------:R-:W4:Y:S01]  /*179b0*/  LDL.LU R17, [R1+0x814] ;  /* 0x0008140001117983 */ /* 0x000f220000300800 */
[----:B---3--:R-:W-:-:S05]  /*179c0*/  IMAD.X R5, R0, 0x1, R18, P2 ;  /* 0x0000000100057824 */ /* 0x008fca00010e0612 */
[----:B------:R1:W-:Y:S04]  /*179d0*/  LDGSTS.E [R2+0x23000], desc[UR8][R4.64], P1 ;  /* 0x2300000004027fae */ /* 0x0003e800089a1008 */
[----:B------:R3:W-:Y:S01]  /*179e0*/  LDGSTS.E [R2+0x23800], desc[UR8][R6.64], P1 ;  /* 0x2380000006027fae */ /* 0x0007e200089a1008 */
[----:B--2---:R-:W-:-:S05]  /*179f0*/  IADD3 R8, P2, PT, R3, R21, RZ ;  /* 0x0000001503087210 */ /* 0x004fca0007f5e0ff */
[----:B------:R-:W-:-:S05]  /*17a00*/  IMAD.X R9, R24, 0x1, R18, P2 ;  /* 0x0000000118097824 */ /* 0x000fca00010e0612 */
[----:B------:R2:W-:Y:S01]  /*17a10*/  LDGSTS.E [R2+0x24000], desc[UR8][R8.64], P1 ;  /* 0x2400000008027fae */ /* 0x0005e200089a1008 */
[----:B-1----:R-:W-:-:S05]  /*17a20*/  IADD3 R4, P0, PT, R3, R12, RZ ;  /* 0x0000000c03047210 */ /* 0x002fca0007f1e0ff */
[----:B------:R-:W-:-:S05]  /*17a30*/  IMAD.X R5, R22, 0x1, R18, P0 ;  /* 0x0000000116057824 */ /* 0x000fca00000e0612 */
[----:B------:R4:W-:Y:S01]  /*17a40*/  LDGSTS.E [R2+0x24800], desc[UR8][R4.64], P1 ;  /* 0x2480000004027fae */ /* 0x0009e200089a1008 */
[----:B---3--:R-:W-:-:S05]  /*17a50*/  IADD3 R6, P2, PT, R3, R19, RZ ;  /* 0x0000001303067210 */ /* 0x008fca0007f5e0ff */
[----:B------:R-:W-:-:S05]  /*17a60*/  IMAD.X R7, R20, 0x1, R18, P2 ;  /* 0x0000000114077824 */ /* 0x000fca00010e0612 */
[----:B------:R1:W-:Y:S01]  /*17a70*/  LDGSTS.E [R2+0x25000], desc[UR8][R6.64], P1 ;  /* 0x2500000006027fae */ /* 0x0003e200089a1008 */
[----:B--2---:R-:W-:-:S05]  /*17a80*/  IADD3 R8, P0, PT, R3, R13, RZ ;  /* 0x0000000d03087210 */ /* 0x004fca0007f1e0ff */
[----:B------:R-:W-:-:S05]  /*17a90*/  IMAD.X R9, R27, 0x1, R18, P0 ;  /* 0x000000011b097824 */ /* 0x000fca00000e0612 */
[----:B------:R2:W-:Y:S01]  /*17aa0*/  LDGSTS.E [R2+0x25800], desc[UR8][R8.64], P1 ;  /* 0x2580000008027fae */ /* 0x0005e200089a1008 */
[----:B----4-:R-:W-:-:S05]  /*17ab0*/  IADD3 R4, P2, PT, R3, R29, RZ ;  /* 0x0000001d03047210 */ /* 0x010fca0007f5e0ff */
[----:B------:R-:W-:Y:S02]  /*17ac0*/  IMAD.X R5, R25, 0x1, R18, P2 ;  /* 0x0000000119057824 */ /* 0x000fe400010e0612 */
[----:B------:R-:W3:Y:S04]  /*17ad0*/  LDL.LU R18, [R1+0x9c0] ;  /* 0x0009c00001127983 */ /* 0x000ee80000300800 */
[----:B------:R-:W4:Y:S01]  /*17ae0*/  LDL R9, [R1+0x2cc] ;  /* 0x0002cc0001097983 */ /* 0x000f220000100800 */
[C---:B-1----:R-:W-:Y:S02]  /*17af0*/  IADD3 R6, P0, PT, R3.reuse, R14, RZ ;  /* 0x0000000e03067210 */ /* 0x042fe40007f1e0ff */
[C---:B------:R-:W-:Y:S02]  /*17b00*/  IADD3 R10, P3, PT, R3.reuse, R16, RZ ;  /* 0x00000010030a7210 */ /* 0x040fe40007f7e0ff */
[----:B--2---:R-:W-:Y:S01]  /*17b10*/  IADD3 R8, P2, PT, R3, R15, RZ ;  /* 0x0000000f03087210 */ /* 0x004fe20007f5e0ff */
[----:B------:R1:W-:Y:S04]  /*17b20*/  LDGSTS.E [R2+0x26000], desc[UR8][R4.64], P1 ;  /* 0x2600000004027fae */ /* 0x0003e800089a1008 */
[----:B------:R-:W1:Y:S04]  /*17b30*/  LDL R3, [R1+0x7a0] ;  /* 0x0007a00001037983 */ /* 0x000e680000100800 */
[----:B------:R-:W2:Y:S04]  /*17b40*/  LDL.LU R4, [R1+0x81c] ;  /* 0x00081c0001047983 */ /* 0x000ea80000300800 */
[----:B------:R-:W3:Y:S01]  /*17b50*/  LDL.LU R5, [R1+0x800] ;  /* 0x0008000001057983 */ /* 0x000ee20000300800 */
[----:B----4-:R-:W-:-:S05]  /*17b60*/  IMAD.X R7, R23, 0x1, R9, P0 ;  /* 0x0000000117077824 */ /* 0x010fca00000e0609 */
[----:B------:R4:W-:Y:S04]  /*17b70*/  LDGSTS.E [R2+0x26800], desc[UR8][R6.64], P1 ;  /* 0x2680000006027fae */ /* 0x0009e800089a1008 */
[----:B------:R-:W4:Y:S01]  /*17b80*/  LDL R7, [R1+0x7a4] ;  /* 0x0007a40001077983 */ /* 0x000f220000100800 */
[--C-:B------:R-:W-:Y:S02]  /*17b90*/  IMAD.X R11, R17, 0x1, R9.reuse, P3 ;  /* 0x00000001110b7824 */ /* 0x100fe400018e0609 */
[----:B--2---:R-:W-:-:S03]  /*17ba0*/  IMAD.X R9, R4, 0x1, R9, P2 ;  /* 0x0000000104097824 */ /* 0x004fc600010e0609 */
[----:B------:R2:W-:Y:S04]  /*17bb0*/  LDGSTS.E [R2+0x27000], desc[UR8][R10.64], P1 ;  /* 0x270000000a027fae */ /* 0x0005e800089a1008 */
[----:B------:R2:W-:Y:S01]  /*17bc0*/  LDGSTS.E [R2+0x27800], desc[UR8][R8.64], P1 ;  /* 0x2780000008027fae */ /* 0x0005e200089a1008 */
[----:B---3--:R-:W-:-:S03]  /*17bd0*/  VIADD R18, R18, 0x1 ;  /* 0x0000000112127836 */ /* 0x008fc60000000000 */
[----:B------:R-:W0:Y:S01]  /*17be0*/  LDGDEPBAR ;  /* 0x00000000000079af */ /* 0x000e220000000000 */
[-C--:B----4-:R-:W-:Y:S02]  /*17bf0*/  IADD3 R15, P1, PT, R15, R7.reuse, RZ ;  /* 0x000000070f0f7210 */ /* 0x090fe40007f3e0ff */
[-C--:B------:R-:W-:Y:S02]  /*17c00*/  IADD3 R16, P2, PT, R16, R7.reuse, RZ ;  /* 0x0000000710107210 */ /* 0x080fe40007f5e0ff */
[-C--:B------:R-:W-:Y:S01]  /*17c10*/  IADD3 R14, P3, PT, R14, R7.reuse, RZ ;  /* 0x000000070e0e7210 */ /* 0x080fe20007f7e0ff */
[----:B------:R3:W-:Y:S01]  /*17c20*/  STL [R1+0x830], R15 ;  /* 0x0008300f01007387 */ /* 0x0007e20000100800 */
[-C--:B------:R-:W-:Y:S02]  /*17c30*/  IADD3 R29, P4, PT, R29, R7.reuse, RZ ;  /* 0x000000071d1d7210 */ /* 0x080fe40007f9e0ff */
[-C--:B------:R-:W-:Y:S01]  /*17c40*/  IADD3 R13, P5, PT, R13, R7.reuse, RZ ;  /* 0x000000070d0d7210 */ /* 0x080fe20007fbe0ff */
[----:B---3--:R-:W3:Y:S04]  /*17c50*/  LDL.LU R15, [R1+0x9bc] ;  /* 0x0009bc00010f7983 */ /* 0x008ee80000300800 */
[----:B------:R4:W-:Y:S01]  /*17c60*/  STL [R1+0x82c], R16 ;  /* 0x00082c1001007387 */ /* 0x0009e20000100800 */
[----:B------:R-:W-:-:S03]  /*17c70*/  IADD3 R19, P6, PT, R19, R7, RZ ;  /* 0x0000000713137210 */ /* 0x000fc60007fde0ff */
[----:B----4-:R-:W4:Y:S04]  /*17c80*/  LDL.LU R16, [R1+0x9b8] ;  /* 0x0009b80001107983 */ /* 0x010f280000300800 */
[----:B------:R-:W-:Y:S04]  /*17c90*/  STL [R1+0x7b0], R18 ;  /* 0x0007b01201007387 */ /* 0x000fe80000100800 */
[----:B------:R1:W-:Y:S04]  /*17ca0*/  STL [R1+0x828], R14 ;  /* 0x0008280e01007387 */ /* 0x0003e80000100800 */
[----:B-1----:R-:W2:Y:S04]  /*17cb0*/  LDL.LU R14, [R1+0x9b4] ;  /* 0x0009b400010e7983 */ /* 0x002ea80000300800 */
[----:B------:R1:W-:Y:S04]  /*17cc0*/  STL [R1+0x824], R29 ;  /* 0x0008241d01007387 */ /* 0x0003e80000100800 */
[----:B-1----:R-:W2:Y:S04]  /*17cd0*/  LDL.LU R29, [R1+0x9b0] ;  /* 0x0009b000011d7983 */ /* 0x002ea80000300800 */
[----:B------:R1:W-:Y:S04]  /*17ce0*/  STL [R1+0x820], R13 ;  /* 0x0008200d01007387 */ /* 0x0003e80000100800 */
[----:B-1----:R-:W3:Y:S04]  /*17cf0*/  LDL.LU R13, [R1+0x9ac] ;  /* 0x0009ac00010d7983 */ /* 0x002ee80000300800 */
[----:B------:R1:W-:Y:S04]  /*17d00*/  STL [R1+0x818], R19 ;  /* 0x0008181301007387 */ /* 0x0003e80000100800 */
[----:B-1----:R-:W3:Y:S01]  /*17d10*/  LDL.LU R19, [R1+0x9a8] ;  /* 0x0009a80001137983 */ /* 0x002ee20000300800 */
[-C--:B------:R-:W-:Y:S01]  /*17d20*/  IADD3 R12, P0, PT, R12, R7.reuse, RZ ;  /* 0x000000070c0c7210 */ /* 0x080fe20007f1e0ff */
[--C-:B------:R-:W-:Y:S01]  /*17d30*/  IMAD.X R4, R4, 0x1, R3.reuse, P1 ;  /* 0x0000000104047824 */ /* 0x100fe200008e0603 */
[----:B------:R-:W-:Y:S01]  /*17d40*/  IADD3 R21, P1, PT, R21, R7, RZ ;  /* 0x0000000715157210 */ /* 0x000fe20007f3e0ff */
[----:B------:R-:W-:-:S02]  /*17d50*/  IMAD.X R17, R17, 0x1, R3, P2 ;  /* 0x0000000111117824 */ /* 0x000fc400010e0603 */
[----:B------:R1:W-:Y:S01]  /*17d60*/  STL [R1+0x810], R12 ;  /* 0x0008100c01007387 */ /* 0x0003e20000100800 */
[--C-:B------:R-:W-:Y:S01]  /*17d70*/  IMAD.X R23, R23, 0x1, R3.reuse, P3 ;  /* 0x0000000117177824 */ /* 0x100fe200018e0603 */
[----:B------:R-:W-:Y:S01]  /*17d80*/  IADD3 R5, P2, PT, R5, R7, RZ ;  /* 0x0000000705057210 */ /* 0x000fe20007f5e0ff */
[--C-:B------:R-:W-:Y:S01]  /*17d90*/  IMAD.X R25, R25, 0x1, R3.reuse, P4 ;  /* 0x0000000119197824 */ /* 0x100fe200020e0603 */
[----:B-1----:R-:W3:Y:S04]  /*17da0*/  LDL.LU R12, [R1+0x9a4] ;  /* 0x0009a400010c7983 */ /* 0x002ee80000300800 */
[----:B------:R1:W-:Y:S04]  /*17db0*/  STL [R1+0x808], R21 ;  /* 0x0008081501007387 */ /* 0x0003e80000100800 */
[----:B-1----:R-:W3:Y:S04]  /*17dc0*/  LDL.LU R21, [R1+0x9a0] ;  /* 0x0009a00001157983 */ /* 0x002ee80000300800 */
[----:B------:R-:W-:Y:S04]  /*17dd0*/  STL [R1+0x81c], R4 ;  /* 0x00081c0401007387 */ /* 0x000fe80000100800 */
[----:B------:R1:W-:Y:S01]  /*17de0*/  STL [R1+0x814], R17 ;  /* 0x0008141101007387 */ /* 0x0003e20000100800 */
[----:B------:R-:W-:-:S03]  /*17df0*/  IMAD.X R27, R27, 0x1, R3, P5 ;  /* 0x000000011b1b7824 */ /* 0x000fc600028e0603 */
[----:B-1----:R-:W3:Y:S04]  /*17e00*/  LDL.LU R17, [R1+0x99c] ;  /* 0x00099c0001117983 */ /* 0x002ee80000300800 */
[----:B------:R1:W-:Y:S04]  /*17e10*/  STL [R1+0x80c], R23 ;  /* 0x00080c1701007387 */ /* 0x0003e80000100800 */
[----:B-1----:R-:W3:Y:S04]  /*17e20*/  LDL.LU R23, [R1+0x998] ;  /* 0x0009980001177983 */ /* 0x002ee80000300800 */
[----:B------:R-:W-:Y:S01]  /*17e30*/  STL [R1+0x800], R5 ;  /* 0x0008000501007387 */ /* 0x000fe20000100800 */
[----:B------:R-:W-:Y:S01]  /*17e40*/  IMAD.X R20, R20, 0x1, R3, P6 ;  /* 0x0000000114147824 */ /* 0x000fe200030e0603 */
[----:B----4-:R-:W-:-:S05]  /*17e50*/  IADD3 R16, P3, PT, R16, R7, RZ ;  /* 0x0000000710107210 */ /* 0x010fca0007f7e0ff */
[----:B------:R1:W-:Y:S04]  /*17e60*/  STL [R1+0x7f8], R16 ;  /* 0x0007f81001007387 */ /* 0x0003e80000100800 */
[----:B-1----:R-:W4:Y:S04]  /*17e70*/  LDL.LU R16, [R1+0x994] ;  /* 0x0009940001107983 */ /* 0x002f280000300800 */
[----:B------:R-:W4:Y:S04]  /*17e80*/  LDL R5, [R1+0x834] ;  /* 0x0008340001057983 */ /* 0x000f280000100800 */
[----:B------:R1:W-:Y:S01]  /*17e90*/  STL [R1+0x804], R25 ;  /* 0x0008041901007387 */ /* 0x0003e20000100800 */
[----:B--2---:R-:W-:-:S03]  /*17ea0*/  IADD3 R29, P4, PT, R29, R7, RZ ;  /* 0x000000071d1d7210 */ /* 0x004fc60007f9e0ff */
[----:B-1----:R-:W2:Y:S04]  /*17eb0*/  LDL.LU R25, [R1+0x990] ;  /* 0x0009900001197983 */ /* 0x002ea80000300800 */
[----:B------:R-:W4:Y:S04]  /*17ec0*/  LDL R4, [R1+0x840] ;  /* 0x0008400001047983 */ /* 0x000f280000100800 */
[----:B------:R1:W-:Y:S04]  /*17ed0*/  STL [R1+0x7f0], R29 ;  /* 0x0007f01d01007387 */ /* 0x0003e80000100800 */
[----:B-1----:R-:W4:Y:S04]  /*17ee0*/  LDL.LU R29, [R1+0x98c] ;  /* 0x00098c00011d7983 */ /* 0x002f280000300800 */
[----:B------:R1:W-:Y:S01]  /*17ef0*/  STL [R1+0x7fc], R27 ;  /* 0x0007fc1b01007387 */ /* 0x0003e20000100800 */
[----:B---3--:R-:W-:-:S03]  /*17f00*/  IADD3 R19, P5, PT, R19, R7, RZ ;  /* 0x0000000713137210 */ /* 0x008fc60007fbe0ff */
[----:B-1----:R-:W3:Y:S04]  /*17f10*/  LDL.LU R27, [R1+0x988] ;  /* 0x00098800011b7983 */ /* 0x002ee80000300800 */
[----:B------:R1:W-:Y:S04]  /*17f20*/  STL [R1+0x7e8], R19 ;  /* 0x0007e81301007387 */ /* 0x0003e80000100800 */
[----:B-1----:R-:W4:Y:S04]  /*17f30*/  LDL.LU R19, [R1+0x984] ;  /* 0x0009840001137983 */ /* 0x002f280000300800 */
[----:B------:R1:W-:Y:S04]  /*17f40*/  STL [R1+0x7f4], R20 ;  /* 0x0007f41401007387 */ /* 0x0003e80000100800 */
[----:B-1----:R1:W5:Y:S04]  /*17f50*/  LDL.LU R20, [R1+0x980] ;  /* 0x0009800001147983 */ /* 0x0023680000300800 */
[----:B------:R-:W4:Y:S01]  /*17f60*/  LDL R2, [R1+0x848] ;  /* 0x0008480001027983 */ /* 0x000f220000100800 */
[----:B------:R-:W-:Y:S01]  /*17f70*/  IADD3 R21, P6, PT, R21, R7, RZ ;  /* 0x0000000715157210 */ /* 0x000fe20007fde0ff */
[----:B------:R-:W-:-:S02]  /*17f80*/  IMAD.X R22, R22, 0x1, R3, P0 ;  /* 0x0000000116167824 */ /* 0x000fc400000e0603 */
[--C-:B------:R-:W-:Y:S02]  /*17f90*/  IMAD.X R24, R24, 0x1, R3.reuse, P1 ;  /* 0x0000000118187824 */ /* 0x100fe400008e0603 */
[----:B------:R1:W-:Y:S01]  /*17fa0*/  STL [R1+0x7c8], R21 ;  /* 0x0007c81501007387 */ /* 0x0003e20000100800 */
[--C-:B------:R-:W-:Y:S02]  /*17fb0*/  IMAD.X R26, R26, 0x1, R3.reuse, P2 ;  /* 0x000000011a1a7824 */ /* 0x100fe400010e0603 */
[----:B------:R-:W-:Y:S01]  /*17fc0*/  IMAD.X R0, R0, 0x1, R3, P3 ;  /* 0x0000000100007824 */ /* 0x000fe200018e0603 */
[----:B-1----:R1:W5:Y:S04]  /*17fd0*/  LDL.LU R21, [R1+0x97c] ;  /* 0x00097c0001157983 */ /* 0x0023680000300800 */
[----:B------:R1:W-:Y:S01]  /*17fe0*/  STL [R1+0x7ec], R22 ;  /* 0x0007ec1601007387 */ /* 0x0003e20000100800 */
[----:B------:R-:W-:-:S03]  /*17ff0*/  IADD3 R23, P0, PT, R23, R7, RZ ;  /* 0x0000000717177210 */ /* 0x000fc60007f1e0ff */
[----:B-1----:R1:W5:Y:S04]  /*18000*/  LDL.LU R22, [R1+0x978] ;  /* 0x0009780001167983 */ /* 0x0023680000300800 */
[----:B------:R1:W-:Y:S01]  /*18010*/  STL [R1+0x7d0], R23 ;  /* 0x0007d01701007387 */ /* 0x0003e20000100800 */
[--C-:B------:R-:W-:Y:S02]  /*18020*/  IMAD.X R15, R15, 0x1, R3.reuse, P4 ;  /* 0x000000010f0f7824 */ /* 0x100fe400020e0603 */
[--C-:B------:R-:W-:Y:S01]  /*18030*/  IMAD.X R14, R14, 0x1, R3.reuse, P5 ;  /* 0x000000010e0e7824 */ /* 0x100fe200028e0603 */
[----:B-1----:R1:W5:Y:S04]  /*18040*/  LDL.LU R23, [R1+0x974] ;  /* 0x0009740001177983 */ /* 0x0023680000300800 */
[----:B------:R1:W-:Y:S01]  /*18050*/  STL [R1+0x7e4], R24 ;  /* 0x0007e41801007387 */ /* 0x0003e20000100800 */
[----:B------:R-:W-:-:S02]  /*18060*/  IMAD.X R13, R13, 0x1, R3, P6 ;  /* 0x000000010d0d7824 */ /* 0x000fc400030e0603 */
[----:B------:R-:W-:Y:S01]  /*18070*/  IMAD.X R12, R12, 0x1, R3, P0 ;  /* 0x000000010c0c7824 */ /* 0x000fe200000e0603 */
[----:B-1----:R1:W5:Y:S01]  /*18080*/  LDL.LU R24, [R1+0x970] ;  /* 0x0009700001187983 */ /* 0x0023620000300800 */
[----:B------:R-:W-:Y:S01]  /*18090*/  VIADD R28, R28, 0xffffffe0 ;  /* 0xffffffe01c1c7836 */ /* 0x000fe20000000000 */
[----:B--2---:R-:W-:-:S05]  /*180a0*/  IADD3 R25, P1, PT, R25, R7, RZ ;  /* 0x0000000719197210 */ /* 0x004fca0007f3e0ff */
[----:B------:R2:W-:Y:S01]  /*180b0*/  STL [R1+0x7d8], R25 ;  /* 0x0007d81901007387 */ /* 0x0005e20000100800 */
[----:B------:R-:W-:-:S03]  /*180c0*/  IMAD.X R17, R17, 0x1, R3, P1 ;  /* 0x0000000111117824 */ /* 0x000fc600008e0603 */
[----:B--2---:R1:W5:Y:S04]  /*180d0*/  LDL.LU R25, [R1+0x96c] ;  /* 0x00096c0001197983 */ /* 0x0043680000300800 */
[----:B------:R2:W-:Y:S01]  /*180e0*/  STL [R1+0x7b4], R26 ;  /* 0x0007b41a01007387 */ /* 0x0005e20000100800 */
[----:B---3--:R-:W-:-:S03]  /*180f0*/  IADD3 R27, P2, PT, R27, R7, RZ ;  /* 0x000000071b1b7210 */ /* 0x008fc60007f5e0ff */
[----:B--2---:R1:W5:Y:S04]  /*18100*/  LDL.LU R26, [R1+0x968] ;  /* 0x00096800011a7983 */ /* 0x0043680000300800 */
[----:B------:R2:W-:Y:S01]  /*18110*/  STL [R1+0x7e0], R27 ;  /* 0x0007e01b01007387 */ /* 0x0005e20000100800 */
[----:B----4-:R-:W-:Y:S01]  /*18120*/  IMAD.X R16, R16, 0x1, R3, P2 ;  /* 0x0000000110107824 */ /* 0x010fe200010e0603 */
[----:B------:R-:W-:Y:S02]  /*18130*/  LEA R19, P3, R5, R19, 0x2 ;  /* 0x0000001305137211 */ /* 0x000fe400078610ff */
[----:B--2---:R1:W5:Y:S04]  /*18140*/  LDL.LU R27, [R1+0x964] ;  /* 0x00096400011b7983 */ /* 0x0043680000300800 */
[----:B------:R2:W-:Y:S04]  /*18150*/  STL [R1+0x7b8], R0 ;  /* 0x0007b80001007387 */ /* 0x0005e80000100800 */
[----:B--2---:R1:W5:Y:S04]  /*18160*/  LDL.LU R0, [R1+0x960] ;  /* 0x0009600001007983 */ /* 0x0043680000300800 */
[----:B------:R1:W-:Y:S04]  /*18170*/  STL [R1+0x2c0], R19 ;  /* 0x0002c01301007387 */ /* 0x0003e80000100800 */
[----:B------:R1:W-:Y:S04]  /*18180*/  STL [R1+0x7bc], R15 ;  /* 0x0007bc0f01007387 */ /* 0x0003e80000100800 */
[----:B------:R1:W-:Y:S04]  /*18190*/  STL [R1+0x7c0], R14 ;  /* 0x0007c00e01007387 */ /* 0x0003e80000100800 */
[----:B------:R1:W-:Y:S04]  /*181a0*/  STL [R1+0x7c4], R13 ;  /* 0x0007c40d01007387 */ /* 0x0003e80000100800 */
[----:B------:R1:W-:Y:S04]  /*181b0*/  STL [R1+0x7cc], R12 ;  /* 0x0007cc0c01007387 */ /* 0x0003e80000100800 */
[----:B------:R1:W-:Y:S04]  /*181c0*/  STL [R1+0x7d4], R17 ;  /* 0x0007d41101007387 */ /* 0x0003e80000100800 */
[----:B------:R1:W-:Y:S01]  /*181d0*/  STL [R1+0x7dc], R16 ;  /* 0x0007dc1001007387 */ /* 0x0003e20000100800 */
[----:B------:R-:W-:Y:S01]  /*181e0*/  ISETP.NE.U32.AND P4, PT, R4, R18, PT ;  /* 0x000000120400720c */ /* 0x000fe20003f85070 */
[----:B------:R-:W-:-:S12]  /*181f0*/  IMAD.X R29, R29, 0x1, R2, P3 ;  /* 0x000000011d1d7824 */ /* 0x000fd800018e0602 */
[----:B-1----:R-:W-:Y:S05]  /*18200*/  @P4 BRA `(.L_x_2) ;  /* 0xffffff08009c4947 */ /* 0x002fea000383ffff */
.L_x_1:
[----:B------:R-:W2:Y:S01]  /*18210*/  LDL.LU R4, [R1+0x940] ;  /* 0x0009400001047983 */ /* 0x000ea20000300800 */
[----:B------:R-:W-:-:S04]  /*18220*/  DEPBAR.LE SB0, 0x0 ;  /* 0x000080000000791a */ /* 0x000fc80000000000 */
[----:B------:R-:W3:Y:S01]  /*18230*/  S2R R3, SR_TID.X ;  /* 0x0000000000037919 */ /* 0x000ee20000002100 */
[----:B------:R-:W4:Y:S01]  /*18240*/  LDCU.64 UR10, c[0x0][0x398] ;  /* 0x00007300ff0a77ac */ /* 0x000f220008000a00 */
[----:B------:R-:W1:Y:S01]  /*18250*/  S2R R12, SR_TID.X ;  /* 0x00000000000c7919 */ /* 0x000e620000002100 */
[----:B------:R-:W1:Y:S01]  /*18260*/  LDCU.64 UR6, c[0x0][0x390] ;  /* 0x00007200ff0677ac */ /* 0x000e620008000a00 */
[----:B------:R-:W1:Y:S01]  /*18270*/  LDCU UR5, c[0x0][0x3b8] ;  /* 0x00007700ff0577ac */ /* 0x000e620008000800 */
[----:B------:R-:W1:Y:S01]  /*18280*/  LDCU UR12, c[0x0][0x39c] ;  /* 0x00007380ff0c77ac */ /* 0x000e620008000800 */
[----:B------:R-:W1:Y:S01]  /*18290*/  LDCU UR13, c[0x0][0x39c] ;  /* 0x00007380ff0d77ac */ /* 0x000e620008000800 */
[----:B------:R-:W1:Y:S01]  /*182a0*/  LDCU UR14, c[0x0][0x39c] ;  /* 0x00007380ff0e77ac */ /* 0x000e620008000800 */
[----:B------:R-:W1:Y:S01]  /*182b0*/  LDCU UR15, c[0x0][0x39c] ;  /* 0x00007380ff0f77ac */ /* 0x000e620008000800 */
[C---:B---3--:R-:W-:Y:S02]  /*182c0*/  IMAD.SHL.U32 R2, R3.reuse, 0x100, RZ ;  /* 0x0000010003027824 */ /* 0x048fe400078e00ff */
[----:B-1---5:R-:W-:-:S02]  /*182d0*/  IMAD.SHL.U32 R0, R3, 0x40, RZ ;  /* 0x0000004003007824 */ /* 0x022fc400078e00ff */
[----:B------:R-:W-:Y:S01]  /*182e0*/  IMAD.SHL.U32 R3, R3, 0x10, RZ ;  /* 0x0000001003037824 */ /* 0x000fe200078e00ff */
[----:B------:R-:W-:Y:S02]  /*182f0*/  LOP3.LUT R2, R2, 0x6000, RZ, 0xc0, !PT ;  /* 0x0000600002027812 */ /* 0x000fe400078ec0ff */
[----:B------:R-:W-:Y:S02]  /*18300*/  LOP3.LUT R0, R0, 0x400, RZ, 0xc0, !PT ;  /* 0x0000040000007812 */ /* 0x000fe400078ec0ff */
[----:B------:R-:W-:Y:S02]  /*18310*/  LOP3.LUT R3, R3, 0xf0, RZ, 0xc0, !PT ;  /* 0x000000f003037812 */ /* 0x000fe400078ec0ff */
[----:B------:R-:W-:Y:S01]  /*18320*/  IADD3 R0, PT, PT, R2, UR4, R0 ;  /* 0x0000000402007c10 */ /* 0x000fe2000fffe000 */
[----:B------:R-:W-:Y:S01]  /*18330*/  BAR.SYNC.DEFER_BLOCKING 0x0 ;  /* 0x0000000000007b1d */ /* 0x000fe20000010000 */
[----:B--2---:R-:W-:-:S05]  /*18340*/  LOP3.LUT R2, R4, 0x300, RZ, 0xc0, !PT ;  /* 0x0000030004027812 */ /* 0x004fca00078ec0ff */
[----:B------:R-:W2:Y:S01]  /*18350*/  LDL.LU R4, [R1+0x510] ;  /* 0x0005100001047983 */ /* 0x000ea20000300800 */
[----:B------:R-:W-:-:S03]  /*18360*/  IADD3 R0, PT, PT, R2, R0, R3 ;  /* 0x0000000002007210 */ /* 0x000fc60007ffe003 */
[----:B------:R-:W2:Y:S04]  /*18370*/  LDL.LU R5, [R1+0x518] ;  /* 0x0005180001057983 */ /* 0x000ea80000300800 */
[----:B------:R-:W2:Y:S04]  /*18380*/  LDL.LU R6, [R1+0x320] ;  /* 0x0003200001067983 */ /* 0x000ea80000300800 */
[----:B------:R-:W2:Y:S04]  /*18390*/  LDL.LU R7, [R1+0x328] ;  /* 0x0003280001077983 */ /* 0x000ea80000300800 */
[----:B--2---:R1:W-:Y:S04]  /*183a0*/  STSM.16.M88.4 [R0], R4 ;  /* 0x0000000400007844 */ /* 0x0043e80000000200 */
        /* <DEDUP_REMOVED lines=8> */
[----:B--2---:R1:W-:Y:S04]  /*18430*/  STSM.16.M88.4 [R0+0x800], R4 ;  /* 0x0008000400007844 */ /* 0x0043e80000000200 */
[----:B-1----:R-:W2:Y:S04]  /*18440*/  LDL.LU R4, [R1+0x490] ;  /* 0x0004900001047983 */ /* 0x002ea80000300800 */
[----:B------:R-:W2:Y:S04]  /*18450*/  LDL.LU R5, [R1+0x498] ;  /* 0x0004980001057983 */ /* 0x000ea80000300800 */
[----:B------:R-:W2:Y:S04]  /*18460*/  LDL.LU R6, [R1+0xc0] ;  /* 0x0000c00001067983 */ /* 0x000ea80000300800 */
[----:B------:R-:W2:Y:S04]  /*18470*/  LDL.LU R7, [R1+0xc8] ;  /* 0x0000c80001077983 */ /* 0x000ea80000300800 */
[----:B---3--:R-:W-:Y:S01]  /*18480*/  STSM.16.M88.4 [R0+0x1000], R8 ;  /* 0x0010000800007844 */ /* 0x008fe20000000200 */
[----:B------:R-:W-:-:S04]  /*18490*/  LOP3.LUT R12, R12, 0x1ff, RZ, 0xc0, !PT ;  /* 0x000001ff0c0c7812 */ /* 0x000fc800078ec0ff */
[----:B------:R-:W-:Y:S01]  /*184a0*/  LEA R28, R12, UR4, 0x4 ;  /* 0x000000040c1c7c11 */ /* 0x000fe2000f8e20ff */
[----:B------:R-:W1:Y:S01]  /*184b0*/  LDCU UR4, c[0x0][0x3b4] ;  /* 0x00007680ff0477ac */ /* 0x000e620008000800 */
[----:B--2---:R2:W-:Y:S01]  /*184c0*/  STSM.16.M88.4 [R0+0x1800], R4 ;  /* 0x0018000400007844 */ /* 0x0045e20000000200 */
[----:B------:R-:W-:Y:S06]  /*184d0*/  BAR.SYNC.DEFER_BLOCKING 0x0 ;  /* 0x0000000000007b1d */ /* 0x000fec0000010000 */
[----:B--2---:R-:W2:Y:S04]  /*184e0*/  LDL.LU R4, [R1+0x514] ;  /* 0x0005140001047983 */ /* 0x004ea80000300800 */
[----:B------:R-:W2:Y:S04]  /*184f0*/  LDL.LU R5, [R1+0x51c] ;  /* 0x00051c0001057983 */ /* 0x000ea80000300800 */
[----:B------:R-:W2:Y:S04]  /*18500*/  LDL.LU R6, [R1+0x324] ;  /* 0x0003240001067983 */ /* 0x000ea80000300800 */
[----:B------:R-:W2:Y:S04]  /*18510*/  LDL.LU R7, [R1+0x32c] ;  /* 0x00032c0001077983 */ /* 0x000ea80000300800 */
[----:B------:R-:W3:Y:S04]  /*18520*/  LDS.128 R8, [R28] ;  /* 0x000000001c087984 */ /* 0x000ee80000000c00 */
[----:B------:R-:W1:Y:S04]  /*18530*/  LDS.128 R16, [R28+0x2000] ;  /* 0x002000001c107984 */ /* 0x000e680000000c00 */
[----:B------:R-:W1:Y:S04]  /*18540*/  LDS.128 R12, [R28+0x4000] ;  /* 0x004000001c0c7984 */ /* 0x000e680000000c00 */
[----:B---3--:R-:W-:Y:S04]  /*18550*/  STL.64 [R1+0x30], R8 ;  /* 0x0000300801007387 */ /* 0x008fe80000100a00 */
[----:B------:R-:W-:Y:S04]  /*18560*/  STL.64 [R1+0x38], R10 ;  /* 0x0000380a01007387 */ /* 0x000fe80000100a00 */
[----:B------:R-:W3:Y:S01]  /*18570*/  LDS.128 R8, [R28+0x6000] ;  /* 0x006000001c087984 */ /* 0x000ee20000000c00 */
[----:B------:R-:W-:Y:S06]  /*18580*/  BAR.SYNC.DEFER_BLOCKING 0x0 ;  /* 0x0000000000007b1d */ /* 0x000fec0000010000 */
[----:B-1----:R-:W-:Y:S04]  /*18590*/  STL.64 [R1+0x50], R16 ;  /* 0x0000501001007387 */ /* 0x002fe80000100a00 */
[----:B------:R-:W-:Y:S04]  /*185a0*/  STL.64 [R1+0x58], R18 ;  /* 0x0000581201007387 */ /* 0x000fe80000100a00 */
[----:B------:R-:W-:Y:S04]  /*185b0*/  STL.64 [R1+0x100], R12 ;  /* 0x0001000c01007387 */ /* 0x000fe80000100a00 */
[----:B------:R-:W-:Y:S04]  /*185c0*/  STL.64 [R1+0x108], R14 ;  /* 0x0001080e01007387 */ /* 0x000fe80000100a00 */
[----:B---3--:R-:W-:Y:S04]  /*185d0*/  STL.64 [R1+0x200], R8 ;  /* 0x0002000801007387 */ /* 0x008fe80000100a00 */
[----:B------:R-:W-:Y:S04]  /*185e0*/  STL.64 [R1+0x208], R10 ;  /* 0x0002080a01007387 */ /* 0x000fe80000100a00 */
        /* <DEDUP_REMOVED lines=14> */
[----:B---3--:R-:W-:Y:S04]  /*186d0*/  STSM.16.M88.4 [R0+0x1000], R8 ;  /* 0x0010000800007844 */ /* 0x008fe80000000200 */
[----:B--2---:R1:W-:Y:S01]  /*186e0*/  STSM.16.M88.4 [R0+0x1800], R4 ;  /* 0x0018000400007844 */ /* 0x0043e20000000200 */
[----:B------:R-:W-:Y:S06]  /*186f0*/  BAR.SYNC.DEFER_BLOCKING 0x0 ;  /* 0x0000000000007b1d */ /* 0x000fec0000010000 */
[----:B-1----:R-:W2:Y:S04]  /*18700*/  LDL.LU R4, [R1+0x500] ;  /* 0x0005000001047983 */ /* 0x002ea80000300800 */
[----:B------:R-:W2:Y:S04]  /*18710*/  LDL.LU R5, [R1+0x508] ;  /* 0x0005080001057983 */ /* 0x000ea80000300800 */
[----:B------:R-:W2:Y:S04]  /*18720*/  LDL.LU R6, [R1+0x270] ;  /* 0x0002700001067983 */ /* 0x000ea80000300800 */
[----:B------:R-:W2:Y:S04]  /*18730*/  LDL.LU R7, [R1+0x278] ;  /* 0x0002780001077983 */ /* 0x000ea80000300800 */
[----:B------:R-:W1:Y:S04]  /*18740*/  LDS.128 R8, [R28] ;  /* 0x000000001c087984 */ /* 0x000e680000000c00 */
[----:B------:R-:W3:Y:S04]  /*18750*/  LDS.128 R16, [R28+0x2000] ;  /* 0x002000001c107984 */ /* 0x000ee80000000c00 */
[----:B------:R-:W3:Y:S04]  /*18760*/  LDS.128 R12, [R28+0x4000] ;  /* 0x004000001c0c7984 */ /* 0x000ee80000000c00 */
[----:B-1----:R-:W-:Y:S04]  /*18770*/  STL.64 [R1+0x10], R8 ;  /* 0x0000100801007387 */ /* 0x002fe80000100a00 */
[----:B------:R-:W-:Y:S04]  /*18780*/  STL.64 [R1+0x18], R10 ;  /* 0x0000180a01007387 */ /* 0x000fe80000100a00 */
[----:B------:R-:W1:Y:S01]  /*18790*/  LDS.128 R8, [R28+0x6000] ;  /* 0x006000001c087984 */ /* 0x000e620000000c00 */
[----:B------:R-:W-:Y:S06]  /*187a0*/  BAR.SYNC.DEFER_BLOCKING 0x0 ;  /* 0x0000000000007b1d */ /* 0x000fec0000010000 */
[----:B---3--:R-:W-:Y:S04]  /*187b0*/  STL.64 [R1+0x20], R16 ;  /* 0x0000201001007387 */ /* 0x008fe80000100a00 */
[----:B------:R-:W-:Y:S04]  /*187c0*/  STL.64 [R1+0x28], R18 ;  /* 0x0000281201007387 */ /* 0x000fe80000100a00 */
[----:B------:R-:W-:Y:S04]  /*187d0*/  STL.64 [R1+0x80], R12 ;  /* 0x0000800c01007387 */ /* 0x000fe80000100a00 */
[----:B------:R-:W-:Y:S04]  /*187e0*/  STL.64 [R1+0x88], R14 ;  /* 0x0000880e01007387 */ /* 0x000fe80000100a00 */
[----:B-1----:R-:W-:Y:S04]  /*187f0*/  STL.64 [R1+0xc0], R8 ;  /* 0x0000c00801007387 */ /* 0x002fe80000100a00 */
        /* <DEDUP_REMOVED lines=352> */
[----:B------:R-:W2:Y:S01]  /*19e00*/  LDL.LU R5, [R1+0x528] ;  /* 0x0005280001057983 */ /* 0x000ea20000300800 */
[----:B------:R-:W-:-:S02]  /*19e10*/  IMAD.MOV.U32 R6, RZ, RZ, R24 ;  /* 0x000000ffff067224 */ /* 0x000fc400078e0018 */
[----:B------:R-:W-:Y:S01]  /*19e20*/  IMAD.MOV.U32 R7, RZ, RZ, R26 ;  /* 0x000000ffff077224 */ /* 0x000fe200078e001a */
        /* <DEDUP_REMOVED lines=18> */
[----:B-1----:R1:W-:Y:S04]  /*19f50*/  STL.64 [R1+0x3e0], R8 ;  /* 0x0003e00801007387 */ /* 0x0023e80000100a00 */
[----:B------:R3:W-:Y:S04]  /*19f60*/  STL.64 [R1+0x3e8], R10 ;  /* 0x0003e80a01007387 */ /* 0x0007e80000100a00 */
[----:B-1----:R-:W4:Y:S04]  /*19f70*/  LDL.LU R8, [R1+0x174] ;  /* 0x0001740001087983 */ /* 0x002f280000300800 */
[----:B------:R-:W4:Y:S04]  /*19f80*/  LDL.LU R9, [R1+0x17c] ;  /* 0x00017c0001097983 */ /* 0x000f280000300800 */
[----:B---3--:R-:W4:Y:S04]  /*19f90*/  LDL.LU R10, [R1+0x284] ;  /* 0x00028400010a7983 */ /* 0x008f280000300800 */
[----:B------:R-:W4:Y:S04]  /*19fa0*/  LDL.LU R11, [R1+0x28c] ;  /* 0x00028c00010b7983 */ /* 0x000f280000300800 */
[----:B--2---:R1:W-:Y:S04]  /*19fb0*/  STSM.16.M88.4 [R0], R4 ;  /* 0x0000000400007844 */ /* 0x0043e80000000200 */
[----:B-1----:R-:W2:Y:S04]  /*19fc0*/  LDL.LU R4, [R1+0x294] ;  /* 0x0002940001047983 */ /* 0x002ea80000300800 */
[----:B------:R-:W2:Y:S04]  /*19fd0*/  LDL.LU R5, [R1+0x29c] ;  /* 0x00029c0001057983 */ /* 0x000ea80000300800 */
[----:B------:R-:W2:Y:S04]  /*19fe0*/  LDL.LU R6, [R1+0x194] ;  /* 0x0001940001067983 */ /* 0x000ea80000300800 */
[----:B------:R-:W2:Y:S04]  /*19ff0*/  LDL.LU R7, [R1+0x19c] ;  /* 0x00019c0001077983 */ /* 0x000ea80000300800 */
[----:B----4-:R-:W-:Y:S04]  /*1a000*/  STSM.16.M88.4 [R0+0x800], R8 ;  /* 0x0008000800007844 */ /* 0x010fe80000000200 */
[----:B--2---:R1:W-:Y:S04]  /*1a010*/  STSM.16.M88.4 [R0+0x1000], R4 ;  /* 0x0010000400007844 */ /* 0x0043e80000000200 */
[----:B-1----:R-:W2:Y:S04]  /*1a020*/  LDL.LU R4, [R1+0x524] ;  /* 0x0005240001047983 */ /* 0x002ea80000300800 */
[----:B------:R-:W2:Y:S01]  /*1a030*/  LDL.LU R5, [R1+0x52c] ;  /* 0x00052c0001057983 */ /* 0x000ea20000300800 */
[----:B------:R-:W-:-:S02]  /*1a040*/  IMAD.MOV.U32 R6, RZ, RZ, R25 ;  /* 0x000000ffff067224 */ /* 0x000fc400078e0019 */
[----:B------:R-:W-:Y:S01]  /*1a050*/  IMAD.MOV.U32 R7, RZ, RZ, R27 ;  /* 0x000000ffff077224 */ /* 0x000fe200078e001b */
[----:B------:R-:W3:Y:S04]  /*1a060*/  LDL.LU R12, [R1+0x330] ;  /* 0x00033000010c7983 */ /* 0x000ee80000300800 */
[----:B------:R-:W3:Y:S04]  /*1a070*/  LDL.LU R13, [R1+0x338] ;  /* 0x00033800010d7983 */ /* 0x000ee80000300800 */
[----:B------:R-:W3:Y:S04]  /*1a080*/  LDL.LU R14, [R1+0x210] ;  /* 0x00021000010e7983 */ /* 0x000ee80000300800 */
[----:B------:R-:W3:Y:S04]  /*1a090*/  LDL.LU R15, [R1+0x218] ;  /* 0x00021800010f7983 */ /* 0x000ee80000300800 */
[----:B--2---:R-:W-:Y:S01]  /*1a0a0*/  STSM.16.M88.4 [R0+0x1800], R4 ;  /* 0x0018000400007844 */ /* 0x004fe20000000200 */
[----:B------:R-:W-:Y:S06]  /*1a0b0*/  BAR.SYNC.DEFER_BLOCKING 0x0 ;  /* 0x0000000000007b1d */ /* 0x000fec0000010000 */
[----:B------:R-:W1:Y:S04]  /*1a0c0*/  LDS.128 R4, [R28] ;  /* 0x000000001c047984 */ /* 0x000e680000000c00 */
[----:B------:R-:W2:Y:S04]  /*1a0d0*/  LDS.128 R16, [R28+0x2000] ;  /* 0x002000001c107984 */ /* 0x000ea80000000c00 */
[----:B------:R-:W4:Y:S04]  /*1a0e0*/  LDS.128 R8, [R28+0x4000] ;  /* 0x004000001c087984 */ /* 0x000f280000000c00 */
[----:B-1----:R-:W-:Y:S04]  /*1a0f0*/  STL.64 [R1+0x110], R4 ;  /* 0x0001100401007387 */ /* 0x002fe80000100a00 */
[----:B------:R-:W-:Y:S04]  /*1a100*/  STL.64 [R1+0x118], R6 ;  /* 0x0001180601007387 */ /* 0x000fe80000100a00 */
[----:B------:R-:W1:Y:S04]  /*1a110*/  LDS.128 R4, [R28+0x6000] ;  /* 0x006000001c047984 */ /* 0x000e680000000c00 */
[----:B--2---:R-:W-:Y:S04]  /*1a120*/  STL.64 [R1+0x170], R16 ;  /* 0x0001701001007387 */ /* 0x004fe80000100a00 */
[----:B------:R-:W-:Y:S04]  /*1a130*/  STL.64 [R1+0x178], R18 ;  /* 0x0001781201007387 */ /* 0x000fe80000100a00 */
[----:B----4-:R-:W-:Y:S04]  /*1a140*/  STL.64 [R1], R8 ;  /* 0x0000000801007387 */ /* 0x010fe80000100a00 */
[----:B------:R-:W-:Y:S01]  /*1a150*/  STL.64 [R1+0x8], R10 ;  /* 0x0000080a01007387 */ /* 0x000fe20000100a00 */
[----:B------:R-:W-:Y:S06]  /*1a160*/  BAR.SYNC.DEFER_BLOCKING 0x0 ;  /* 0x0000000000007b1d */ /* 0x000fec0000010000 */
[----:B-1----:R1:W-:Y:S04]  /*1a170*/  STL.64 [R1+0x190], R4 ;  /* 0x0001900401007387 */ /* 0x0023e80000100a00 */
[----:B------:R2:W-:Y:S04]  /*1a180*/  STL.64 [R1+0x198], R6 ;  /* 0x0001980601007387 */ /* 0x0005e80000100a00 */
[----:B-1----:R-:W4:Y:S04]  /*1a190*/  LDL.LU R4, [R1+0x530] ;  /* 0x0005300001047983 */ /* 0x002f280000300800 */
[----:B------:R-:W4:Y:S04]  /*1a1a0*/  LDL.LU R5, [R1+0x538] ;  /* 0x0005380001057983 */ /* 0x000f280000300800 */
[----:B--2---:R-:W4:Y:S04]  /*1a1b0*/  LDL.LU R6, [R1+0x3a0] ;  /* 0x0003a00001067983 */ /* 0x004f280000300800 */
[----:B------:R-:W4:Y:S04]  /*1a1c0*/  LDL.LU R7, [R1+0x3a8] ;  /* 0x0003a80001077983 */ /* 0x000f280000300800 */
[----:B------:R-:W2:Y:S04]  /*1a1d0*/  LDL.LU R8, [R1+0x540] ;  /* 0x0005400001087983 */ /* 0x000ea80000300800 */
[----:B------:R-:W2:Y:S04]  /*1a1e0*/  LDL.LU R9, [R1+0x548] ;  /* 0x0005480001097983 */ /* 0x000ea80000300800 */
[----:B------:R-:W2:Y:S04]  /*1a1f0*/  LDL.LU R10, [R1+0x180] ;  /* 0x00018000010a7983 */ /* 0x000ea80000300800 */
[----:B------:R-:W2:Y:S04]  /*1a200*/  LDL.LU R11, [R1+0x188] ;  /* 0x00018800010b7983 */ /* 0x000ea80000300800 */
[----:B------:R-:W2:Y:S04]  /*1a210*/  LDL.LU R24, [R1+0x550] ;  /* 0x0005500001187983 */ /* 0x000ea80000300800 */
[----:B------:R-:W2:Y:S04]  /*1a220*/  LDL.LU R25, [R1+0x558] ;  /* 0x0005580001197983 */ /* 0x000ea80000300800 */
[----:B---3--:R-:W-:Y:S01]  /*1a230*/  STSM.16.M88.4 [R0], R12 ;  /* 0x0000000c00007844 */ /* 0x008fe20000000200 */
[----:B------:R-:W-:-:S02]  /*1a240*/  IMAD.MOV.U32 R26, RZ, RZ, R20 ;  /* 0x000000ffff1a7224 */ /* 0x000fc400078e0014 */
[----:B------:R-:W-:Y:S01]  /*1a250*/  IMAD.MOV.U32 R27, RZ, RZ, R22 ;  /* 0x000000ffff1b7224 */ /* 0x000fe200078e0016 */
[----:B----4-:R1:W-:Y:S04]  /*1a260*/  STSM.16.M88.4 [R0+0x800], R4 ;  /* 0x0008000400007844 */ /* 0x0103e80000000200 */
[----:B-1----:R-:W3:Y:S04]  /*1a270*/  LDL.LU R4, [R1+0x334] ;  /* 0x0003340001047983 */ /* 0x002ee80000300800 */
[----:B------:R-:W3:Y:S04]  /*1a280*/  LDL.LU R5, [R1+0x33c] ;  /* 0x00033c0001057983 */ /* 0x000ee80000300800 */
[----:B------:R-:W3:Y:S04]  /*1a290*/  LDL.LU R6, [R1+0x214] ;  /* 0x0002140001067983 */ /* 0x000ee80000300800 */
[----:B------:R-:W3:Y:S04]  /*1a2a0*/  LDL.LU R7, [R1+0x21c] ;  /* 0x00021c0001077983 */ /* 0x000ee80000300800 */
[----:B--2---:R-:W-:Y:S04]  /*1a2b0*/  STSM.16.M88.4 [R0+0x1000], R8 ;  /* 0x0010000800007844 */ /* 0x004fe80000000200 */
[----:B------:R-:W-:Y:S01]  /*1a2c0*/  STSM.16.M88.4 [R0+0x1800], R24 ;  /* 0x0018001800007844 */ /* 0x000fe20000000200 */
[----:B------:R-:W-:Y:S06]  /*1a2d0*/  BAR.SYNC.DEFER_BLOCKING 0x0 ;  /* 0x0000000000007b1d */ /* 0x000fec0000010000 */
[----:B------:R-:W1:Y:S04]  /*1a2e0*/  LDS.128 R16, [R28] ;  /* 0x000000001c107984 */ /* 0x000e680000000c00 */
[----:B------:R-:W2:Y:S04]  /*1a2f0*/  LDS.128 R24, [R28+0x4000] ;  /* 0x004000001c187984 */ /* 0x000ea80000000c00 */
[----:B------:R-:W-:Y:S04]  /*1a300*/  LDS.128 R12, [R28+0x2000] ;  /* 0x002000001c0c7984 */ /* 0x000fe80000000c00 */
[----:B------:R-:W-:Y:S01]  /*1a310*/  LDS.128 R8, [R28+0x6000] ;  /* 0x006000001c087984 */ /* 0x000fe20000000c00 */
[----:B------:R-:W-:Y:S06]  /*1a320*/  BAR.SYNC.DEFER_BLOCKING 0x0 ;  /* 0x0000000000007b1d */ /* 0x000fec0000010000 */
[----:B-1----:R-:W-:Y:S04]  /*1a330*/  STL [R1+0x968], R17 ;  /* 0x0009681101007387 */ /* 0x002fe80000100800 */
[----:B------:R-:W-:Y:S04]  /*1a340*/  STL [R1+0x964], R18 ;  /* 0x0009641201007387 */ /* 0x000fe80000100800 */
[----:B------:R-:W-:Y:S04]  /*1a350*/  STL [R1+0x960], R19 ;  /* 0x0009601301007387 */ /* 0x000fe80000100800 */
[----:B------:R-:W4:Y:S04]  /*1a360*/  LDL.LU R3, [R1+0x948] ;  /* 0x0009480001037983 */ /* 0x000f280000300800 */
[----:B--2---:R-:W-:Y:S04]  /*1a370*/  STL.64 [R1+0x210], R24 ;  /* 0x0002101801007387 */ /* 0x004fe80000100a00 */
[----:B------:R-:W-:Y:S04]  /*1a380*/  STL.64 [R1+0x218], R26 ;  /* 0x0002181a01007387 */ /* 0x000fe80000100a00 */
[----:B---3--:R1:W-:Y:S04]  /*1a390*/  STSM.16.M88.4 [R0], R4 ;  /* 0x0000000400007844 */ /* 0x0083e80000000200 */
        /* <DEDUP_REMOVED lines=8> */
[----:B------:R-:W3:Y:S04]  /*1a420*/  LDL.LU R27, [R1+0x18c] ;  /* 0x00018c00011b7983 */ /* 0x000ee80000300800 */
[----:B--2---:R-:W-:Y:S04]  /*1a430*/  STSM.16.M88.4 [R0+0x800], R4 ;  /* 0x0008000400007844 */ /* 0x004fe80000000200 */
[----:B---3--:R1:W-:Y:S04]  /*1a440*/  STSM.16.M88.4 [R0+0x1000], R24 ;  /* 0x0010001800007844 */ /* 0x0083e80000000200 */
[----:B-1----:R-:W2:Y:S04]  /*1a450*/  LDL.LU R25, [R1+0x30] ;  /* 0x0000300001197983 */ /* 0x002ea80000300800 */
[----:B------:R-:W3:Y:S04]  /*1a460*/  LDL.LU R4, [R1+0x554] ;  /* 0x0005540001047983 */ /* 0x000ee80000300800 */
[----:B------:R-:W3:Y:S04]  /*1a470*/  LDL.LU R5, [R1+0x55c] ;  /* 0x00055c0001057983 */ /* 0x000ee80000300800 */
[----:B------:R-:W2:Y:S04]  /*1a480*/  LDL.LU R26, [R1+0x10] ;  /* 0x00001000011a7983 */ /* 0x000ea80000300800 */
[----:B------:R-:W2:Y:S04]  /*1a490*/  LDL.LU R27, [R1+0x34] ;  /* 0x00003400011b7983 */ /* 0x000ea80000300800 */
[----:B------:R-:W2:Y:S04]  /*1a4a0*/  LDL.LU R19, [R1+0x14] ;  /* 0x0000140001137983 */ /* 0x000ea80000300800 */
[----:B------:R-:W2:Y:S04]  /*1a4b0*/  LDL.LU R18, [R1+0x38] ;  /* 0x0000380001127983 */ /* 0x000ea80000300800 */
[----:B------:R-:W2:Y:S04]  /*1a4c0*/  LDL.LU R20, [R1+0x18] ;  /* 0x0000180001147983 */ /* 0x000ea80000300800 */
[----:B------:R-:W2:Y:S04]  /*1a4d0*/  LDL.LU R17, [R1+0x3c] ;  /* 0x00003c0001117983 */ /* 0x000ea80000300800 */
[----:B------:R-:W2:Y:S01]  /*1a4e0*/  LDL.LU R22, [R1+0x1c] ;  /* 0x00001c0001167983 */ /* 0x000ea20000300800 */
[----:B------:R-:W-:-:S02]  /*1a4f0*/  IMAD.MOV.U32 R6, RZ, RZ, R21 ;  /* 0x000000ffff067224 */ /* 0x000fc400078e0015 */
[----:B------:R-:W-:Y:S02]  /*1a500*/  IMAD.MOV.U32 R7, RZ, RZ, R23 ;  /* 0x000000ffff077224 */ /* 0x000fe400078e0017 */
[C---:B----4-:R-:W-:Y:S01]  /*1a510*/  IMAD R2, R3.reuse, UR4, RZ ;  /* 0x0000000403027c24 */ /* 0x050fe2000f8e02ff */
[----:B------:R-:W-:Y:S01]  /*1a520*/  ISETP.GE.AND P0, PT, R3, UR10, PT ;  /* 0x0000000a03007c0c */ /* 0x000fe2000bf06270 */
[C---:B------:R-:W-:Y:S01]  /*1a530*/  IMAD R3, R29.reuse, UR5, RZ ;  /* 0x000000051d037c24 */ /* 0x040fe2000f8e02ff */
[----:B------:R-:W1:Y:S01]  /*1a540*/  LDCU UR4, c[0x0][0x3b8] ;  /* 0x00007700ff0477ac */ /* 0x000e620008000800 */
[----:B------:R-:W4:Y:S01]  /*1a550*/  LDL.LU R23, [R1+0x50] ;  /* 0x0000500001177983 */ /* 0x000f220000300800 */
[----:B------:R-:W-:Y:S01]  /*1a560*/  ISETP.LT.AND P1, PT, R29, UR11, !P0 ;  /* 0x0000000b1d007c0c */ /* 0x000fe2000c721270 */
[----:B------:R-:W1:Y:S02]  /*1a570*/  LDCU UR10, c[0x0][0x39c] ;  /* 0x00007380ff0a77ac */ /* 0x000e640008000800 */
[----:B------:R-:W4:Y:S01]  /*1a580*/  LDL.LU R21, [R1+0x20] ;  /* 0x0000200001157983 */ /* 0x000f220000300800 */
[----:B------:R-:W1:Y:S01]  /*1a590*/  LDCU UR5, c[0x0][0x3b8] ;  /* 0x00007700ff0577ac */ /* 0x000e620008000800 */
[----:B------:R-:W1:Y:S02]  /*1a5a0*/  LDCU UR11, c[0x0][0x39c] ;  /* 0x00007380ff0b77ac */ /* 0x000e640008000800 */
[----:B---3--:R3:W-:Y:S01]  /*1a5b0*/  STSM.16.M88.4 [R0+0x1800], R4 ;  /* 0x0018000400007844 */ /* 0x0087e20000000200 */
[----:B------:R-:W-:Y:S01]  /*1a5c0*/  BAR.SYNC.DEFER_BLOCKING 0x0 ;  /* 0x0000000000007b1d */ /* 0x000fe20000010000 */
[----:B---3--:R-:W-:-:S05]  /*1a5d0*/  LEA R0, P2, R2, UR6, 0x2 ;  /* 0x0000000602007c11 */ /* 0x008fca000f8410ff */
[----:B------:R-:W3:Y:S01]  /*1a5e0*/  LDCU UR6, c[0x0][0x3b8] ;  /* 0x00007700ff0677ac */ /* 0x000ee20008000800 */
[----:B------:R-:W-:Y:S01]  /*1a5f0*/  LEA.HI.X.SX32 R2, R2, UR7, 0x2, P2 ;  /* 0x0000000702027c11 */ /* 0x000fe200090f16ff */
[----:B------:R-:W3:Y:S01]  /*1a600*/  LDCU UR7, c[0x0][0x39c] ;  /* 0x00007380ff0777ac */ /* 0x000ee20008000800 */
[----:B------:R-:W-:-:S04]  /*1a610*/  LEA R4, P2, R3, R0, 0x2 ;  /* 0x0000000003047211 */ /* 0x000fc800078410ff */
[----:B------:R-:W-:-:S05]  /*1a620*/  LEA.HI.X.SX32 R5, R3, R2, 0x2, P2 ;  /* 0x0000000203057211 */ /* 0x000fca00010f16ff */
[----:B--2---:R2:W-:Y:S01]  /*1a630*/  @P1 STG.E desc[UR8][R4.64], R25 ;  /* 0x0000001904001986 */ /* 0x0045e2000c101908 */
[----:B-1----:R-:W-:Y:S01]  /*1a640*/  VIADD R3, R3, UR4 ;  /* 0x0000000403037c36 */ /* 0x002fe20008000000 */
[----:B------:R-:W1:Y:S01]  /*1a650*/  LDCU UR4, c[0x0][0x3b8] ;  /* 0x00007700ff0477ac */ /* 0x000e620008000800 */
[C---:B--2---:R-:W-:Y:S02]  /*1a660*/  VIADD R4, R29.reuse, 0x1 ;  /* 0x000000011d047836 */ /* 0x044fe40000000000 */
[----:B------:R-:W-:-:S03]  /*1a670*/  VIADD R5, R29, 0x2 ;  /* 0x000000021d057836 */ /* 0x000fc60000000000 */
[----:B---3--:R-:W-:Y:S01]  /*1a680*/  ISETP.LT.AND P2, PT, R4, UR7, !P0 ;  /* 0x0000000704007c0c */ /* 0x008fe2000c741270 */
[----:B------:R-:W2:Y:S01]  /*1a690*/  LDCU UR7, c[0x0][0x3b8] ;  /* 0x00007700ff0777ac */ /* 0x000ea20008000800 */
[----:B------:R-:W-:Y:S02]  /*1a6a0*/  LEA R4, P1, R3, R0, 0x2 ;  /* 0x0000000003047211 */ /* 0x000fe400078210ff */
[----:B------:R-:W-:Y:S01]  /*1a6b0*/  ISETP.LT.AND P3, PT, R5, UR10, !P0 ;  /* 0x0000000a05007c0c */ /* 0x000fe2000c761270 */
[----:B------:R-:W-:Y:S01]  /*1a6c0*/  VIADD R6, R29, 0x3 ;  /* 0x000000031d067836 */ /* 0x000fe20000000000 */
[C---:B------:R-:W-:Y:S01]  /*1a6d0*/  LEA.HI.X.SX32 R5, R3.reuse, R2, 0x2, P1 ;  /* 0x0000000203057211 */ /* 0x040fe200008f16ff */
[----:B------:R-:W-:Y:S01]  /*1a6e0*/  VIADD R3, R3, UR5 ;  /* 0x0000000503037c36 */ /* 0x000fe20008000000 */
[----:B------:R-:W3:Y:S01]  /*1a6f0*/  LDCU UR5, c[0x0][0x3b8] ;  /* 0x00007700ff0577ac */ /* 0x000ee20008000800 */
[----:B------:R-:W-:Y:S01]  /*1a700*/  VIADD R7, R29, 0x5 ;  /* 0x000000051d077836 */ /* 0x000fe20000000000 */
[----:B------:R-:W1:Y:S03]  /*1a710*/  LDCU UR10, c[0x0][0x3b8] ;  /* 0x00007700ff0a77ac */ /* 0x000e660008000800 */
[----:B------:R2:W-:Y:S01]  /*1a720*/  @P2 STG.E desc[UR8][R4.64], R26 ;  /* 0x0000001a04002986 */ /* 0x0005e2000c101908 */
[----:B------:R-:W-:-:S02]  /*1a730*/  ISETP.LT.AND P2, PT, R6, UR11, !P0 ;  /* 0x0000000b06007c0c */ /* 0x000fc4000c741270 */
[----:B--2---:R-:W-:Y:S01]  /*1a740*/  LEA R4, P1, R3, R0, 0x2 ;  /* 0x0000000003047211 */ /* 0x004fe200078210ff */
[----:B------:R-:W-:Y:S01]  /*1a750*/  VIADD R6, R29, 0x4 ;  /* 0x000000041d067836 */ /* 0x000fe20000000000 */
[----:B------:R-:W2:Y:S01]  /*1a760*/  LDL.LU R26, [R1+0x54] ;  /* 0x00005400011a7983 */ /* 0x000ea20000300800 */
[----:B------:R-:W1:Y:S01]  /*1a770*/  LDCU UR11, c[0x0][0x39c] ;  /* 0x00007380ff0b77ac */ /* 0x000e620008000800 */
[C---:B------:R-:W-:Y:S01]  /*1a780*/  LEA.HI.X.SX32 R5, R3.reuse, R2, 0x2, P1 ;  /* 0x0000000203057211 */ /* 0x040fe200008f16ff */
[----:B------:R-:W-:Y:S01]  /*1a790*/  VIADD R3, R3, UR6 ;  /* 0x0000000603037c36 */ /* 0x000fe20008000000 */
[----:B------:R-:W-:Y:S01]  /*1a7a0*/  ISETP.LT.AND P6, PT, R6, UR12, !P0 ;  /* 0x0000000c06007c0c */ /* 0x000fe2000c7c1270 */
[----:B------:R-:W1:Y:S02]  /*1a7b0*/  LDCU UR12, c[0x0][0x39c] ;  /* 0x00007380ff0c77ac */ /* 0x000e640008000800 */
[----:B------:R3:W-:Y:S01]  /*1a7c0*/  @P3 STG.E desc[UR8][R4.64], R27 ;  /* 0x0000001b04003986 */ /* 0x0007e2000c101908 */
[----:B------:R-:W-:Y:S01]  /*1a7d0*/  VIADD R6, R29, 0x6 ;  /* 0x000000061d067836 */ /* 0x000fe20000000000 */
[----:B------:R-:W-:Y:S01]  /*1a7e0*/  ISETP.LT.AND P5, PT, R7, UR13, !P0 ;  /* 0x0000000d07007c0c */ /* 0x000fe2000c7a1270 */
[----:B------:R-:W1:Y:S01]  /*1a7f0*/  LDCU UR13, c[0x0][0x39c] ;  /* 0x00007380ff0d77ac */ /* 0x000e620008000800 */
[----:B------:R-:W1:Y:S01]  /*1a800*/  LDCU UR6, c[0x0][0x3b8] ;  /* 0x00007700ff0677ac */ /* 0x000e620008000800 */
[C---:B---3--:R-:W-:Y:S01]  /*1a810*/  LEA R4, P1, R3.reuse, R0, 0x2 ;  /* 0x0000000003047211 */ /* 0x048fe200078210ff */
[----:B------:R-:W3:Y:S03]  /*1a820*/  LDL.LU R27, [R1+0x24] ;  /* 0x00002400011b7983 */ /* 0x000ee60000300800 */
[C---:B------:R-:W-:Y:S01]  /*1a830*/  LEA.HI.X.SX32 R5, R3.reuse, R2, 0x2, P1 ;  /* 0x0000000203057211 */ /* 0x040fe200008f16ff */
[----:B------:R-:W-:Y:S01]  /*1a840*/  VIADD R3, R3, UR7 ;  /* 0x0000000703037c36 */ /* 0x000fe20008000000 */
[----:B------:R-:W-:Y:S01]  /*1a850*/  ISETP.LT.AND P4, PT, R6, UR14, !P0 ;  /* 0x0000000e06007c0c */ /* 0x000fe2000c781270 */
[----:B------:R-:W1:Y:S02]  /*1a860*/  LDCU UR14, c[0x0][0x39c] ;  /* 0x00007380ff0e77ac */ /* 0x000e640008000800 */
[----:B------:R4:W-:Y:S01]  /*1a870*/  @P2 STG.E desc[UR8][R4.64], R19 ;  /* 0x0000001304002986 */ /* 0x0009e2000c101908 */
[----:B------:R-:W-:Y:S01]  /*1a880*/  VIADD R7, R29, 0x7 ;  /* 0x000000071d077836 */ /* 0x000fe20000000000 */
[----:B------:R-:W1:Y:S01]  /*1a890*/  LDCU UR7, c[0x0][0x3b8] ;  /* 0x00007700ff0777ac */ /* 0x000e620008000800 */
[----:B----4-:R-:W-:Y:S01]  /*1a8a0*/  LEA R4, P1, R3, R0, 0x2 ;  /* 0x0000000003047211 */ /* 0x010fe200078210ff */
[----:B------:R-:W-:Y:S01]  /*1a8b0*/  VIADD R6, R29, 0x8 ;  /* 0x000000081d067836 */ /* 0x000fe20000000000 */
[----:B------:R-:W4:Y:S02]  /*1a8c0*/  LDL.LU R19, [R1+0x58] ;  /* 0x0000580001137983 */ /* 0x000f240000300800 */
[C---:B------:R-:W-:Y:S01]  /*1a8d0*/  LEA.HI.X.SX32 R5, R3.reuse, R2, 0x2, P1 ;  /* 0x0000000203057211 */ /* 0x040fe200008f16ff */
[----:B-1----:R-:W-:Y:S01]  /*1a8e0*/  VIADD R3, R3, UR4 ;  /* 0x0000000403037c36 */ /* 0x002fe20008000000 */
[----:B------:R-:W-:-:S03]  /*1a8f0*/  ISETP.LT.AND P2, PT, R6, UR12, !P0 ;  /* 0x0000000c06007c0c */ /* 0x000fc6000c741270 */
[----:B------:R1:W-:Y:S01]  /*1a900*/  @P6 STG.E desc[UR8][R4.64], R18 ;  /* 0x0000001204006986 */ /* 0x0003e2000c101908 */
[----:B------:R-:W-:Y:S01]  /*1a910*/  VIADD R6, R29, 0xa ;  /* 0x0000000a1d067836 */ /* 0x000fe20000000000 */
[----:B------:R-:W-:Y:S01]  /*1a920*/  ISETP.LT.AND P3, PT, R7, UR11, !P0 ;  /* 0x0000000b07007c0c */ /* 0x000fe2000c761270 */
[----:B------:R-:W1:Y:S01]  /*1a930*/  LDCU UR12, c[0x0][0x39c] ;  /* 0x00007380ff0c77ac */ /* 0x000e620008000800 */
[----:B------:R-:W1:Y:S02]  /*1a940*/  LDCU UR4, c[0x0][0x3b8] ;  /* 0x00007700ff0477ac */ /* 0x000e640008000800 */
[----:B-1----:R-:W-:Y:S01]  /*1a950*/  LEA R4, P1, R3, R0, 0x2 ;  /* 0x0000000003047211 */ /* 0x002fe200078210ff */
[----:B------:R-:W4:Y:S01]  /*1a960*/  LDL.LU R18, [R1+0x28] ;  /* 0x0000280001127983 */ /* 0x000f220000300800 */
[----:B------:R-:W-:Y:S01]  /*1a970*/  VIADD R7, R29, 0x9 ;  /* 0x000000091d077836 */ /* 0x000fe20000000000 */
[----:B------:R-:W1:Y:S01]  /*1a980*/  LDCU UR11, c[0x0][0x3b8] ;  /* 0x00007700ff0b77ac */ /* 0x000e620008000800 */
[C---:B------:R-:W-:Y:S01]  /*1a990*/  LEA.HI.X.SX32 R5, R3.reuse, R2, 0x2, P1 ;  /* 0x0000000203057211 */ /* 0x040fe200008f16ff */
[----:B------:R-:W-:-:S02]  /*1a9a0*/  VIADD R3, R3, UR5 ;  /* 0x0000000503037c36 */ /* 0x000fc40008000000 */
[----:B------:R-:W-:Y:S01]  /*1a9b0*/  ISETP.LT.AND P1, PT, R7, UR13, !P0 ;  /* 0x0000000d07007c0c */ /* 0x000fe2000c721270 */
[----:B------:R-:W1:Y:S01]  /*1a9c0*/  LDCU UR13, c[0x0][0x39c] ;  /* 0x00007380ff0d77ac */ /* 0x000e620008000800 */
[----:B------:R1:W-:Y:S01]  /*1a9d0*/  @P5 STG.E desc[UR8][R4.64], R20 ;  /* 0x0000001404005986 */ /* 0x0003e2000c101908 */
[----:B------:R-:W2:Y:S01]  /*1a9e0*/  LDCU UR5, c[0x0][0x3b8] ;  /* 0x00007700ff0577ac */ /* 0x000ea20008000800 */
[C---:B-1----:R-:W-:Y:S01]  /*1a9f0*/  LEA R4, P5, R3.reuse, R0, 0x2 ;  /* 0x0000000003047211 */ /* 0x042fe200078a10ff */
[C---:B------:R-:W-:Y:S01]  /*1aa00*/  VIADD R20, R3.reuse, UR10 ;  /* 0x0000000a03147c36 */ /* 0x040fe20008000000 */
[----:B------:R-:W1:Y:S02]  /*1aa10*/  LDCU UR10, c[0x0][0x3b8] ;  /* 0x00007700ff0a77ac */ /* 0x000e640008000800 */
[----:B------:R-:W-:Y:S02]  /*1aa20*/  LEA.HI.X.SX32 R5, R3, R2, 0x2, P5 ;  /* 0x0000000203057211 */ /* 0x000fe400028f16ff */
[----:B------:R-:W-:Y:S01]  /*1aa30*/  ISETP.LT.AND P5, PT, R6, UR14, !P0 ;  /* 0x0000000e06007c0c */ /* 0x000fe2000c7a1270 */
[----:B------:R-:W-:Y:S01]  /*1aa40*/  VIADD R3, R29, 0xb ;  /* 0x0000000b1d037836 */ /* 0x000fe20000000000 */
[C---:B------:R-:W-:Y:S01]  /*1aa50*/  LEA R6, P6, R20.reuse, R0, 0x2 ;  /* 0x0000000014067211 */ /* 0x040fe200078c10ff */
[----:B------:R1:W-:Y:S01]  /*1aa60*/  @P4 STG.E desc[UR8][R4.64], R17 ;  /* 0x0000001104004986 */ /* 0x0003e2000c101908 */
[----:B------:R-:W1:Y:S02]  /*1aa70*/  LDCU UR14, c[0x0][0x39c] ;  /* 0x00007380ff0e77ac */ /* 0x000e640008000800 */
[----:B------:R-:W-:-:S05]  /*1aa80*/  LEA.HI.X.SX32 R7, R20, R2, 0x2, P6 ;  /* 0x0000000214077211 */ /* 0x000fca00030f16ff */
[----:B------:R1:W-:Y:S04]  /*1aa90*/  @P3 STG.E desc[UR8][R6.64], R22 ;  /* 0x0000001606003986 */ /* 0x0003e8000c101908 */
[----:B-1----:R-:W4:Y:S04]  /*1aaa0*/  LDL.LU R17, [R1+0x5c] ;  /* 0x00005c0001117983 */ /* 0x002f280000300800 */
[----:B------:R-:W4:Y:S01]  /*1aab0*/  LDL.LU R22, [R1+0x2c] ;  /* 0x00002c0001167983 */ /* 0x000f220000300800 */
[----:B------:R-:W-:Y:S01]  /*1aac0*/  ISETP.LT.AND P4, PT, R3, UR15, !P0 ;  /* 0x0000000f03007c0c */ /* 0x000fe2000c781270 */
[----:B------:R-:W-:Y:S01]  /*1aad0*/  VIADD R3, R20, UR6 ;  /* 0x0000000614037c36 */ /* 0x000fe20008000000 */
[----:B------:R-:W1:Y:S01]  /*1aae0*/  LDCU UR6, c[0x0][0x3b8] ;  /* 0x00007700ff0677ac */ /* 0x000e620008000800 */
[----:B------:R-:W-:Y:S01]  /*1aaf0*/  VIADD R6, R29, 0xc ;  /* 0x0000000c1d067836 */ /* 0x000fe20000000000 */
[----:B------:R-:W4:Y:S01]  /*1ab00*/  LDL.LU R24, [R1+0x100] ;  /* 0x0001000001187983 */ /* 0x000f220000300800 */
[C---:B------:R-:W-:Y:S01]  /*1ab10*/  VIADD R20, R3.reuse, UR7 ;  /* 0x0000000703147c36 */ /* 0x040fe20008000000 */
[C---:B------:R-:W-:Y:S01]  /*1ab20*/  LEA R4, P3, R3.reuse, R0, 0x2 ;  /* 0x0000000003047211 */ /* 0x040fe200078610ff */
[----:B------:R-:W1:Y:S01]  /*1ab30*/  LDCU UR7, c[0x0][0x3b8] ;  /* 0x00007700ff0777ac */ /* 0x000e620008000800 */
[----:B------:R-:W4:Y:S02]  /*1ab40*/  LDL.LU R25, [R1+0x80] ;  /* 0x0000800001197983 */ /* 0x000f240000300800 */
[----:B------:R-:W-:Y:S01]  /*1ab50*/  LEA.HI.X.SX32 R5, R3, R2, 0x2, P3 ;  /* 0x0000000203057211 */ /* 0x000fe200018f16ff */
[----:B------:R-:W-:Y:S01]  /*1ab60*/  VIADD R3, R29, 0xd ;  /* 0x0000000d1d037836 */ /* 0x000fe20000000000 */
[----:B------:R-:W-:Y:S01]  /*1ab70*/  ISETP.LT.AND P3, PT, R6, UR12, !P0 ;  /* 0x0000000c06007c0c */ /* 0x000fe2000c761270 */
[----:B------:R-:W1:Y:S01]  /*1ab80*/  LDCU UR12, c[0x0][0x39c] ;  /* 0x00007380ff0c77ac */ /* 0x000e620008000800 */
[C---:B------:R-:W-:Y:S01]  /*1ab90*/  LEA R6, P6, R20.reuse, R0, 0x2 ;  /* 0x0000000014067211 */ /* 0x040fe200078c10ff */
[----:B------:R1:W-:Y:S01]  /*1aba0*/  @P2 STG.E desc[UR8][R4.64], R23 ;  /* 0x0000001704002986 */ /* 0x0003e2000c101908 */
[----:B------:R-:W-:Y:S01]  /*1abb0*/  ISETP.LT.AND P2, PT, R3, UR13, !P0 ;  /* 0x0000000d03007c0c */ /* 0x000fe2000c741270 */
[C---:B------:R-:W-:Y:S01]  /*1abc0*/  VIADD R3, R20.reuse, UR11 ;  /* 0x0000000b14037c36 */ /* 0x040fe20008000000 */
[----:B------:R-:W-:Y:S01]  /*1abd0*/  LEA.HI.X.SX32 R7, R20, R2, 0x2, P6 ;  /* 0x0000000214077211 */ /* 0x000fe200030f16ff */
[----:B------:R-:W2:Y:S02]  /*1abe0*/  LDCU UR13, c[0x0][0x39c] ;  /* 0x00007380ff0d77ac */ /* 0x000ea40008000800 */
[----:B------:R-:W-:-:S02]  /*1abf0*/  VIADD R20, R3, UR4 ;  /* 0x0000000403147c36 */ /* 0x000fc40008000000 */
[----:B------:R1:W-:Y:S01]  /*1ac00*/  @P1 STG.E desc[UR8][R6.64], R21 ;  /* 0x0000001506001986 */ /* 0x0003e2000c101908 */
[----:B------:R-:W2:Y:S01]  /*1ac10*/  LDCU UR11, c[0x0][0x3b8] ;  /* 0x00007700ff0b77ac */ /* 0x000ea20008000800 */
[C---:B-1----:R-:W-:Y:S01]  /*1ac20*/  LEA R4, P1, R3.reuse, R0, 0x2 ;  /* 0x0000000003047211 */ /* 0x042fe200078210ff */
[----:B------:R-:W1:Y:S03]  /*1ac30*/  LDCU UR4, c[0x0][0x3b8] ;  /* 0x00007700ff0477ac */ /* 0x000e660008000800 */
[----:B------:R-:W-:Y:S01]  /*1ac40*/  LEA.HI.X.SX32 R5, R3, R2, 0x2, P1 ;  /* 0x0000000203057211 */ /* 0x000fe200008f16ff */
[C---:B------:R-:W-:Y:S02]  /*1ac50*/  VIADD R6, R29.reuse, 0xe ;  /* 0x0000000e1d067836 */ /* 0x040fe40000000000 */
[----:B------:R-:W-:-:S03]  /*1ac60*/  VIADD R3, R29, 0xf ;  /* 0x0000000f1d037836 */ /* 0x000fc60000000000 */
[----:B------:R-:W-:Y:S01]  /*1ac70*/  ISETP.LT.AND P1, PT, R6, UR14, !P0 ;  /* 0x0000000e06007c0c */ /* 0x000fe2000c721270 */
[----:B------:R-:W1:Y:S01]  /*1ac80*/  LDCU UR14, c[0x0][0x39c] ;  /* 0x00007380ff0e77ac */ /* 0x000e620008000800 */
[----:B------:R-:W-:-:S04]  /*1ac90*/  LEA R6, P6, R20, R0, 0x2 ;  /* 0x0000000014067211 */ /* 0x000fc800078c10ff */
[C---:B------:R-:W-:Y:S01]  /*1aca0*/  LEA.HI.X.SX32 R7, R20.reuse, R2, 0x2, P6 ;  /* 0x0000000214077211 */ /* 0x040fe200030f16ff */
[----:B--2---:R2:W-:Y:S01]  /*1acb0*/  @P5 STG.E desc[UR8][R4.64], R26 ;  /* 0x0000001a04005986 */ /* 0x0045e2000c101908 */
[----:B------:R-:W-:Y:S01]  /*1acc0*/  ISETP.LT.AND P5, PT, R3, UR12, !P0 ;  /* 0x0000000c03007c0c */ /* 0x000fe2000c7a1270 */
[----:B------:R-:W-:Y:S01]  /*1acd0*/  VIADD R3, R20, UR5 ;  /* 0x0000000514037c36 */ /* 0x000fe20008000000 */
[----:B------:R-:W1:Y:S01]  /*1ace0*/  LDCU UR12, c[0x0][0x39c] ;  /* 0x00007380ff0c77ac */ /* 0x000e620008000800 */
[----:B--2---:R-:W2:Y:S02]  /*1acf0*/  LDL.LU R26, [R1+0x104] ;  /* 0x00010400011a7983 */ /* 0x004ea40000300800 */
[C---:B------:R-:W-:Y:S01]  /*1ad00*/  VIADD R20, R3.reuse, UR10 ;  /* 0x0000000a03147c36 */ /* 0x040fe20008000000 */
[----:B------:R-:W1:Y:S01]  /*1ad10*/  LDCU UR5, c[0x0][0x3b8] ;  /* 0x00007700ff0577ac */ /* 0x000e620008000800 */
[----:B------:R-:W1:Y:S01]  /*1ad20*/  LDCU UR10, c[0x0][0x3b8] ;  /* 0x00007700ff0a77ac */ /* 0x000e620008000800 */
[----:B---3--:R3:W-:Y:S01]  /*1ad30*/  @P4 STG.E desc[UR8][R6.64], R27 ;  /* 0x0000001b06004986 */ /* 0x0087e2000c101908 */
[----:B------:R-:W-:-:S04]  /*1ad40*/  LEA R4, P4, R3, R0, 0x2 ;  /* 0x0000000003047211 */ /* 0x000fc800078810ff */
[----:B------:R-:W-:Y:S01]  /*1ad50*/  LEA.HI.X.SX32 R5, R3, R2, 0x2, P4 ;  /* 0x0000000203057211 */ /* 0x000fe200020f16ff */
[C---:B------:R-:W-:Y:S02]  /*1ad60*/  VIADD R3, R29.reuse, 0x11 ;  /* 0x000000111d037836 */ /* 0x040fe40000000000 */
[----:B---3--:R-:W-:Y:S01]  /*1ad70*/  VIADD R6, R29, 0x10 ;  /* 0x000000101d067836 */ /* 0x008fe20000000000 */
[----:B------:R-:W3:Y:S04]  /*1ad80*/  LDL.LU R27, [R1+0x84] ;  /* 0x00008400011b7983 */ /* 0x000ee80000300800 */
[----:B------:R-:W-:Y:S01]  /*1ad90*/  ISETP.LT.AND P4, PT, R6, UR13, !P0 ;  /* 0x0000000d06007c0c */ /* 0x000fe2000c781270 */
[----:B------:R-:W4:Y:S01]  /*1ada0*/  LDCU UR13, c[0x0][0x39c] ;  /* 0x00007380ff0d77ac */ /* 0x000f220008000800 */
[C---:B------:R-:W-:Y:S01]  /*1adb0*/  LEA R6, P6, R20.reuse, R0, 0x2 ;  /* 0x0000000014067211 */ /* 0x040fe200078c10ff */
[----:B----4-:R4:W-:Y:S03]  /*1adc0*/  @P3 STG.E desc[UR8][R4.64], R19 ;  /* 0x0000001304003986 */ /* 0x0109e6000c101908 */
[----:B------:R-:W-:-:S02]  /*1add0*/  LEA.HI.X.SX32 R7, R20, R2, 0x2, P6 ;  /* 0x0000000214077211 */ /* 0x000fc400030f16ff */
[----:B-1----:R-:W-:Y:S01]  /*1ade0*/  ISETP.LT.AND P3, PT, R3, UR14, !P0 ;  /* 0x0000000e03007c0c */ /* 0x002fe2000c761270 */
[----:B------:R-:W-:Y:S01]  /*1adf0*/  VIADD R3, R20, UR6 ;  /* 0x0000000614037c36 */ /* 0x000fe20008000000 */
[----:B------:R-:W1:Y:S01]  /*1ae00*/  LDCU UR14, c[0x0][0x39c] ;  /* 0x00007380ff0e77ac */ /* 0x000e620008000800 */
[----:B----4-:R-:W4:Y:S02]  /*1ae10*/  LDL.LU R19, [R1+0x108] ;  /* 0x0001080001137983 */ /* 0x010f240000300800 */
[C---:B------:R-:W-:Y:S01]  /*1ae20*/  VIADD R20, R3.reuse, UR7 ;  /* 0x0000000703147c36 */ /* 0x040fe20008000000 */
[----:B------:R-:W1:Y:S01]  /*1ae30*/  LDCU UR6, c[0x0][0x3b8] ;  /* 0x00007700ff0677ac */ /* 0x000e620008000800 */
[----:B------:R-:W1:Y:S01]  /*1ae40*/  LDCU UR7, c[0x0][0x3b8] ;  /* 0x00007700ff0777ac */ /* 0x000e620008000800 */
[----:B------:R1:W-:Y:S01]  /*1ae50*/  @P2 STG.E desc[UR8][R6.64], R18 ;  /* 0x0000001206002986 */ /* 0x0003e2000c101908 */
[----:B------:R-:W-:-:S04]  /*1ae60*/  LEA R4, P2, R3, R0, 0x2 ;  /* 0x0000000003047211 */ /* 0x000fc800078410ff */
[----:B------:R-:W-:Y:S01]  /*1ae70*/  LEA.HI.X.SX32 R5, R3, R2, 0x2, P2 ;  /* 0x0000000203057211 */ /* 0x000fe200010f16ff */
[C---:B-1----:R-:W-:Y:S01]  /*1ae80*/  VIADD R6, R29.reuse, 0x12 ;  /* 0x000000121d067836 */ /* 0x042fe20000000000 */
[----:B------:R-:W4:Y:S04]  /*1ae90*/  LDL.LU R18, [R1+0x88] ;  /* 0x0000880001127983 */ /* 0x000f280000300800 */
[----:B------:R-:W-:Y:S01]  /*1aea0*/  ISETP.LT.AND P2, PT, R6, UR12, !P0 ;  /* 0x0000000c06007c0c */ /* 0x000fe2000c741270 */
[----:B------:R-:W-:Y:S01]  /*1aeb0*/  VIADD R3, R29, 0x13 ;  /* 0x000000131d037836 */ /* 0x000fe20000000000 */
[C---:B------:R-:W-:Y:S01]  /*1aec0*/  LEA R6, P6, R20.reuse, R0, 0x2 ;  /* 0x0000000014067211 */ /* 0x040fe200078c10ff */
[----:B------:R-:W1:Y:S03]  /*1aed0*/  LDCU UR12, c[0x0][0x39c] ;  /* 0x00007380ff0c77ac */ /* 0x000e660008000800 */
[C---:B------:R-:W-:Y:S01]  /*1aee0*/  LEA.HI.X.SX32 R7, R20.reuse, R2, 0x2, P6 ;  /* 0x0000000214077211 */ /* 0x040fe200030f16ff */
[----:B------:R1:W-:Y:S04]  /*1aef0*/  @P1 STG.E desc[UR8][R4.64], R17 ;  /* 0x0000001104001986 */ /* 0x0003e8000c101908 */
        /* <DEDUP_REMOVED lines=13> */
[----:B------:R-:W1:Y:S01]  /*1afd0*/  LDCU UR4, c[0x0][0x3b8] ;  /* 0x00007700ff0477ac */ /* 0x000e620008000800 */
[----:B------:R-:W-:-:S02]  /*1afe0*/  ISETP.LT.AND P5, PT, R6, UR14, !P0 ;  /* 0x0000000e06007c0c */ /* 0x000fc4000c7a1270 */
[C---:B------:R-:W-:Y:S01]  /*1aff0*/  LEA R6, P6, R20.reuse, R0, 0x2 ;  /* 0x0000000014067211 */ /* 0x040fe200078c10ff */
[----:B------:R1:W-:Y:S01]  /*1b000*/  @P4 STG.E desc[UR8][R4.64], R24 ;  /* 0x0000001804004986 */ /* 0x0003e2000c101908 */
[----:B------:R-:W-:Y:S01]  /*1b010*/  VIADD R3, R29, 0x15 ;  /* 0x000000151d037836 */ /* 0x000fe20000000000 */
[----:B------:R-:W2:Y:S01]  /*1b020*/  LDCU UR14, c[0x0][0x39c] ;  /* 0x00007380ff0e77ac */ /* 0x000ea20008000800 */
[----:B------:R-:W-:-:S03]  /*1b030*/  LEA.HI.X.SX32 R7, R20, R2, 0x2, P6 ;  /* 0x0000000214077211 */ /* 0x000fc600030f16ff */
[----:B------:R-:W-:Y:S01]  /*1b040*/  ISETP.LT.AND P4, PT, R3, UR12, !P0 ;  /* 0x0000000c03007c0c */ /* 0x000fe2000c781270 */
[----:B------:R-:W2:Y:S01]  /*1b050*/  LDCU UR12, c[0x0][0x39c] ;  /* 0x00007380ff0c77ac */ /* 0x000ea20008000800 */
[----:B------:R1:W-:Y:S02]  /*1b060*/  @P3 STG.E desc[UR8][R6.64], R25 ;  /* 0x0000001906003986 */ /* 0x0003e4000c101908 */
[----:B-1----:R-:W-:Y:S01]  /*1b070*/  VIADD R5, R20, UR5 ;  /* 0x0000000514057c36 */ /* 0x002fe20008000000 */
[----:B------:R-:W1:Y:S03]  /*1b080*/  LDCU UR5, c[0x0][0x3b8] ;  /* 0x00007700ff0577ac */ /* 0x000e660008000800 */
[C---:B------:R-:W-:Y:S01]  /*1b090*/  VIADD R3, R5.reuse, UR10 ;  /* 0x0000000a05037c36 */ /* 0x040fe20008000000 */
[----:B------:R-:W-:Y:S01]  /*1b0a0*/  LEA R4, P3, R5, R0, 0x2 ;  /* 0x0000000005047211 */ /* 0x000fe200078610ff */
[----:B------:R-:W-:-:S03]  /*1b0b0*/  VIADD R6, R29, 0x16 ;  /* 0x000000161d067836 */ /* 0x000fc60000000000 */
[----:B------:R-:W-:Y:S01]  /*1b0c0*/  LEA.HI.X.SX32 R5, R5, R2, 0x2, P3 ;  /* 0x0000000205057211 */ /* 0x000fe200018f16ff */
[----:B------:R-:W-:Y:S01]  /*1b0d0*/  VIADD R20, R29, 0x17 ;  /* 0x000000171d147836 */ /* 0x000fe20000000000 */
[----:B------:R-:W1:Y:S01]  /*1b0e0*/  LDCU UR10, c[0x0][0x3b8] ;  /* 0x00007700ff0a77ac */ /* 0x000e620008000800 */
[----:B------:R-:W-:Y:S02]  /*1b0f0*/  ISETP.LT.AND P3, PT, R6, UR13, !P0 ;  /* 0x0000000d06007c0c */ /* 0x000fe4000c761270 */
[C---:B------:R-:W-:Y:S01]  /*1b100*/  LEA R6, P6, R3.reuse, R0, 0x2 ;  /* 0x0000000003067211 */ /* 0x040fe200078c10ff */
[----:B------:R-:W1:Y:S03]  /*1b110*/  LDCU UR13, c[0x0][0x39c] ;  /* 0x00007380ff0d77ac */ /* 0x000e660008000800 */
[C---:B------:R-:W-:Y:S01]  /*1b120*/  LEA.HI.X.SX32 R7, R3.reuse, R2, 0x2, P6 ;  /* 0x0000000203077211 */ /* 0x040fe200030f16ff */
[----:B--2---:R2:W-:Y:S01]  /*1b130*/  @P2 STG.E desc[UR8][R4.64], R26 ;  /* 0x0000001a04002986 */ /* 0x0045e2000c101908 */
[----:B------:R-:W-:Y:S01]  /*1b140*/  ISETP.LT.AND P2, PT, R20, UR14, !P0 ;  /* 0x0000000e14007c0c */ /* 0x000fe2000c741270 */
[----:B------:R-:W1:Y:S02]  /*1b150*/  LDCU UR14, c[0x0][0x39c] ;  /* 0x00007380ff0e77ac */ /* 0x000e640008000800 */
[----:B--2---:R-:W2:Y:S01]  /*1b160*/  LDL.LU R26, [R1+0x204] ;  /* 0x00020400011a7983 */ /* 0x004ea20000300800 */
[----:B------:R-:W-:Y:S01]  /*1b170*/  VIADD R5, R3, UR6 ;  /* 0x0000000603057c36 */ /* 0x000fe20008000000 */
[----:B------:R-:W1:Y:S03]  /*1b180*/  LDCU UR6, c[0x0][0x3b8] ;  /* 0x00007700ff0677ac */ /* 0x000e660008000800 */
[C---:B------:R-:W-:Y:S01]  /*1b190*/  VIADD R3, R5.reuse, UR7 ;  /* 0x0000000705037c36 */ /* 0x040fe20008000000 */
[----:B------:R-:W1:Y:S01]  /*1b1a0*/  LDCU UR7, c[0x0][0x3b8] ;  /* 0x00007700ff0777ac */ /* 0x000e620008000800 */
[----:B---3--:R3:W-:Y:S01]  /*1b1b0*/  @P1 STG.E desc[UR8][R6.64], R27 ;  /* 0x0000001b06001986 */ /* 0x0087e2000c101908 */
[----:B------:R-:W-:-:S04]  /*1b1c0*/  LEA R4, P1, R5, R0, 0x2 ;  /* 0x0000000005047211 */ /* 0x000fc800078210ff */
[----:B------:R-:W-:Y:S01]  /*1b1d0*/  LEA.HI.X.SX32 R5, R5, R2, 0x2, P1 ;  /* 0x0000000205057211 */ /* 0x000fe200008f16ff */
[C---:B---3--:R-:W-:Y:S01]  /*1b1e0*/  VIADD R6, R29.reuse, 0x18 ;  /* 0x000000181d067836 */ /* 0x048fe20000000000 */
[----:B------:R-:W3:Y:S04]  /*1b1f0*/  LDL.LU R27, [R1+0xc4] ;  /* 0x0000c400011b7983 */ /* 0x000ee80000300800 */
[----:B------:R-:W-:Y:S01]  /*1b200*/  ISETP.LT.AND P1, PT, R6, UR12, !P0 ;  /* 0x0000000c06007c0c */ /* 0x000fe2000c721270 */
[----:B------:R-:W-:Y:S01]  /*1b210*/  VIADD R20, R29, 0x19 ;  /* 0x000000191d147836 */ /* 0x000fe20000000000 */
[C---:B------:R-:W-:Y:S01]  /*1b220*/  LEA R6, P6, R3.reuse, R0, 0x2 ;  /* 0x0000000003067211 */ /* 0x040fe200078c10ff */
[----:B------:R-:W4:Y:S02]  /*1b230*/  LDCU UR12, c[0x0][0x39c] ;  /* 0x00007380ff0c77ac */ /* 0x000f240008000800 */
[----:B----4-:R4:W-:Y:S01]  /*1b240*/  @P5 STG.E desc[UR8][R4.64], R19 ;  /* 0x0000001304005986 */ /* 0x0109e2000c101908 */
[----:B------:R-:W-:-:S03]  /*1b250*/  LEA.HI.X.SX32 R7, R3, R2, 0x2, P6 ;  /* 0x0000000203077211 */ /* 0x000fc600030f16ff */
[----:B----4-:R-:W4:Y:S01]  /*1b260*/  LDL.LU R19, [R1+0x208] ;  /* 0x0002080001137983 */ /* 0x010f220000300800 */
[----:B------:R-:W-:Y:S01]  /*1b270*/  VIADD R5, R3, UR11 ;  /* 0x0000000b03057c36 */ /* 0x000fe20008000000 */
[----:B-1----:R-:W-:Y:S01]  /*1b280*/  ISETP.LT.AND P5, PT, R20, UR13, !P0 ;  /* 0x0000000d14007c0c */ /* 0x002fe2000c7a1270 */
[----:B------:R-:W1:Y:S02]  /*1b290*/  LDCU UR13, c[0x0][0x39c] ;  /* 0x00007380ff0d77ac */ /* 0x000e640008000800 */
[C---:B------:R-:W-:Y:S01]  /*1b2a0*/  VIADD R3, R5.reuse, UR4 ;  /* 0x0000000405037c36 */ /* 0x040fe20008000000 */
[----:B------:R1:W-:Y:S01]  /*1b2b0*/  @P4 STG.E desc[UR8][R6.64], R18 ;  /* 0x0000001206004986 */ /* 0x0003e2000c101908 */
[----:B------:R-:W-:Y:S01]  /*1b2c0*/  LEA R4, P4, R5, R0, 0x2 ;  /* 0x0000000005047211 */ /* 0x000fe200078810ff */
[----:B------:R-:W-:Y:S01]  /*1b2d0*/  VIADD R20, R29, 0x1b ;  /* 0x0000001b1d147836 */ /* 0x000fe20000000000 */
[----:B------:R-:W2:Y:S02]  /*1b2e0*/  LDCU UR11, c[0x0][0x3b8] ;  /* 0x00007700ff0b77ac */ /* 0x000ea40008000800 */
[----:B------:R-:W-:Y:S01]  /*1b2f0*/  LEA.HI.X.SX32 R5, R5, R2, 0x2, P4 ;  /* 0x0000000205057211 */ /* 0x000fe200020f16ff */
[----:B------:R-:W2:Y:S01]  /*1b300*/  LDCU UR4, c[0x0][0x3b8] ;  /* 0x00007700ff0477ac */ /* 0x000ea20008000800 */
[----:B-1----:R-:W-:Y:S01]  /*1b310*/  VIADD R6, R29, 0x1a ;  /* 0x0000001a1d067836 */ /* 0x002fe20000000000 */
[----:B------:R-:W4:Y:S04]  /*1b320*/  LDL.LU R18, [R1+0xc8] ;  /* 0x0000c80001127983 */ /* 0x000f280000300800 */
[----:B------:R-:W-:Y:S01]  /*1b330*/  ISETP.LT.AND P4, PT, R6, UR14, !P0 ;  /* 0x0000000e06007c0c */ /* 0x000fe2000c781270 */
[----:B------:R-:W1:Y:S01]  /*1b340*/  LDCU UR14, c[0x0][0x39c] ;  /* 0x00007380ff0e77ac */ /* 0x000e620008000800 */
[----:B------:R-:W-:-:S04]  /*1b350*/  LEA R6, P6, R3, R0, 0x2 ;  /* 0x0000000003067211 */ /* 0x000fc800078c10ff */
[C---:B------:R-:W-:Y:S01]  /*1b360*/  LEA.HI.X.SX32 R7, R3.reuse, R2, 0x2, P6 ;  /* 0x0000000203077211 */ /* 0x040fe200030f16ff */
[----:B------:R1:W-:Y:S04]  /*1b370*/  @P3 STG.E desc[UR8][R4.64], R17 ;  /* 0x0000001104003986 */ /* 0x0003e8000c101908 */
[----:B------:R1:W-:Y:S04]  /*1b380*/  @P2 STG.E desc[UR8][R6.64], R22 ;  /* 0x0000001606002986 */ /* 0x0003e8000c101908 */
[----:B-1----:R-:W4:Y:S04]  /*1b390*/  LDL.LU R17, [R1+0x20c] ;  /* 0x00020c0001117983 */ /* 0x002f280000300800 */
[----:B------:R-:W4:Y:S01]  /*1b3a0*/  LDL.LU R22, [R1+0xcc] ;  /* 0x0000cc0001167983 */ /* 0x000f220000300800 */
[----:B------:R-:W-:Y:S01]  /*1b3b0*/  VIADD R3, R3, UR5 ;  /* 0x0000000503037c36 */ /* 0x000fe20008000000 */
[----:B------:R-:W-:Y:S01]  /*1b3c0*/  ISETP.LT.AND P3, PT, R20, UR12, !P0 ;  /* 0x0000000c14007c0c */ /* 0x000fe2000c761270 */
[----:B------:R-:W-:Y:S01]  /*1b3d0*/  VIADD R6, R29, 0x1c ;  /* 0x0000001c1d067836 */ /* 0x000fe20000000000 */
[----:B------:R-:W1:Y:S01]  /*1b3e0*/  LDCU UR12, c[0x0][0x39c] ;  /* 0x00007380ff0c77ac */ /* 0x000e620008000800 */
[C---:B------:R-:W-:Y:S01]  /*1b3f0*/  VIADD R20, R3.reuse, UR10 ;  /* 0x0000000a03147c36 */ /* 0x040fe20008000000 */
[C---:B------:R-:W-:Y:S01]  /*1b400*/  LEA R4, P2, R3.reuse, R0, 0x2 ;  /* 0x0000000003047211 */ /* 0x040fe200078410ff */
[----:B------:R-:W4:Y:S01]  /*1b410*/  LDL.LU R24, [R1+0x160] ;  /* 0x0001600001187983 */ /* 0x000f220000300800 */
[----:B------:R-:W1:Y:S02]  /*1b420*/  LDCU UR5, c[0x0][0x3b8] ;  /* 0x00007700ff0577ac */ /* 0x000e640008000800 */
[----:B------:R-:W-:Y:S01]  /*1b430*/  LEA.HI.X.SX32 R5, R3, R2, 0x2, P2 ;  /* 0x0000000203057211 */ /* 0x000fe200010f16ff */
[----:B------:R-:W4:Y:S01]  /*1b440*/  LDL.LU R25, [R1+0x40] ;  /* 0x0000400001197983 */ /* 0x000f220000300800 */
[----:B------:R-:W-:Y:S01]  /*1b450*/  ISETP.LT.AND P2, PT, R6, UR13, !P0 ;  /* 0x0000000d06007c0c */ /* 0x000fe2000c741270 */
[----:B------:R-:W-:Y:S01]  /*1b460*/  VIADD R3, R29, 0x1d ;  /* 0x0000001d1d037836 */ /* 0x000fe20000000000 */
[C---:B------:R-:W-:Y:S01]  /*1b470*/  LEA R6, P6, R20.reuse, R0, 0x2 ;  /* 0x0000000014067211 */ /* 0x040fe200078c10ff */
[----:B------:R1:W-:Y:S01]  /*1b480*/  @P1 STG.E desc[UR8][R4.64], R23 ;  /* 0x0000001704001986 */ /* 0x0003e2000c101908 */
[----:B------:R-:W2:Y:S02]  /*1b490*/  LDCU UR13, c[0x0][0x39c] ;  /* 0x00007380ff0d77ac */ /* 0x000ea40008000800 */
[----:B------:R-:W-:-:S02]  /*1b4a0*/  LEA.HI.X.SX32 R7, R20, R2, 0x2, P6 ;  /* 0x0000000214077211 */ /* 0x000fc400030f16ff */
[----:B------:R-:W-:Y:S01]  /*1b4b0*/  ISETP.LT.AND P1, PT, R3, UR14, !P0 ;  /* 0x0000000e03007c0c */ /* 0x000fe2000c721270 */
[----:B------:R-:W2:Y:S02]  /*1b4c0*/  LDCU UR14, c[0x0][0x39c] ;  /* 0x00007380ff0e77ac */ /* 0x000ea40008000800 */
[----:B------:R1:W-:Y:S01]  /*1b4d0*/  @P5 STG.E desc[UR8][R6.64], R21 ;  /* 0x0000001506005986 */ /* 0x0003e2000c101908 */
[----:B------:R-:W2:Y:S01]  /*1b4e0*/  LDCU UR10, c[0x0][0x3b8] ;  /* 0x00007700ff0a77ac */ /* 0x000ea20008000800 */
[----:B-1----:R-:W-:Y:S02]  /*1b4f0*/  VIADD R5, R20, UR6 ;  /* 0x0000000614057c36 */ /* 0x002fe40008000000 */
[----:B------:R-:W-:-:S03]  /*1b500*/  VIADD R6, R29, 0x1e ;  /* 0x0000001e1d067836 */ /* 0x000fc60000000000 */
[C---:B------:R-:W-:Y:S01]  /*1b510*/  LEA R4, P5, R5.reuse, R0, 0x2 ;  /* 0x0000000005047211 */ /* 0x040fe200078a10ff */
[C---:B------:R-:W-:Y:S01]  /*1b520*/  VIADD R3, R5.reuse, UR7 ;  /* 0x0000000705037c36 */ /* 0x040fe20008000000 */
[----:B------:R-:W1:Y:S02]  /*1b530*/  LDCU UR6, c[0x0][0x3b8] ;  /* 0x00007700ff0677ac */ /* 0x000e640008000800 */
[----:B------:R-:W-:Y:S02]  /*1b540*/  LEA.HI.X.SX32 R5, R5, R2, 0x2, P5 ;  /* 0x0000000205057211 */ /* 0x000fe400028f16ff */
[----:B------:R-:W-:Y:S01]  /*1b550*/  ISETP.LT.AND P5, PT, R6, UR12, !P0 ;  /* 0x0000000c06007c0c */ /* 0x000fe2000c7a1270 */
[----:B------:R-:W-:Y:S01]  /*1b560*/  VIADD R20, R29, 0x1f ;  /* 0x0000001f1d147836 */ /* 0x000fe20000000000 */
[C---:B------:R-:W-:Y:S01]  /*1b570*/  LEA R6, P6, R3.reuse, R0, 0x2 ;  /* 0x0000000003067211 */ /* 0x040fe200078c10ff */
[----:B------:R-:W1:Y:S03]  /*1b580*/  LDCU UR12, c[0x0][0x39c] ;  /* 0x00007380ff0c77ac */ /* 0x000e660008000800 */
[C---:B------:R-:W-:Y:S01]  /*1b590*/  LEA.HI.X.SX32 R7, R3.reuse, R2, 0x2, P6 ;  /* 0x0000000203077211 */ /* 0x040fe200030f16ff */
[----:B------:R-:W1:Y:S01]  /*1b5a0*/  LDCU UR7, c[0x0][0x3b8] ;  /* 0x00007700ff0777ac */ /* 0x000e620008000800 */
        /* <DEDUP_REMOVED lines=16> */
[----:B----4-:R4:W-:Y:S01]  /*1b6b0*/  @P2 STG.E desc[UR8][R4.64], R19 ;  /* 0x0000001304002986 */ /* 0x0109e2000c101908 */
[----:B------:R-:W4:Y:S02]  /*1b6c0*/  LDCU UR14, c[0x0][0x39c] ;  /* 0x00007380ff0e77ac */ /* 0x000f240008000800 */
[C---:B------:R-:W-:Y:S01]  /*1b6d0*/  LEA.HI.X.SX32 R7, R3.reuse, R2, 0x2, P6 ;  /* 0x0000000203077211 */ /* 0x040fe200030f16ff */
        /* <DEDUP_REMOVED lines=38> */
[----:B------:R-:W4:Y:S01]  /*1b940*/  LDL.LU R21, [R1+0xb0] ;  /* 0x0000b00001157983 */ /* 0x000f220000300800 */
[----:B------:R-:W2:Y:S01]  /*1b950*/  LDCU UR13, c[0x0][0x39c] ;  /* 0x00007380ff0d77ac */ /* 0x000ea20008000800 */
[----:B------:R-:W-:-:S02]  /*1b960*/  VIADD R20, R3, UR4 ;  /* 0x0000000403147c36 */ /* 0x000fc40008000000 */
[----:B------:R1:W-:Y:S01]  /*1b970*/  @P2 STG.E desc[UR8][R6.64], R25 ;  /* 0x0000001906002986 */ /* 0x0003e2000c101908 */
[----:B------:R-:W2:Y:S01]  /*1b980*/  LDCU UR7, c[0x0][0x3b8] ;  /* 0x00007700ff0777ac */ /* 0x000ea20008000800 */
[C---:B-1----:R-:W-:Y:S01]  /*1b990*/  LEA R4, P2, R3.reuse, R0, 0x2 ;  /* 0x0000000003047211 */ /* 0x042fe200078410ff */
[----:B------:R-:W1:Y:S03]  /*1b9a0*/  LDCU UR11, c[0x0][0x3b8] ;  /* 0x00007700ff0b77ac */ /* 0x000e660008000800 */
[----:B------:R-:W-:Y:S01]  /*1b9b0*/  LEA.HI.X.SX32 R5, R3, R2, 0x2, P2 ;  /* 0x0000000203057211 */ /* 0x000fe200010f16ff */
[----:B------:R-:W1:Y:S01]  /*1b9c0*/  LDCU UR4, c[0x0][0x3b8] ;  /* 0x00007700ff0477ac */ /* 0x000e620008000800 */
        /* <DEDUP_REMOVED lines=23> */
[----:B----4-:R4:W-:Y:S01]  /*1bb40*/  @P4 STG.E desc[UR8][R4.64], R19 ;  /* 0x0000001304004986 */ /* 0x0109e2000c101908 */
[----:B-1----:R-:W-:Y:S01]  /*1bb50*/  ISETP.LT.AND P4, PT, R3, UR14, !P0 ;  /* 0x0000000e03007c0c */ /* 0x002fe2000c781270 */
[C---:B------:R-:W-:Y:S01]  /*1bb60*/  VIADD R3, R20.reuse, UR6 ;  /* 0x0000000614037c36 */ /* 0x040fe20008000000 */
[----:B------:R-:W-:Y:S01]  /*1bb70*/  LEA.HI.X.SX32 R7, R20, R2, 0x2, P6 ;  /* 0x0000000214077211 */ /* 0x000fe200030f16ff */
[----:B------:R-:W1:Y:S01]  /*1bb80*/  LDCU UR14, c[0x0][0x39c] ;  /* 0x00007380ff0e77ac */ /* 0x000e620008000800 */
[----:B----4-:R-:W4:Y:S01]  /*1bb90*/  LDL.LU R19, [R1+0x1f8] ;  /* 0x0001f80001137983 */ /* 0x010f220000300800 */
        /* <DEDUP_REMOVED lines=1204> */
[----:B------:R-:W1:Y:S03]  /*206e0*/  LDCU UR13, c[0x0][0x39c] ;  /* 0x00007380ff0d77ac */ /* 0x000e660008000800 */
[C---:B------:R-:W-:Y:S01]  /*206f0*/  VIADD R20, R3.reuse, UR4 ;  /* 0x0000000403147c36 */ /* 0x040fe20008000000 */
[----:B------:R-:W1:Y:S01]  /*20700*/  LDCU UR11, c[0x0][0x3b8] ;  /* 0x00007700ff0b77ac */ /* 0x000e620008000800 */
[----:B------:R-:W1:Y:S01]  /*20710*/  LDCU UR4, c[0x0][0x3b8] ;  /* 0x00007700ff0477ac */ /* 0x000e620008000800 */
[----:B--2---:R-:W2:Y:S04]  /*20720*/  LDL.LU R26, [R1+0x354] ;  /* 0x00035400011a7983 */ /* 0x004ea80000300800 */
        /* <DEDUP_REMOVED lines=13> */
[----:B------:R-:W1:Y:S02]  /*20800*/  LDCU UR12, c[0x0][0x39c] ;  /* 0x00007380ff0c77ac */ /* 0x000e640008000800 */
[C---:B------:R-:W-:Y:S01]  /*20810*/  VIADD R20, R3.reuse, UR10 ;  /* 0x0000000a03147c36 */ /* 0x040fe20008000000 */
[----:B------:R-:W1:Y:S01]  /*20820*/  LDCU UR5, c[0x0][0x3b8] ;  /* 0x00007700ff0577ac */ /* 0x000e620008000800 */
[----:B----4-:R-:W4:Y:S01]  /*20830*/  LDL.LU R19, [R1+0x358] ;  /* 0x0003580001137983 */ /* 0x010f220000300800 */
[----:B------:R-:W1:Y:S03]  /*20840*/  LDCU UR10, c[0x0][0x3b8] ;  /* 0x00007700ff0a77ac */ /* 0x000e660008000800 */
        /* <DEDUP_REMOVED lines=40> */
[----:B------:R-:W4:Y:S01]  /*20ad0*/  LDL.LU R25, [R1+0x3c4] ;  /* 0x0003c40001197983 */ /* 0x000f220000300800 */
        /* <DEDUP_REMOVED lines=8> */
[----:B------:R-:W1:Y:S01]  /*20b60*/  LDCU UR12, c[0x0][0x39c] ;  /* 0x00007380ff0c77ac */ /* 0x000e620008000800 */
[----:B--2---:R-:W-:Y:S01]  /*20b70*/  VIADD R5, R3, UR5 ;  /* 0x0000000503057c36 */ /* 0x004fe20008000000 */
[----:B------:R-:W2:Y:S04]  /*20b80*/  LDL.LU R26, [R1+0x2a4] ;  /* 0x0002a400011a7983 */ /* 0x000ea80000300800 */
[----:B---3--:R3:W-:Y:S01]  /*20b90*/  @P1 STG.E desc[UR8][R6.64], R27 ;  /* 0x0000001b06001986 */ /* 0x0087e2000c101908 */
[C---:B------:R-:W-:Y:S01]  /*20ba0*/  LEA R4, P1, R5.reuse, R0, 0x2 ;  /* 0x0000000005047211 */ /* 0x040fe200078210ff */
[C---:B------:R-:W-:Y:S01]  /*20bb0*/  VIADD R3, R5.reuse, UR10 ;  /* 0x0000000a05037c36 */ /* 0x040fe20008000000 */
[----:B------:R-:W1:Y:S02]  /*20bc0*/  LDCU UR5, c[0x0][0x3b8] ;  /* 0x00007700ff0577ac */ /* 0x000e640008000800 */
[----:B------:R-:W-:Y:S01]  /*20bd0*/  LEA.HI.X.SX32 R5, R5, R2, 0x2, P1 ;  /* 0x0000000205057211 */ /* 0x000fe200008f16ff */
[C---:B------:R-:W-:Y:S01]  /*20be0*/  VIADD R20, R29.reuse, 0xb9 ;  /* 0x000000b91d147836 */ /* 0x040fe20000000000 */
[----:B------:R-:W1:Y:S01]  /*20bf0*/  LDCU UR10, c[0x0][0x3b8] ;  /* 0x00007700ff0a77ac */ /* 0x000e620008000800 */
[----:B---3--:R-:W-:Y:S01]  /*20c00*/  VIADD R6, R29, 0xb8 ;  /* 0x000000b81d067836 */ /* 0x008fe20000000000 */
[----:B------:R-:W3:Y:S04]  /*20c10*/  LDL.LU R27, [R1+0x3c8] ;  /* 0x0003c800011b7983 */ /* 0x000ee80000300800 */
[----:B------:R-:W-:Y:S01]  /*20c20*/  ISETP.LT.AND P1, PT, R6, UR13, !P0 ;  /* 0x0000000d06007c0c */ /* 0x000fe2000c721270 */
[----:B------:R-:W4:Y:S01]  /*20c30*/  LDCU UR13, c[0x0][0x39c] ;  /* 0x00007380ff0d77ac */ /* 0x000f220008000800 */
[C---:B------:R-:W-:Y:S01]  /*20c40*/  LEA R6, P6, R3.reuse, R0, 0x2 ;  /* 0x0000000003067211 */ /* 0x040fe200078c10ff */
[----:B----4-:R4:W-:Y:S03]  /*20c50*/  @P5 STG.E desc[UR8][R4.64], R19 ;  /* 0x0000001304005986 */ /* 0x0109e6000c101908 */
[C---:B------:R-:W-:Y:S01]  /*20c60*/  LEA.HI.X.SX32 R7, R3.reuse, R2, 0x2, P6 ;  /* 0x0000000203077211 */ /* 0x040fe200030f16ff */
[----:B----4-:R-:W-:Y:S01]  /*20c70*/  VIADD R5, R3, UR6 ;  /* 0x0000000603057c36 */ /* 0x010fe20008000000 */
[----:B------:R-:W4:Y:S01]  /*20c80*/  LDL.LU R19, [R1+0x2a8] ;  /* 0x0002a80001137983 */ /* 0x000f220000300800 */
[----:B-1----:R-:W-:Y:S01]  /*20c90*/  ISETP.LT.AND P5, PT, R20, UR14, !P0 ;  /* 0x0000000e14007c0c */ /* 0x002fe2000c7a1270 */
[----:B------:R-:W1:Y:S01]  /*20ca0*/  LDCU UR14, c[0x0][0x39c] ;  /* 0x00007380ff0e77ac */ /* 0x000e620008000800 */
[C---:B------:R-:W-:Y:S01]  /*20cb0*/  VIADD R3, R5.reuse, UR7 ;  /* 0x0000000705037c36 */ /* 0x040fe20008000000 */
[----:B------:R1:W-:Y:S01]  /*20cc0*/  @P4 STG.E desc[UR8][R6.64], R18 ;  /* 0x0000001206004986 */ /* 0x0003e2000c101908 */
[----:B------:R-:W-:Y:S01]  /*20cd0*/  LEA R4, P4, R5, R0, 0x2 ;  /* 0x0000000005047211 */ /* 0x000fe200078810ff */
[----:B------:R-:W-:Y:S01]  /*20ce0*/  VIADD R20, R29, 0xbb ;  /* 0x000000bb1d147836 */ /* 0x000fe20000000000 */
[----:B------:R-:W1:Y:S02]  /*20cf0*/  LDCU UR6, c[0x0][0x3b8] ;  /* 0x00007700ff0677ac */ /* 0x000e640008000800 */
[----:B------:R-:W-:Y:S01]  /*20d00*/  LEA.HI.X.SX32 R5, R5, R2, 0x2, P4 ;  /* 0x0000000205057211 */ /* 0x000fe200020f16ff */
[----:B------:R-:W1:Y:S02]  /*20d10*/  LDCU UR7, c[0x0][0x3b8] ;  /* 0x00007700ff0777ac */ /* 0x000e640008000800 */
[----:B-1----:R-:W-:Y:S01]  /*20d20*/  VIADD R6, R29, 0xba ;  /* 0x000000ba1d067836 */ /* 0x002fe20000000000 */
[----:B------:R-:W4:Y:S04]  /*20d30*/  LDL.LU R18, [R1+0x3cc] ;  /* 0x0003cc0001127983 */ /* 0x000f280000300800 */
[----:B------:R-:W-:Y:S01]  /*20d40*/  ISETP.LT.AND P4, PT, R6, UR12, !P0 ;  /* 0x0000000c06007c0c */ /* 0x000fe2000c781270 */
[----:B------:R-:W1:Y:S01]  /*20d50*/  LDCU UR12, c[0x0][0x39c] ;  /* 0x00007380ff0c77ac */ /* 0x000e620008000800 */
[----:B------:R-:W-:-:S04]  /*20d60*/  LEA R6, P6, R3, R0, 0x2 ;  /* 0x0000000003067211 */ /* 0x000fc800078c10ff */
[C---:B------:R-:W-:Y:S01]  /*20d70*/  LEA.HI.X.SX32 R7, R3.reuse, R2, 0x2, P6 ;  /* 0x0000000203077211 */ /* 0x040fe200030f16ff */
[----:B------:R-:W-:Y:S04]  /*20d80*/  @P3 STG.E desc[UR8][R4.64], R17 ;  /* 0x0000001104003986 */ /* 0x000fe8000c101908 */
[----:B------:R1:W-:Y:S04]  /*20d90*/  @P2 STG.E desc[UR8][R6.64], R22 ;  /* 0x0000001606002986 */ /* 0x0003e8000c101908 */
[----:B-1----:R-:W4:Y:S01]  /*20da0*/  LDL.LU R22, [R1+0x2ac] ;  /* 0x0002ac0001167983 */ /* 0x002f220000300800 */
        /* <DEDUP_REMOVED lines=14> */
[----:B------:R-:W1:Y:S02]  /*20e90*/  LDCU UR14, c[0x0][0x39c] ;  /* 0x00007380ff0e77ac */ /* 0x000e640008000800 */
        /* <DEDUP_REMOVED lines=14> */
[----:B------:R1:W-:Y:S01]  /*20f80*/  @P4 STG.E desc[UR8][R4.64], R25 ;  /* 0x0000001904004986 */ /* 0x0003e2000c101908 */
[----:B------:R-:W2:Y:S02]  /*20f90*/  LDCU UR13, c[0x0][0x39c] ;  /* 0x00007380ff0d77ac */ /* 0x000ea40008000800 */
[C---:B------:R-:W-:Y:S01]  /*20fa0*/  LEA.HI.X.SX32 R7, R3.reuse, R2, 0x2, P6 ;  /* 0x0000000203077211 */ /* 0x040fe200030f16ff */
[----:B------:R-:W2:Y:S01]  /*20fb0*/  LDCU UR10, c[0x0][0x3b8] ;  /* 0x00007700ff0a77ac */ /* 0x000ea20008000800 */
[----:B-1----:R-:W4:Y:S01]  /*20fc0*/  LDL.LU R25, [R1+0x224] ;  /* 0x0002240001197983 */ /* 0x002f220000300800 */
[----:B------:R-:W-:Y:S01]  /*20fd0*/  VIADD R5, R3, UR6 ;  /* 0x0000000603057c36 */ /* 0x000fe20008000000 */
[----:B------:R-:W-:Y:S01]  /*20fe0*/  ISETP.LT.AND P4, PT, R20, UR14, !P0 ;  /* 0x0000000e14007c0c */ /* 0x000fe2000c781270 */
[----:B------:R-:W1:Y:S02]  /*20ff0*/  LDCU UR14, c[0x0][0x39c] ;  /* 0x00007380ff0e77ac */ /* 0x000e640008000800 */
[C---:B------:R-:W-:Y:S01]  /*21000*/  VIADD R3, R5.reuse, UR7 ;  /* 0x0000000705037c36 */ /* 0x040fe20008000000 */
[----:B--2---:R2:W-:Y:S01]  /*21010*/  @P3 STG.E desc[UR8][R6.64], R26 ;  /* 0x0000001a06003986 */ /* 0x0045e2000c101908 */
[----:B------:R-:W-:Y:S01]  /*21020*/  LEA R4, P3, R5, R0, 0x2 ;  /* 0x0000000005047211 */ /* 0x000fe200078610ff */
[----:B------:R-:W-:Y:S01]  /*21030*/  VIADD R20, R29, 0xc1 ;  /* 0x000000c11d147836 */ /* 0x000fe20000000000 */
[----:B------:R-:W1:Y:S02]  /*21040*/  LDCU UR6, c[0x0][0x3b8] ;  /* 0x00007700ff0677ac */ /* 0x000e640008000800 */
[----:B------:R-:W-:Y:S01]  /*21050*/  LEA.HI.X.SX32 R5, R5, R2, 0x2, P3 ;  /* 0x0000000205057211 */ /* 0x000fe200018f16ff */
[----:B------:R-:W1:Y:S01]  /*21060*/  LDCU UR7, c[0x0][0x3b8] ;  /* 0x00007700ff0777ac */ /* 0x000e620008000800 */
[----:B--2---:R-:W-:Y:S01]  /*21070*/  VIADD R6, R29, 0xc0 ;  /* 0x000000c01d067836 */ /* 0x004fe20000000000 */
[----:B------:R-:W2:Y:S04]  /*21080*/  LDL.LU R26, [R1+0x114] ;  /* 0x00011400011a7983 */ /* 0x000ea80000300800 */
[----:B------:R-:W-:Y:S01]  /*21090*/  ISETP.LT.AND P3, PT, R6, UR12, !P0 ;  /* 0x0000000c06007c0c */ /* 0x000fe2000c761270 */
[----:B------:R-:W1:Y:S01]  /*210a0*/  LDCU UR12, c[0x0][0x39c] ;  /* 0x00007380ff0c77ac */ /* 0x000e620008000800 */
[----:B------:R-:W-:-:S04]  /*210b0*/  LEA R6, P6, R3, R0, 0x2 ;  /* 0x0000000003067211 */ /* 0x000fc800078c10ff */
[C---:B------:R-:W-:Y:S01]  /*210c0*/  LEA.HI.X.SX32 R7, R3.reuse, R2, 0x2, P6 ;  /* 0x0000000203077211 */ /* 0x040fe200030f16ff */
[----:B---3--:R3:W-:Y:S04]  /*210d0*/  @P2 STG.E desc[UR8][R4.64], R27 ;  /* 0x0000001b04002986 */ /* 0x0087e8000c101908 */
[----:B---3--:R-:W3:Y:S01]  /*210e0*/  LDL.LU R27, [R1+0x228] ;  /* 0x00022800011b7983 */ /* 0x008ee20000300800 */
[----:B------:R-:W-:Y:S01]  /*210f0*/  VIADD R5, R3, UR11 ;  /* 0x0000000b03057c36 */ /* 0x000fe20008000000 */
[----:B------:R-:W-:Y:S01]  /*21100*/  ISETP.LT.AND P2, PT, R20, UR13, !P0 ;  /* 0x0000000d14007c0c */ /* 0x000fe2000c741270 */
[----:B------:R-:W1:Y:S02]  /*21110*/  LDCU UR13, c[0x0][0x39c] ;  /* 0x00007380ff0d77ac */ /* 0x000e640008000800 */
[C---:B------:R-:W-:Y:S01]  /*21120*/  VIADD R3, R5.reuse, UR4 ;  /* 0x0000000405037c36 */ /* 0x040fe20008000000 */
[----:B----4-:R4:W-:Y:S01]  /*21130*/  @P1 STG.E desc[UR8][R6.64], R19 ;  /* 0x0000001306001986 */ /* 0x0109e2000c101908 */
[----:B------:R-:W-:Y:S01]  /*21140*/  LEA R4, P1, R5, R0, 0x2 ;  /* 0x0000000005047211 */ /* 0x000fe200078210ff */
[----:B------:R-:W-:Y:S01]  /*21150*/  VIADD R20, R29, 0xc3 ;  /* 0x000000c31d147836 */ /* 0x000fe20000000000 */
[----:B------:R-:W4:Y:S02]  /*21160*/  LDCU UR11, c[0x0][0x3b8] ;  /* 0x00007700ff0b77ac */ /* 0x000f240008000800 */
[----:B------:R-:W-:Y:S01]  /*21170*/  LEA.HI.X.SX32 R5, R5, R2, 0x2, P1 ;  /* 0x0000000205057211 */ /* 0x000fe200008f16ff */
[----:B------:R-:W4:Y:S02]  /*21180*/  LDCU UR4, c[0x0][0x3b8] ;  /* 0x00007700ff0477ac */ /* 0x000f240008000800 */
[----:B----4-:R-:W-:Y:S01]  /*21190*/  VIADD R6, R29, 0xc2 ;  /* 0x000000c21d067836 */ /* 0x010fe20000000000 */
[----:B------:R-:W4:Y:S04]  /*211a0*/  LDL.LU R19, [R1+0x118] ;  /* 0x0001180001137983 */ /* 0x000f280000300800 */
[----:B-1----:R-:W-:Y:S01]  /*211b0*/  ISETP.LT.AND P1, PT, R6, UR14, !P0 ;  /* 0x0000000e06007c0c */ /* 0x002fe2000c721270 */
[----:B------:R-:W1:Y:S01]  /*211c0*/  LDCU UR14, c[0x0][0x39c] ;  /* 0x00007380ff0e77ac */ /* 0x000e620008000800 */
[----:B------:R-:W-:-:S04]  /*211d0*/  LEA R6, P6, R3, R0, 0x2 ;  /* 0x0000000003067211 */ /* 0x000fc800078c10ff */
[C---:B------:R-:W-:Y:S01]  /*211e0*/  LEA.HI.X.SX32 R7, R3.reuse, R2, 0x2, P6 ;  /* 0x0000000203077211 */ /* 0x040fe200030f16ff */
[----:B------:R1:W-:Y:S04]  /*211f0*/  @P5 STG.E desc[UR8][R4.64], R18 ;  /* 0x0000001204005986 */ /* 0x0003e8000c101908 */
[----:B-1----:R-:W4:Y:S04]  /*21200*/  LDL.LU R18, [R1+0x22c] ;  /* 0x00022c0001127983 */ /* 0x002f280000300800 */
        /* <DEDUP_REMOVED lines=24> */
[C---:B-1----:R-:W-:Y:S02]  /*21390*/  LEA R4, P2, R3.reuse, R0, 0x2 ;  /* 0x0000000003047211 */ /* 0x042fe400078410ff */
[----:B------:R-:W4:Y:S01]  /*213a0*/  LDL.LU R17, [R1+0x968] ;  /* 0x0009680001117983 */ /* 0x000f220000300800 */
[----:B------:R-:W1:Y:S01]  /*213b0*/  LDCU UR6, c[0x0][0x3b8] ;  /* 0x00007700ff0677ac */ /* 0x000e620008000800 */
[----:B------:R-:W-:Y:S01]  /*213c0*/  LEA.HI.X.SX32 R5, R3, R2, 0x2, P2 ;  /* 0x0000000203057211 */ /* 0x000fe200010f16ff */
[----:B------:R-:W1:Y:S01]  /*213d0*/  LDCU UR7, c[0x0][0x3b8] ;  /* 0x00007700ff0777ac */ /* 0x000e620008000800 */
[C---:B------:R-:W-:Y:S01]  /*213e0*/  VIADD R6, R29.reuse, 0xc6 ;  /* 0x000000c61d067836 */ /* 0x040fe20000000000 */
[----:B------:R-:W4:Y:S01]  /*213f0*/  LDL.LU R24, [R1+0x344] ;  /* 0x0003440001187983 */ /* 0x000f220000300800 */
[----:B------:R-:W-:-:S03]  /*21400*/  VIADD R3, R29, 0xc7 ;  /* 0x000000c71d037836 */ /* 0x000fc60000000000 */
[----:B------:R-:W-:Y:S01]  /*21410*/  ISETP.LT.AND P2, PT, R6, UR12, !P0 ;  /* 0x0000000c06007c0c */ /* 0x000fe2000c741270 */
[----:B------:R-:W1:Y:S01]  /*21420*/  LDCU UR12, c[0x0][0x39c] ;  /* 0x00007380ff0c77ac */ /* 0x000e620008000800 */
[C---:B------:R-:W-:Y:S01]  /*21430*/  LEA R6, P6, R20.reuse, R0, 0x2 ;  /* 0x0000000014067211 */ /* 0x040fe200078c10ff */
[----:B------:R1:W-:Y:S03]  /*21440*/  @P1 STG.E desc[UR8][R4.64], R25 ;  /* 0x0000001904001986 */ /* 0x0003e6000c101908 */
[C---:B------:R-:W-:Y:S02]  /*21450*/  LEA.HI.X.SX32 R7, R20.reuse, R2, 0x2, P6 ;  /* 0x0000000214077211 */ /* 0x040fe400030f16ff */
[----:B------:R-:W-:Y:S01]  /*21460*/  ISETP.LT.AND P1, PT, R3, UR13, !P0 ;  /* 0x0000000d03007c0c */ /* 0x000fe2000c721270 */
[----:B------:R-:W-:Y:S01]  /*21470*/  VIADD R3, R20, UR11 ;  /* 0x0000000b14037c36 */ /* 0x000fe20008000000 */
[----:B------:R-:W2:Y:S03]  /*21480*/  LDCU UR13, c[0x0][0x39c] ;  /* 0x00007380ff0d77ac */ /* 0x000ea60008000800 */
[C---:B------:R-:W-:Y:S01]  /*21490*/  VIADD R20, R3.reuse, UR4 ;  /* 0x0000000403147c36 */ /* 0x040fe20008000000 */
[----:B------:R-:W2:Y:S01]  /*214a0*/  LDCU UR11, c[0x0][0x3b8] ;  /* 0x00007700ff0b77ac */ /* 0x000ea20008000800 */
[----:B-1----:R-:W4:Y:S01]  /*214b0*/  LDL.LU R25, [R1+0x174] ;  /* 0x0001740001197983 */ /* 0x002f220000300800 */
[----:B------:R-:W1:Y:S03]  /*214c0*/  LDCU UR4, c[0x0][0x3b8] ;  /* 0x00007700ff0477ac */ /* 0x000e660008000800 */
[----:B--2---:R2:W-:Y:S01]  /*214d0*/  @P5 STG.E desc[UR8][R6.64], R26 ;  /* 0x0000001a06005986 */ /* 0x0045e2000c101908 */
[----:B------:R-:W-:-:S04]  /*214e0*/  LEA R4, P5, R3, R0, 0x2 ;  /* 0x0000000003047211 */ /* 0x000fc800078a10ff */
[----:B------:R-:W-:Y:S01]  /*214f0*/  LEA.HI.X.SX32 R5, R3, R2, 0x2, P5 ;  /* 0x0000000203057211 */ /* 0x000fe200028f16ff */
[C---:B------:R-:W-:Y:S02]  /*21500*/  VIADD R3, R29.reuse, 0xc9 ;  /* 0x000000c91d037836 */ /* 0x040fe40000000000 */
[----:B--2---:R-:W-:Y:S01]  /*21510*/  VIADD R6, R29, 0xc8 ;  /* 0x000000c81d067836 */ /* 0x004fe20000000000 */
[----:B------:R-:W2:Y:S04]  /*21520*/  LDL.LU R26, [R1+0x348] ;  /* 0x00034800011a7983 */ /* 0x000ea80000300800 */
[----:B------:R-:W-:Y:S01]  /*21530*/  ISETP.LT.AND P5, PT, R6, UR14, !P0 ;  /* 0x0000000e06007c0c */ /* 0x000fe2000c7a1270 */
[----:B------:R-:W1:Y:S01]  /*21540*/  LDCU UR14, c[0x0][0x39c] ;  /* 0x00007380ff0e77ac */ /* 0x000e620008000800 */
[----:B------:R-:W-:-:S04]  /*21550*/  LEA R6, P6, R20, R0, 0x2 ;  /* 0x0000000014067211 */ /* 0x000fc800078c10ff */
[C---:B------:R-:W-:Y:S01]  /*21560*/  LEA.HI.X.SX32 R7, R20.reuse, R2, 0x2, P6 ;  /* 0x0000000214077211 */ /* 0x040fe200030f16ff */
[----:B---3--:R3:W-:Y:S01]  /*21570*/  @P4 STG.E desc[UR8][R4.64], R27 ;  /* 0x0000001b04004986 */ /* 0x0087e2000c101908 */
[----:B------:R-:W-:Y:S01]  /*21580*/  ISETP.LT.AND P4, PT, R3, UR12, !P0 ;  /* 0x0000000c03007c0c */ /* 0x000fe2000c781270 */
[----:B------:R-:W-:Y:S01]  /*21590*/  VIADD R3, R20, UR5 ;  /* 0x0000000514037c36 */ /* 0x000fe20008000000 */
[----:B------:R-:W1:Y:S03]  /*215a0*/  LDCU UR12, c[0x0][0x39c] ;  /* 0x00007380ff0c77ac */ /* 0x000e660008000800 */
[C---:B------:R-:W-:Y:S01]  /*215b0*/  VIADD R20, R3.reuse, UR10 ;  /* 0x0000000a03147c36 */ /* 0x040fe20008000000 */
[----:B------:R-:W1:Y:S01]  /*215c0*/  LDCU UR5, c[0x0][0x3b8] ;  /* 0x00007700ff0577ac */ /* 0x000e620008000800 */
[----:B------:R-:W1:Y:S01]  /*215d0*/  LDCU UR10, c[0x0][0x3b8] ;  /* 0x00007700ff0a77ac */ /* 0x000e620008000800 */
[----:B---3--:R-:W3:Y:S04]  /*215e0*/  LDL.LU R27, [R1+0x178] ;  /* 0x00017800011b7983 */ /* 0x008ee80000300800 */
[----:B----4-:R4:W-:Y:S01]  /*215f0*/  @P3 STG.E desc[UR8][R6.64], R19 ;  /* 0x0000001306003986 */ /* 0x0109e2000c101908 */
[----:B------:R-:W-:-:S04]  /*21600*/  LEA R4, P3, R3, R0, 0x2 ;  /* 0x0000000003047211 */ /* 0x000fc800078610ff */
[----:B------:R-:W-:Y:S01]  /*21610*/  LEA.HI.X.SX32 R5, R3, R2, 0x2, P3 ;  /* 0x0000000203057211 */ /* 0x000fe200018f16ff */
[C---:B----4-:R-:W-:Y:S01]  /*21620*/  VIADD R6, R29.reuse, 0xca ;  /* 0x000000ca1d067836 */ /* 0x050fe20000000000 */
[----:B------:R-:W4:Y:S04]  /*21630*/  LDL.LU R19, [R1+0x34c] ;  /* 0x00034c0001137983 */ /* 0x000f280000300800 */
[----:B------:R-:W-:Y:S01]  /*21640*/  ISETP.LT.AND P3, PT, R6, UR13, !P0 ;  /* 0x0000000d06007c0c */ /* 0x000fe2000c761270 */
[----:B------:R-:W-:Y:S01]  /*21650*/  VIADD R3, R29, 0xcb ;  /* 0x000000cb1d037836 */ /* 0x000fe20000000000 */
[C---:B------:R-:W-:Y:S01]  /*21660*/  LEA R6, P6, R20.reuse, R0, 0x2 ;  /* 0x0000000014067211 */ /* 0x040fe200078c10ff */
[----:B------:R-:W1:Y:S03]  /*21670*/  LDCU UR13, c[0x0][0x39c] ;  /* 0x00007380ff0d77ac */ /* 0x000e660008000800 */
[C---:B------:R-:W-:Y:S01]  /*21680*/  LEA.HI.X.SX32 R7, R20.reuse, R2, 0x2, P6 ;  /* 0x0000000214077211 */ /* 0x040fe200030f16ff */
[----:B------:R-:W-:Y:S04]  /*21690*/  @P2 STG.E desc[UR8][R4.64], R18 ;  /* 0x0000001204002986 */ /* 0x000fe8000c101908 */
[----:B------:R1:W-:Y:S04]  /*216a0*/  @P1 STG.E desc[UR8][R6.64], R22 ;  /* 0x0000001606001986 */ /* 0x0003e8000c101908 */
[----:B-1----:R-:W4:Y:S04]  /*216b0*/  LDL.LU R22, [R1+0x17c] ;  /* 0x00017c0001167983 */ /* 0x002f280000300800 */
[----:B------:R-:W4:Y:S01]  /*216c0*/  LDL.LU R18, [R1+0x3d0] ;  /* 0x0003d00001127983 */ /* 0x000f220000300800 */
[----:B------:R-:W-:Y:S01]  /*216d0*/  ISETP.LT.AND P2, PT, R3, UR14, !P0 ;  /* 0x0000000e03007c0c */ /* 0x000fe2000c741270 */
[----:B------:R-:W-:Y:S01]  /*216e0*/  VIADD R3, R20, UR6 ;  /* 0x0000000614037c36 */ /* 0x000fe20008000000 */
[----:B------:R-:W1:Y:S01]  /*216f0*/  LDCU UR14, c[0x0][0x39c] ;  /* 0x00007380ff0e77ac */ /* 0x000e620008000800 */
[----:B------:R-:W-:-:S02]  /*21700*/  VIADD R6, R29, 0xcc ;  /* 0x000000cc1d067836 */ /* 0x000fc40000000000 */
[C---:B------:R-:W-:Y:S01]  /*21710*/  VIADD R20, R3.reuse, UR7 ;  /* 0x0000000703147c36 */ /* 0x040fe20008000000 */
[C---:B------:R-:W-:Y:S01]  /*21720*/  LEA R4, P1, R3.reuse, R0, 0x2 ;  /* 0x0000000003047211 */ /* 0x040fe200078210ff */
[----:B------:R-:W1:Y:S03]  /*21730*/  LDCU UR6, c[0x0][0x3b8] ;  /* 0x00007700ff0677ac */ /* 0x000e660008000800 */
        /* <DEDUP_REMOVED lines=9> */
[----:B------:R-:W1:Y:S02]  /*217d0*/  LDCU UR13, c[0x0][0x39c] ;  /* 0x00007380ff0d77ac */ /* 0x000e640008000800 */
[----:B------:R-:W-:-:S02]  /*217e0*/  VIADD R20, R3, UR4 ;  /* 0x0000000403147c36 */ /* 0x000fc40008000000 */
[----:B------:R1:W-:Y:S01]  /*217f0*/  @P4 STG.E desc[UR8][R6.64], R21 ;  /* 0x0000001506004986 */ /* 0x0003e2000c101908 */
[----:B------:R-:W2:Y:S01]  /*21800*/  LDCU UR7, c[0x0][0x3b8] ;  /* 0x00007700ff0777ac */ /* 0x000ea20008000800 */
[C---:B-1----:R-:W-:Y:S01]  /*21810*/  LEA R4, P4, R3.reuse, R0, 0x2 ;  /* 0x0000000003047211 */ /* 0x042fe200078810ff */
[----:B------:R-:W1:Y:S03]  /*21820*/  LDCU UR11, c[0x0][0x3b8] ;  /* 0x00007700ff0b77ac */ /* 0x000e660008000800 */
        /* <DEDUP_REMOVED lines=13> */
[C---:B------:R-:W-:Y:S02]  /*21900*/  VIADD R20, R3.reuse, UR10 ;  /* 0x0000000a03147c36 */ /* 0x040fe40008000000 */
[----:B------:R1:W-:Y:S01]  /*21910*/  @P2 STG.E desc[UR8][R6.64], R25 ;  /* 0x0000001906002986 */ /* 0x0003e2000c101908 */
[----:B------:R-:W2:Y:S01]  /*21920*/  LDCU UR5, c[0x0][0x3b8] ;  /* 0x00007700ff0577ac */ /* 0x000ea20008000800 */
[----:B-1----:R-:W-:-:S02]  /*21930*/  LEA R4, P2, R3, R0, 0x2 ;  /* 0x0000000003047211 */ /* 0x002fc400078410ff */
[----:B------:R-:W4:Y:S01]  /*21940*/  LDL.LU R24, [R1+0x4] ;  /* 0x0000040001187983 */ /* 0x000f220000300800 */
[----:B------:R-:W1:Y:S01]  /*21950*/  LDCU UR10, c[0x0][0x3b8] ;  /* 0x00007700ff0a77ac */ /* 0x000e620008000800 */
[----:B------:R-:W-:Y:S01]  /*21960*/  LEA.HI.X.SX32 R5, R3, R2, 0x2, P2 ;  /* 0x0000000203057211 */ /* 0x000fe200010f16ff */
[C---:B------:R-:W-:Y:S01]  /*21970*/  VIADD R6, R29.reuse, 0xd0 ;  /* 0x000000d01d067836 */ /* 0x040fe20000000000 */
[----:B------:R-:W4:Y:S01]  /*21980*/  LDL.LU R25, [R1+0x3d8] ;  /* 0x0003d80001197983 */ /* 0x000f220000300800 */
        /* <DEDUP_REMOVED lines=27> */
[----:B------:R1:W-:Y:S03]  /*21b40*/  @P3 STG.E desc[UR8][R6.64], R22 ;  /* 0x0000001606003986 */ /* 0x0003e6000c101908 */
[C---:B----4-:R-:W-:Y:S01]  /*21b50*/  LEA R4, P3, R3.reuse, R0, 0x2 ;  /* 0x0000000003047211 */ /* 0x050fe200078610ff */
[----:B------:R-:W4:Y:S03]  /*21b60*/  LDCU UR11, c[0x0][0x3b8] ;  /* 0x00007700ff0b77ac */ /* 0x000f260008000800 */
[----:B------:R-:W-:-:S05]  /*21b70*/  LEA.HI.X.SX32 R5, R3, R2, 0x2, P3 ;  /* 0x0000000203057211 */ /* 0x000fca00018f16ff */
[----:B------:R1:W-:Y:S04]  /*21b80*/  @P2 STG.E desc[UR8][R4.64], R18 ;  /* 0x0000001204002986 */ /* 0x0003e8000c101908 */
[----:B-1----:R-:W2:Y:S04]  /*21b90*/  LDL.LU R22, [R1+0xc] ;  /* 0x00000c0001167983 */ /* 0x002ea80000300800 */
[----:B------:R-:W2:Y:S04]  /*21ba0*/  LDL.LU R19, [R1+0x3e0] ;  /* 0x0003e00001137983 */ /* 0x000ea80000300800 */
[----:B------:R-:W2:Y:S04]  /*21bb0*/  LDL.LU R23, [R1+0x190] ;  /* 0x0001900001177983 */ /* 0x000ea80000300800 */
[----:B------:R-:W2:Y:S04]  /*21bc0*/  LDL.LU R18, [R1+0x964] ;  /* 0x0009640001127983 */ /* 0x000ea80000300800 */
[----:B------:R-:W2:Y:S01]  /*21bd0*/  LDL.LU R5, [R1] ;  /* 0x0000000001057983 */ /* 0x000ea20000300800 */
[----:B------:R-:W-:-:S02]  /*21be0*/  VIADD R6, R29, 0xd4 ;  /* 0x000000d41d067836 */ /* 0x000fc40000000000 */
[----:B------:R-:W-:Y:S01]  /*21bf0*/  VIADD R20, R3, UR4 ;  /* 0x0000000403147c36 */ /* 0x000fe20008000000 */
[----:B------:R-:W1:Y:S01]  /*21c00*/  LDCU UR4, c[0x0][0x3b8] ;  /* 0x00007700ff0477ac */ /* 0x000e620008000800 */
[----:B------:R-:W-:Y:S01]  /*21c10*/  VIADD R3, R29, 0xd5 ;  /* 0x000000d51d037836 */ /* 0x000fe20000000000 */
[----:B------:R-:W-:Y:S02]  /*21c20*/  ISETP.LT.AND P3, PT, R6, UR14, !P0 ;  /* 0x0000000e06007c0c */ /* 0x000fe4000c761270 */
[C---:B------:R-:W-:Y:S01]  /*21c30*/  LEA R6, P6, R20.reuse, R0, 0x2 ;  /* 0x0000000014067211 */ /* 0x040fe200078c10ff */
[----:B------:R-:W1:Y:S01]  /*21c40*/  LDCU UR14, c[0x0][0x39c] ;  /* 0x00007380ff0e77ac */ /* 0x000e620008000800 */
[----:B------:R-:W-:Y:S01]  /*21c50*/  ISETP.LT.AND P2, PT, R3, UR12, !P0 ;  /* 0x0000000c03007c0c */ /* 0x000fe2000c741270 */
[C---:B------:R-:W-:Y:S01]  /*21c60*/  VIADD R3, R20.reuse, UR5 ;  /* 0x0000000514037c36 */ /* 0x040fe20008000000 */
[----:B------:R-:W-:Y:S01]  /*21c70*/  LEA.HI.X.SX32 R7, R20, R2, 0x2, P6 ;  /* 0x0000000214077211 */ /* 0x000fe200030f16ff */
[----:B------:R-:W1:Y:S02]  /*21c80*/  LDCU UR12, c[0x0][0x39c] ;  /* 0x00007380ff0c77ac */ /* 0x000e640008000800 */
[C---:B------:R-:W-:Y:S01]  /*21c90*/  VIADD R20, R3.reuse, UR10 ;  /* 0x0000000a03147c36 */ /* 0x040fe20008000000 */
[----:B------:R-:W1:Y:S01]  /*21ca0*/  LDCU UR5, c[0x0][0x3b8] ;  /* 0x00007700ff0577ac */ /* 0x000e620008000800 */
[----:B------:R-:W1:Y:S01]  /*21cb0*/  LDCU UR10, c[0x0][0x3b8] ;  /* 0x00007700ff0a77ac */ /* 0x000e620008000800 */
[----:B--2---:R2:W-:Y:S01]  /*21cc0*/  @P1 STG.E desc[UR8][R6.64], R5 ;  /* 0x0000000506001986 */ /* 0x0045e2000c101908 */
[----:B------:R-:W-:Y:S01]  /*21cd0*/  LEA R4, P1, R3, R0, 0x2 ;  /* 0x0000000003047211 */ /* 0x000fe200078210ff */
[----:B--2---:R-:W-:-:S03]  /*21ce0*/  VIADD R6, R29, 0xd6 ;  /* 0x000000d61d067836 */ /* 0x004fc60000000000 */
[----:B------:R-:W-:Y:S01]  /*21cf0*/  LEA.HI.X.SX32 R5, R3, R2, 0x2, P1 ;  /* 0x0000000203057211 */ /* 0x000fe200008f16ff */
[----:B------:R-:W-:Y:S01]  /*21d00*/  VIADD R3, R29, 0xd7 ;  /* 0x000000d71d037836 */ /* 0x000fe20000000000 */
[----:B------:R-:W-:Y:S01]  /*21d10*/  ISETP.LT.AND P1, PT, R6, UR13, !P0 ;  /* 0x0000000d06007c0c */ /* 0x000fe2000c721270 */
[----:B------:R-:W2:Y:S01]  /*21d20*/  LDCU UR13, c[0x0][0x39c] ;  /* 0x00007380ff0d77ac */ /* 0x000ea20008000800 */
[C---:B------:R-:W-:Y:S01]  /*21d30*/  LEA R6, P6, R20.reuse, R0, 0x2 ;  /* 0x0000000014067211 */ /* 0x040fe200078c10ff */
[----:B------:R3:W-:Y:S01]  /*21d40*/  @P5 STG.E desc[UR8][R4.64], R21 ;  /* 0x0000001504005986 */ /* 0x0007e2000c101908 */
[----:B-1----:R-:W-:Y:S01]  /*21d50*/  ISETP.LT.AND P5, PT, R3, UR14, !P0 ;  /* 0x0000000e03007c0c */ /* 0x002fe2000c7a1270 */
[C---:B------:R-:W-:Y:S01]  /*21d60*/  VIADD R3, R20.reuse, UR6 ;  /* 0x0000000614037c36 */ /* 0x040fe20008000000 */
[----:B------:R-:W-:Y:S01]  /*21d70*/  LEA.HI.X.SX32 R7, R20, R2, 0x2, P6 ;  /* 0x0000000214077211 */ /* 0x000fe200030f16ff */
[----:B------:R-:W1:Y:S02]  /*21d80*/  LDCU UR14, c[0x0][0x39c] ;  /* 0x00007380ff0e77ac */ /* 0x000e640008000800 */
[----:B------:R-:W-:-:S02]  /*21d90*/  VIADD R20, R3, UR7 ;  /* 0x0000000703147c36 */ /* 0x000fc40008000000 */
[----:B------:R2:W-:Y:S01]  /*21da0*/  @P4 STG.E desc[UR8][R6.64], R24 ;  /* 0x0000001806004986 */ /* 0x0005e2000c101908 */
[----:B------:R-:W1:Y:S01]  /*21db0*/  LDCU UR6, c[0x0][0x3b8] ;  /* 0x00007700ff0677ac */ /* 0x000e620008000800 */
[C---:B---3--:R-:W-:Y:S02]  /*21dc0*/  LEA R4, P4, R3.reuse, R0, 0x2 ;  /* 0x0000000003047211 */ /* 0x048fe400078810ff */
[----:B------:R-:W3:Y:S01]  /*21dd0*/  LDL.LU R21, [R1+0x3e4] ;  /* 0x0003e40001157983 */ /* 0x000ee20000300800 */
[----:B------:R-:W1:Y:S01]  /*21de0*/  LDCU UR7, c[0x0][0x3b8] ;  /* 0x00007700ff0777ac */ /* 0x000e620008000800 */
[----:B------:R-:W-:Y:S01]  /*21df0*/  LEA.HI.X.SX32 R5, R3, R2, 0x2, P4 ;  /* 0x0000000203057211 */ /* 0x000fe200020f16ff */
[C---:B--2---:R-:W-:Y:S02]  /*21e00*/  VIADD R6, R29.reuse, 0xd8 ;  /* 0x000000d81d067836 */ /* 0x044fe40000000000 */
[----:B------:R-:W-:-:S03]  /*21e10*/  VIADD R3, R29, 0xd9 ;  /* 0x000000d91d037836 */ /* 0x000fc60000000000 */
[----:B------:R-:W-:Y:S01]  /*21e20*/  ISETP.LT.AND P4, PT, R6, UR12, !P0 ;  /* 0x0000000c06007c0c */ /* 0x000fe2000c781270 */
[----:B------:R2:W-:Y:S01]  /*21e30*/  @P3 STG.E desc[UR8][R4.64], R25 ;  /* 0x0000001904003986 */ /* 0x0005e2000c101908 */
[C---:B------:R-:W-:Y:S01]  /*21e40*/  LEA R6, P6, R20.reuse, R0, 0x2 ;  /* 0x0000000014067211 */ /* 0x040fe200078c10ff */
[----:B------:R-:W1:Y:S01]  /*21e50*/  LDCU UR12, c[0x0][0x39c] ;  /* 0x00007380ff0c77ac */ /* 0x000e620008000800 */
[----:B------:R-:W-:Y:S01]  /*21e60*/  ISETP.LT.AND P3, PT, R3, UR13, !P0 ;  /* 0x0000000d03007c0c */ /* 0x000fe2000c761270 */
[C---:B----4-:R-:W-:Y:S01]  /*21e70*/  VIADD R3, R20.reuse, UR11 ;  /* 0x0000000b14037c36 */ /* 0x050fe20008000000 */
[----:B------:R-:W-:Y:S01]  /*21e80*/  LEA.HI.X.SX32 R7, R20, R2, 0x2, P6 ;  /* 0x0000000214077211 */ /* 0x000fe200030f16ff */
[----:B------:R-:W4:Y:S02]  /*21e90*/  LDCU UR13, c[0x0][0x39c] ;  /* 0x00007380ff0d77ac */ /* 0x000f240008000800 */
[C---:B------:R-:W-:Y:S02]  /*21ea0*/  VIADD R20, R3.reuse, UR4 ;  /* 0x0000000403147c36 */ /* 0x040fe40008000000 */
[----:B------:R1:W-:Y:S01]  /*21eb0*/  @P2 STG.E desc[UR8][R6.64], R26 ;  /* 0x0000001a06002986 */ /* 0x0003e2000c101908 */
[----:B------:R-:W3:Y:S01]  /*21ec0*/  LDCU UR11, c[0x0][0x3b8] ;  /* 0x00007700ff0b77ac */ /* 0x000ee20008000800 */
[C---:B--2---:R-:W-:Y:S01]  /*21ed0*/  LEA R4, P2, R3.reuse, R0, 0x2 ;  /* 0x0000000003047211 */ /* 0x044fe200078410ff */
[----:B------:R-:W2:Y:S03]  /*21ee0*/  LDCU UR4, c[0x0][0x3b8] ;  /* 0x00007700ff0477ac */ /* 0x000ea60008000800 */
[----:B------:R-:W-:Y:S01]  /*21ef0*/  LEA.HI.X.SX32 R5, R3, R2, 0x2, P2 ;  /* 0x0000000203057211 */ /* 0x000fe200010f16ff */
[----:B-1----:R-:W-:-:S05]  /*21f00*/  VIADD R6, R29, 0xda ;  /* 0x000000da1d067836 */ /* 0x002fca0000000000 */
[----:B------:R-:W-:Y:S01]  /*21f10*/  ISETP.LT.AND P2, PT, R6, UR14, !P0 ;  /* 0x0000000e06007c0c */ /* 0x000fe2000c741270 */
[----:B------:R-:W-:Y:S01]  /*21f20*/  @P1 STG.E desc[UR8][R4.64], R27 ;  /* 0x0000001b04001986 */ /* 0x000fe2000c101908 */
[C---:B------:R-:W-:Y:S01]  /*21f30*/  LEA R6, P6, R20.reuse, R0, 0x2 ;  /* 0x0000000014067211 */ /* 0x040fe200078c10ff */
[----:B------:R-:W-:Y:S01]  /*21f40*/  VIADD R3, R29, 0xdb ;  /* 0x000000db1d037836 */ /* 0x000fe20000000000 */
[----:B------:R-:W1:Y:S02]  /*21f50*/  LDCU UR14, c[0x0][0x39c] ;  /* 0x00007380ff0e77ac */ /* 0x000e640008000800 */
[----:B------:R-:W-:-:S05]  /*21f60*/  LEA.HI.X.SX32 R7, R20, R2, 0x2, P6 ;  /* 0x0000000214077211 */ /* 0x000fca00030f16ff */
[----:B------:R1:W-:Y:S04]  /*21f70*/  @P5 STG.E desc[UR8][R6.64], R22 ;  /* 0x0000001606005986 */ /* 0x0003e8000c101908 */
[----:B-1----:R-:W2:Y:S04]  /*21f80*/  LDL.LU R22, [R1+0x194] ;  /* 0x0001940001167983 */ /* 0x002ea80000300800 */
[----:B------:R-:W2:Y:S04]  /*21f90*/  LDL.LU R24, [R1+0x3e8] ;  /* 0x0003e80001187983 */ /* 0x000ea80000300800 */
[----:B------:R-:W2:Y:S04]  /*21fa0*/  LDL.LU R25, [R1+0x198] ;  /* 0x0001980001197983 */ /* 0x000ea80000300800 */
[----:B------:R-:W2:Y:S04]  /*21fb0*/  LDL.LU R26, [R1+0x3ec] ;  /* 0x0003ec00011a7983 */ /* 0x000ea80000300800 */
[----:B------:R-:W2:Y:S01]  /*21fc0*/  LDL.LU R27, [R1+0x19c] ;  /* 0x00019c00011b7983 */ /* 0x000ea20000300800 */
[----:B------:R-:W-:Y:S01]  /*21fd0*/  ISETP.LT.AND P1, PT, R3, UR12, !P0 ;  /* 0x0000000c03007c0c */ /* 0x000fe2000c721270 */
[----:B------:R-:W-:Y:S01]  /*21fe0*/  VIADD R3, R20, UR5 ;  /* 0x0000000514037c36 */ /* 0x000fe20008000000 */
[----:B------:R-:W1:Y:S04]  /*21ff0*/  LDCU UR12, c[0x0][0x39c] ;  /* 0x00007380ff0c77ac */ /* 0x000e680008000800 */
[----:B------:R-:W-:Y:S01]  /*22000*/  LEA R4, P5, R3, R0, 0x2 ;  /* 0x0000000003047211 */ /* 0x000fe200078a10ff */
[----:B------:R-:W-:Y:S01]  /*22010*/  VIADD R6, R29, 0xdc ;  /* 0x000000dc1d067836 */ /* 0x000fe20000000000 */
[----:B------:R-:W1:Y:S02]  /*22020*/  LDCU UR5, c[0x0][0x3b8] ;  /* 0x00007700ff0577ac */ /* 0x000e640008000800 */
[----:B------:R-:W-:-:S05]  /*22030*/  LEA.HI.X.SX32 R5, R3, R2, 0x2, P5 ;  /* 0x0000000203057211 */ /* 0x000fca00028f16ff */
[----:B------:R1:W-:Y:S04]  /*22040*/  @P4 STG.E desc[UR8][R4.64], R19 ;  /* 0x0000001304004986 */ /* 0x0003e8000c101908 */
[----:B-1----:R-:W2:Y:S01]  /*22050*/  LDL.LU R19, [R1+0x960] ;  /* 0x0009600001137983 */ /* 0x002ea20000300800 */
[----:B------:R-:W-:Y:S01]  /*22060*/  VIADD R20, R3, UR10 ;  /* 0x0000000a03147c36 */ /* 0x000fe20008000000 */
[----:B----4-:R-:W-:Y:S01]  /*22070*/  ISETP.LT.AND P5, PT, R6, UR13, !P0 ;  /* 0x0000000d06007c0c */ /* 0x010fe2000c7a1270 */
[----:B------:R-:W-:Y:S01]  /*22080*/  VIADD R3, R29, 0xdd ;  /* 0x000000dd1d037836 */ /* 0x000fe20000000000 */
[----:B------:R-:W1:Y:S02]  /*22090*/  LDCU UR13, c[0x0][0x39c] ;  /* 0x00007380ff0d77ac */ /* 0x000e640008000800 */
[C---:B------:R-:W-:Y:S01]  /*220a0*/  LEA R6, P6, R20.reuse, R0, 0x2 ;  /* 0x0000000014067211 */ /* 0x040fe200078c10ff */
[----:B------:R-:W4:Y:S03]  /*220b0*/  LDCU UR10, c[0x0][0x3b8] ;  /* 0x00007700ff0a77ac */ /* 0x000f260008000800 */
[C---:B------:R-:W-:Y:S01]  /*220c0*/  LEA.HI.X.SX32 R7, R20.reuse, R2, 0x2, P6 ;  /* 0x0000000214077211 */ /* 0x040fe200030f16ff */
[----:B------:R-:W-:Y:S01]  /*220d0*/  VIADD R20, R20, UR6 ;  /* 0x0000000614147c36 */ /* 0x000fe20008000000 */
[----:B------:R-:W-:Y:S01]  /*220e0*/  ISETP.LT.AND P4, PT, R3, UR14, !P0 ;  /* 0x0000000e03007c0c */ /* 0x000fe2000c781270 */
[----:B------:R-:W1:Y:S02]  /*220f0*/  LDCU UR14, c[0x0][0x39c] ;  /* 0x00007380ff0e77ac */ /* 0x000e640008000800 */
[----:B------:R4:W-:Y:S01]  /*22100*/  @P3 STG.E desc[UR8][R6.64], R23 ;  /* 0x0000001706003986 */ /* 0x0009e2000c101908 */
[C---:B------:R-:W-:Y:S01]  /*22110*/  LEA R4, P3, R20.reuse, R0, 0x2 ;  /* 0x0000000014047211 */ /* 0x040fe200078610ff */
[C---:B------:R-:W-:Y:S01]  /*22120*/  VIADD R3, R20.reuse, UR7 ;  /* 0x0000000714037c36 */ /* 0x040fe20008000000 */
[----:B------:R-:W1:Y:S02]  /*22130*/  LDCU UR6, c[0x0][0x3b8] ;  /* 0x00007700ff0677ac */ /* 0x000e640008000800 */
[----:B------:R-:W-:Y:S01]  /*22140*/  LEA.HI.X.SX32 R5, R20, R2, 0x2, P3 ;  /* 0x0000000214057211 */ /* 0x000fe200018f16ff */
[----:B----4-:R-:W-:Y:S01]  /*22150*/  VIADD R6, R29, 0xde ;  /* 0x000000de1d067836 */ /* 0x010fe20000000000 */
[----:B------:R-:W4:Y:S04]  /*22160*/  LDCU UR7, c[0x0][0x3b8] ;  /* 0x00007700ff0777ac */ /* 0x000f280008000800 */
[----:B------:R-:W-:Y:S01]  /*22170*/  ISETP.LT.AND P3, PT, R6, UR12, !P0 ;  /* 0x0000000c06007c0c */ /* 0x000fe2000c761270 */
[----:B------:R-:W1:Y:S01]  /*22180*/  LDCU UR12, c[0x0][0x39c] ;  /* 0x00007380ff0c77ac */ /* 0x000e620008000800 */
[----:B------:R-:W-:-:S04]  /*22190*/  LEA R6, P6, R3, R0, 0x2 ;  /* 0x0000000003067211 */ /* 0x000fc800078c10ff */
[----:B------:R-:W-:Y:S01]  /*221a0*/  LEA.HI.X.SX32 R7, R3, R2, 0x2, P6 ;  /* 0x0000000203077211 */ /* 0x000fe200030f16ff */
[----:B------:R-:W-:Y:S01]  /*221b0*/  VIADD R20, R29, 0xdf ;  /* 0x000000df1d147836 */ /* 0x000fe20000000000 */
[----:B---3--:R3:W-:Y:S04]  /*221c0*/  @P2 STG.E desc[UR8][R4.64], R21 ;  /* 0x0000001504002986 */ /* 0x0087e8000c101908 */
[----:B-1----:R-:W-:Y:S01]  /*221d0*/  ISETP.LT.AND P2, PT, R20, UR13, !P0 ;  /* 0x0000000d14007c0c */ /* 0x002fe2000c741270 */
[----:B------:R-:W1:Y:S01]  /*221e0*/  LDCU UR13, c[0x0][0x39c] ;  /* 0x00007380ff0d77ac */ /* 0x000e620008000800 */
[----:B---3--:R-:W-:Y:S01]  /*221f0*/  VIADD R5, R3, UR11 ;  /* 0x0000000b03057c36 */ /* 0x008fe20008000000 */
[----:B------:R-:W3:Y:S03]  /*22200*/  LDCU UR11, c[0x0][0x3b8] ;  /* 0x00007700ff0b77ac */ /* 0x000ee60008000800 */
[----:B--2---:R-:W-:Y:S01]  /*22210*/  VIADD R3, R5, UR4 ;  /* 0x0000000405037c36 */ /* 0x004fe20008000000 */
[----:B------:R-:W2:Y:S01]  /*22220*/  LDCU UR4, c[0x0][0x3b8] ;  /* 0x00007700ff0477ac */ /* 0x000ea20008000800 */
[----:B------:R-:W-:-:S02]  /*22230*/  VIADD R20, R29, 0xe0 ;  /* 0x000000e01d147836 */ /* 0x000fc40000000000 */
[----:B------:R-:W-:Y:S01]  /*22240*/  VIADD R21, R3, UR5 ;  /* 0x0000000503157c36 */ /* 0x000fe20008000000 */
[----:B------:R-:W1:Y:S01]  /*22250*/  LDCU UR5, c[0x0][0x3b8] ;  /* 0x00007700ff0577ac */ /* 0x000e620008000800 */
[----:B------:R1:W-:Y:S01]  /*22260*/  @P1 STG.E desc[UR8][R6.64], R22 ;  /* 0x0000001606001986 */ /* 0x0003e2000c101908 */
[----:B------:R-:W-:-:S04]  /*22270*/  LEA R4, P1, R5, R0, 0x2 ;  /* 0x0000000005047211 */ /* 0x000fc800078210ff */
[----:B------:R-:W-:Y:S01]  /*22280*/  LEA.HI.X.SX32 R5, R5, R2, 0x2, P1 ;  /* 0x0000000205057211 */ /* 0x000fe200008f16ff */
[----:B-1----:R-:W-:Y:S01]  /*22290*/  VIADD R6, R29, 0xe1 ;  /* 0x000000e11d067836 */ /* 0x002fe20000000000 */
[----:B------:R-:W-:-:S03]  /*222a0*/  LEA R22, P6, R3, R0, 0x2 ;  /* 0x0000000003167211 */ /* 0x000fc600078c10ff */
[----:B------:R-:W-:Y:S01]  /*222b0*/  @P5 STG.E desc[UR8][R4.64], R24 ;  /* 0x0000001804005986 */ /* 0x000fe2000c101908 */
[----:B------:R-:W-:Y:S01]  /*222c0*/  ISETP.LT.AND P5, PT, R6, UR12, !P0 ;  /* 0x0000000c06007c0c */ /* 0x000fe2000c7a1270 */
[----:B------:R-:W1:Y:S01]  /*222d0*/  LDCU UR12, c[0x0][0x39c] ;  /* 0x00007380ff0c77ac */ /* 0x000e620008000800 */
[----:B------:R-:W-:Y:S01]  /*222e0*/  LEA.HI.X.SX32 R23, R3, R2, 0x2, P6 ;  /* 0x0000000203177211 */ /* 0x000fe200030f16ff */
[----:B------:R-:W1:Y:S01]  /*222f0*/  LDS.128 R4, [R28] ;  /* 0x000000001c047984 */ /* 0x000e620000000c00 */
[----:B------:R-:W-:Y:S01]  /*22300*/  ISETP.LT.AND P1, PT, R20, UR14, !P0 ;  /* 0x0000000e14007c0c */ /* 0x000fe2000c721270 */
[----:B------:R-:W2:Y:S02]  /*22310*/  LDCU UR14, c[0x0][0x39c] ;  /* 0x00007380ff0e77ac */ /* 0x000ea40008000800 */
[----:B------:R3:W-:Y:S01]  /*22320*/  @P4 STG.E desc[UR8][R22.64], R25 ;  /* 0x0000001916004986 */ /* 0x0007e2000c101908 */
[C---:B------:R-:W-:Y:S01]  /*22330*/  LEA R20, P4, R21.reuse, R0, 0x2 ;  /* 0x0000000015147211 */ /* 0x040fe200078810ff */
[C---:B------:R-:W-:Y:S01]  /*22340*/  VIADD R3, R21.reuse, UR10 ;  /* 0x0000000a15037c36 */ /* 0x040fe20008000000 */
[----:B------:R-:W1:Y:S02]  /*22350*/  LDCU UR10, c[0x0][0x3b8] ;  /* 0x00007700ff0a77ac */ /* 0x000e640008000800 */
[----:B------:R-:W-:Y:S01]  /*22360*/  LEA.HI.X.SX32 R21, R21, R2, 0x2, P4 ;  /* 0x0000000215157211 */ /* 0x000fe200020f16ff */
[----:B---3--:R-:W-:-:S05]  /*22370*/  VIADD R22, R29, 0xe2 ;  /* 0x000000e21d167836 */ /* 0x008fca0000000000 */
[----:B------:R-:W-:Y:S01]  /*22380*/  ISETP.LT.AND P4, PT, R22, UR13, !P0 ;  /* 0x0000000d16007c0c */ /* 0x000fe2000c781270 */
[----:B------:R-:W3:Y:S01]  /*22390*/  LDCU UR13, c[0x0][0x39c] ;  /* 0x00007380ff0d77ac */ /* 0x000ee20008000800 */
[----:B------:R-:W-:-:S04]  /*223a0*/  LEA R22, P6, R3, R0, 0x2 ;  /* 0x0000000003167211 */ /* 0x000fc800078c10ff */
[C---:B------:R-:W-:Y:S01]  /*223b0*/  LEA.HI.X.SX32 R23, R3.reuse, R2, 0x2, P6 ;  /* 0x0000000203177211 */ /* 0x040fe200030f16ff */
[----:B------:R-:W-:Y:S01]  /*223c0*/  VIADD R3, R3, UR6 ;  /* 0x0000000603037c36 */ /* 0x000fe20008000000 */
[----:B------:R1:W-:Y:S01]  /*223d0*/  @P3 STG.E desc[UR8][R20.64], R26 ;  /* 0x0000001a14003986 */ /* 0x0003e2000c101908 */
[----:B------:R-:W-:Y:S01]  /*223e0*/  VIADD R24, R29, 0xe3 ;  /* 0x000000e31d187836 */ /* 0x000fe20000000000 */
[----:B------:R-:W3:Y:S02]  /*223f0*/  LDCU UR6, c[0x0][0x3b8] ;  /* 0x00007700ff0677ac */ /* 0x000ee40008000800 */
[----:B------:R3:W-:Y:S02]  /*22400*/  @P2 STG.E desc[UR8][R22.64], R27 ;  /* 0x0000001b16002986 */ /* 0x0007e4000c101908 */
[----:B--2---:R-:W-:Y:S01]  /*22410*/  ISETP.LT.AND P3, PT, R24, UR14, !P0 ;  /* 0x0000000e18007c0c */ /* 0x004fe2000c761270 */
[C---:B----4-:R-:W-:Y:S01]  /*22420*/  VIADD R24, R3.reuse, UR7 ;  /* 0x0000000703187c36 */ /* 0x050fe20008000000 */
[----:B------:R-:W2:Y:S01]  /*22430*/  LDCU UR14, c[0x0][0x39c] ;  /* 0x00007380ff0e77ac */ /* 0x000ea20008000800 */
[----:B-1----:R-:W-:Y:S01]  /*22440*/  LEA R20, P2, R3, R0, 0x2 ;  /* 0x0000000003147211 */ /* 0x002fe200078410ff */
[----:B------:R-:W-:Y:S01]  /*22450*/  VIADD R25, R29, 0xe4 ;  /* 0x000000e41d197836 */ /* 0x000fe20000000000 */
[----:B------:R-:W1:Y:S01]  /*22460*/  LDCU UR7, c[0x0][0x3b8] ;  /* 0x00007700ff0777ac */ /* 0x000e620008000800 */
[----:B------:R-:W4:Y:S01]  /*22470*/  LDL.LU R26, [R1+0x21c] ;  /* 0x00021c00011a7983 */ /* 0x000f220000300800 */
[----:B------:R-:W-:Y:S01]  /*22480*/  LEA.HI.X.SX32 R21, R3, R2, 0x2, P2 ;  /* 0x0000000203157211 */ /* 0x000fe200010f16ff */
[----:B------:R-:W-:Y:S01]  /*22490*/  VIADD R3, R29, 0xe5 ;  /* 0x000000e51d037836 */ /* 0x000fe20000000000 */
[----:B---3--:R-:W-:-:S03]  /*224a0*/  LEA R22, P6, R24, R0, 0x2 ;  /* 0x0000000018167211 */ /* 0x008fc600078c10ff */
[----:B------:R3:W-:Y:S01]  /*224b0*/  @P1 STG.E desc[UR8][R20.64], R16 ;  /* 0x0000001014001986 */ /* 0x0007e2000c101908 */
[----:B------:R-:W-:Y:S01]  /*224c0*/  ISETP.LT.AND P1, PT, R3, UR13, !P0 ;  /* 0x0000000d03007c0c */ /* 0x000fe2000c721270 */
[C---:B------:R-:W-:Y:S01]  /*224d0*/  VIADD R3, R24.reuse, UR11 ;  /* 0x0000000b18037c36 */ /* 0x040fe20008000000 */
[----:B------:R-:W-:Y:S01]  /*224e0*/  ISETP.LT.AND P2, PT, R25, UR12, !P0 ;  /* 0x0000000c19007c0c */ /* 0x000fe2000c741270 */
[----:B------:R-:W1:Y:S01]  /*224f0*/  LDCU UR12, c[0x0][0x39c] ;  /* 0x00007380ff0c77ac */ /* 0x000e620008000800 */
[----:B------:R-:W-:Y:S01]  /*22500*/  LEA.HI.X.SX32 R23, R24, R2, 0x2, P6 ;  /* 0x0000000218177211 */ /* 0x000fe200030f16ff */
[C---:B------:R-:W-:Y:S01]  /*22510*/  VIADD R25, R3.reuse, UR4 ;  /* 0x0000000403197c36 */ /* 0x040fe20008000000 */
[----:B------:R-:W1:Y:S03]  /*22520*/  LDCU UR13, c[0x0][0x39c] ;  /* 0x00007380ff0d77ac */ /* 0x000e660008000800 */
[----:B------:R2:W-:Y:S01]  /*22530*/  @P5 STG.E desc[UR8][R22.64], R4 ;  /* 0x0000000416005986 */ /* 0x0005e2000c101908 */
[----:B---3--:R-:W-:Y:S01]  /*22540*/  LEA R20, P5, R3, R0, 0x2 ;  /* 0x0000000003147211 */ /* 0x008fe200078a10ff */
[----:B------:R-:W-:Y:S01]  /*22550*/  VIADD R24, R29, 0xe6 ;  /* 0x000000e61d187836 */ /* 0x000fe20000000000 */
[----:B------:R-:W3:Y:S02]  /*22560*/  LDCU UR11, c[0x0][0x3b8] ;  /* 0x00007700ff0b77ac */ /* 0x000ee40008000800 */
[----:B------:R-:W-:Y:S01]  /*22570*/  LEA.HI.X.SX32 R21, R3, R2, 0x2, P5 ;  /* 0x0000000203157211 */ /* 0x000fe200028f16ff */
[----:B------:R-:W-:Y:S01]  /*22580*/  VIADD R3, R29, 0xe7 ;  /* 0x000000e71d037836 */ /* 0x000fe20000000000 */
[----:B------:R-:W3:Y:S01]  /*22590*/  LDCU UR4, c[0x0][0x3b8] ;  /* 0x00007700ff0477ac */ /* 0x000ee20008000800 */
[----:B--2---:R-:W-:-:S02]  /*225a0*/  LEA R22, P6, R25, R0, 0x2 ;  /* 0x0000000019167211 */ /* 0x004fc400078c10ff */
[----:B------:R-:W-:Y:S01]  /*225b0*/  ISETP.LT.AND P5, PT, R24, UR14, !P0 ;  /* 0x0000000e18007c0c */ /* 0x000fe2000c7a1270 */
[----:B------:R-:W2:Y:S01]  /*225c0*/  LDCU UR14, c[0x0][0x39c] ;  /* 0x00007380ff0e77ac */ /* 0x000ea20008000800 */
[C---:B------:R-:W-:Y:S01]  /*225d0*/  LEA.HI.X.SX32 R23, R25.reuse, R2, 0x2, P6 ;  /* 0x0000000219177211 */ /* 0x040fe200030f16ff */
[----:B------:R-:W-:Y:S01]  /*225e0*/  VIADD R25, R25, UR5 ;  /* 0x0000000519197c36 */ /* 0x000fe20008000000 */
[----:B------:R-:W-:Y:S01]  /*225f0*/  @P4 STG.E desc[UR8][R20.64], R17 ;  /* 0x0000001114004986 */ /* 0x000fe2000c101908 */
[----:B-1----:R-:W-:Y:S01]  /*22600*/  ISETP.LT.AND P4, PT, R3, UR12, !P0 ;  /* 0x0000000c03007c0c */ /* 0x002fe2000c781270 */
[----:B------:R-:W-:Y:S01]  /*22610*/  VIADD R4, R29, 0xe8 ;  /* 0x000000e81d047836 */ /* 0x000fe20000000000 */
[----:B------:R-:W1:Y:S01]  /*22620*/  LDCU UR12, c[0x0][0x39c] ;  /* 0x00007380ff0c77ac */ /* 0x000e620008000800 */
[----:B------:R2:W-:Y:S01]  /*22630*/  @P3 STG.E desc[UR8][R22.64], R5 ;  /* 0x0000000516003986 */ /* 0x0005e2000c101908 */
[C---:B------:R-:W-:Y:S01]  /*22640*/  LEA R24, P3, R25.reuse, R0, 0x2 ;  /* 0x0000000019187211 */ /* 0x040fe200078610ff */
[----:B------:R-:W-:Y:S01]  /*22650*/  VIADD R3, R25, UR10 ;  /* 0x0000000a19037c36 */ /* 0x000fe20008000000 */
[----:B------:R-:W1:Y:S01]  /*22660*/  LDCU UR5, c[0x0][0x3b8] ;  /* 0x00007700ff0577ac */ /* 0x000e620008000800 */
[----:B------:R-:W-:Y:S01]  /*22670*/  VIADD R16, R29, 0xe9 ;  /* 0x000000e91d107836 */ /* 0x000fe20000000000 */
[----:B------:R-:W-:Y:S01]  /*22680*/  LEA.HI.X.SX32 R25, R25, R2, 0x2, P3 ;  /* 0x0000000219197211 */ /* 0x000fe200018f16ff */
[----:B------:R-:W3:Y:S01]  /*22690*/  LDS.128 R20, [R28+0x2000] ;  /* 0x002000001c147984 */ /* 0x000ee20000000c00 */
[----:B------:R-:W-:Y:S01]  /*226a0*/  ISETP.LT.AND P3, PT, R4, UR13, !P0 ;  /* 0x0000000d04007c0c */ /* 0x000fe2000c761270 */
[----:B------:R-:W1:Y:S01]  /*226b0*/  LDCU UR10, c[0x0][0x3b8] ;  /* 0x00007700ff0a77ac */ /* 0x000e620008000800 */
[C---:B------:R-:W-:Y:S01]  /*226c0*/  LEA R4, P6, R3.reuse, R0, 0x2 ;  /* 0x0000000003047211 */ /* 0x040fe200078c10ff */
[----:B------:R1:W-:Y:S01]  /*226d0*/  @P2 STG.E desc[UR8][R24.64], R18 ;  /* 0x0000001218002986 */ /* 0x0003e2000c101908 */
[----:B------:R-:W3:Y:S02]  /*226e0*/  LDCU UR13, c[0x0][0x39c] ;  /* 0x00007380ff0d77ac */ /* 0x000ee40008000800 */
[C---:B--2---:R-:W-:Y:S01]  /*226f0*/  LEA.HI.X.SX32 R5, R3.reuse, R2, 0x2, P6 ;  /* 0x0000000203057211 */ /* 0x044fe200030f16ff */
[----:B------:R-:W-:Y:S01]  /*22700*/  VIADD R3, R3, UR6 ;  /* 0x0000000603037c36 */ /* 0x000fe20008000000 */
[----:B------:R-:W-:Y:S01]  /*22710*/  ISETP.LT.AND P2, PT, R16, UR14, !P0 ;  /* 0x0000000e10007c0c */ /* 0x000fe2000c741270 */
[----:B------:R-:W-:Y:S01]  /*22720*/  VIADD R16, R29, 0xea ;  /* 0x000000ea1d107836 */ /* 0x000fe20000000000 */
[----:B------:R-:W2:Y:S01]  /*22730*/  LDCU UR14, c[0x0][0x39c] ;  /* 0x00007380ff0e77ac */ /* 0x000ea20008000800 */
[----:B------:R1:W-:Y:S01]  /*22740*/  @P1 STG.E desc[UR8][R4.64], R6 ;  /* 0x0000000604001986 */ /* 0x0003e2000c101908 */
[----:B------:R-:W2:Y:S01]  /*22750*/  LDCU UR6, c[0x0][0x3b8] ;  /* 0x00007700ff0677ac */ /* 0x000ea20008000800 */
[C---:B-1----:R-:W-:Y:S01]  /*22760*/  VIADD R25, R3.reuse, UR7 ;  /* 0x0000000703197c36 */ /* 0x042fe20008000000 */
[----:B------:R-:W1:Y:S01]  /*22770*/  LDCU UR7, c[0x0][0x3b8] ;  /* 0x00007700ff0777ac */ /* 0x000e620008000800 */
[----:B------:R-:W-:-:S04]  /*22780*/  LEA R4, P1, R3, R0, 0x2 ;  /* 0x0000000003047211 */ /* 0x000fc800078210ff */
[----:B------:R-:W-:Y:S02]  /*22790*/  LEA.HI.X.SX32 R5, R3, R2, 0x2, P1 ;  /* 0x0000000203057211 */ /* 0x000fe400008f16ff */
[----:B------:R-:W-:Y:S01]  /*227a0*/  ISETP.LT.AND P1, PT, R16, UR12, !P0 ;  /* 0x0000000c10007c0c */ /* 0x000fe2000c721270 */
[----:B------:R-:W1:Y:S01]  /*227b0*/  LDCU UR12, c[0x0][0x39c] ;  /* 0x00007380ff0c77ac */ /* 0x000e620008000800 */
[----:B------:R-:W-:-:S04]  /*227c0*/  LEA R16, P6, R25, R0, 0x2 ;  /* 0x0000000019107211 */ /* 0x000fc800078c10ff */
[C---:B------:R-:W-:Y:S01]  /*227d0*/  LEA.HI.X.SX32 R17, R25.reuse, R2, 0x2, P6 ;  /* 0x0000000219117211 */ /* 0x040fe200030f16ff */
[----:B---3--:R-:W-:Y:S01]  /*227e0*/  VIADD R25, R25, UR11 ;  /* 0x0000000b19197c36 */ /* 0x008fe20008000000 */
[----:B------:R3:W-:Y:S01]  /*227f0*/  @P5 STG.E desc[UR8][R4.64], R19 ;  /* 0x0000001304005986 */ /* 0x0007e2000c101908 */
[----:B------:R-:W-:Y:S01]  /*22800*/  VIADD R3, R29, 0xeb ;  /* 0x000000eb1d037836 */ /* 0x000fe20000000000 */
[----:B------:R-:W1:Y:S01]  /*22810*/  LDCU UR11, c[0x0][0x3b8] ;  /* 0x00007700ff0b77ac */ /* 0x000e620008000800 */
[----:B------:R-:W-:Y:S01]  /*22820*/  VIADD R27, R25, UR4 ;  /* 0x00000004191b7c36 */ /* 0x000fe20008000000 */
[----:B------:R2:W-:Y:S02]  /*22830*/  @P4 STG.E desc[UR8][R16.64], R7 ;  /* 0x0000000710004986 */ /* 0x0005e4000c101908 */
[----:B------:R-:W-:Y:S01]  /*22840*/  ISETP.LT.AND P5, PT, R3, UR13, !P0 ;  /* 0x0000000d03007c0c */ /* 0x000fe2000c7a1270 */
[----:B------:R-:W1:Y:S01]  /*22850*/  LDCU UR4, c[0x0][0x3b8] ;  /* 0x00007700ff0477ac */ /* 0x000e620008000800 */
[----:B------:R-:W-:-:S02]  /*22860*/  LEA R18, P6, R27, R0, 0x2 ;  /* 0x000000001b127211 */ /* 0x000fc400078c10ff */
[----:B------:R-:W-:Y:S01]  /*22870*/  LEA R24, P4, R25, R0, 0x2 ;  /* 0x0000000019187211 */ /* 0x000fe200078810ff */
[----:B------:R-:W-:Y:S01]  /*22880*/  VIADD R3, R29, 0xec ;  /* 0x000000ec1d037836 */ /* 0x000fe20000000000 */
[CC--:B---3--:R-:W-:Y:S01]  /*22890*/  LEA.HI.X.SX32 R19, R27.reuse, R2.reuse, 0x2, P6 ;  /* 0x000000021b137211 */ /* 0x0c8fe200030f16ff */
[----:B------:R-:W-:Y:S01]  /*228a0*/  VIADD R27, R27, UR5 ;  /* 0x000000051b1b7c36 */ /* 0x000fe20008000000 */
[----:B------:R-:W-:Y:S01]  /*228b0*/  LEA.HI.X.SX32 R25, R25, R2, 0x2, P4 ;  /* 0x0000000219197211 */ /* 0x000fe200020f16ff */
[----:B------:R-:W3:Y:S02]  /*228c0*/  LDCU UR13, c[0x0][0x39c] ;  /* 0x00007380ff0d77ac */ /* 0x000ee40008000800 */
[----:B--2---:R-:W-:Y:S02]  /*228d0*/  VIADD R17, R27, UR10 ;  /* 0x0000000a1b117c36 */ /* 0x004fe40008000000 */
[----:B------:R2:W-:Y:S01]  /*228e0*/  @P3 STG.E desc[UR8][R24.64], R12 ;  /* 0x0000000c18003986 */ /* 0x0005e2000c101908 */
[----:B------:R-:W-:Y:S01]  /*228f0*/  ISETP.LT.AND P4, PT, R3, UR14, !P0 ;  /* 0x0000000e03007c0c */ /* 0x000fe2000c781270 */
[----:B------:R-:W3:Y:S01]  /*22900*/  LDCU UR5, c[0x0][0x3b8] ;  /* 0x00007700ff0577ac */ /* 0x000ee20008000800 */
[-C--:B------:R-:W-:Y:S01]  /*22910*/  LEA R4, P6, R17, R0.reuse, 0x2 ;  /* 0x0000000011047211 */ /* 0x080fe200078c10ff */
[----:B------:R2:W-:Y:S01]  /*22920*/  @P2 STG.E desc[UR8][R18.64], R20 ;  /* 0x0000001412002986 */ /* 0x0005e2000c101908 */
[----:B------:R-:W-:Y:S01]  /*22930*/  LEA R6, P2, R27, R0, 0x2 ;  /* 0x000000001b067211 */ /* 0x000fe200078410ff */
[----:B------:R-:W-:Y:S01]  /*22940*/  VIADD R3, R29, 0xed ;  /* 0x000000ed1d037836 */ /* 0x000fe20000000000 */
[CC--:B------:R-:W-:Y:S01]  /*22950*/  LEA.HI.X.SX32 R5, R17.reuse, R2.reuse, 0x2, P6 ;  /* 0x0000000211057211 */ /* 0x0c0fe200030f16ff */
[----:B------:R-:W-:Y:S01]  /*22960*/  VIADD R17, R17, UR6 ;  /* 0x0000000611117c36 */ /* 0x000fe20008000000 */
[----:B------:R-:W-:Y:S01]  /*22970*/  LEA.HI.X.SX32 R7, R27, R2, 0x2, P2 ;  /* 0x000000021b077211 */ /* 0x000fe200010f16ff */
[----:B------:R-:W3:Y:S01]  /*22980*/  LDCU UR14, c[0x0][0x39c] ;  /* 0x00007380ff0e77ac */ /* 0x000ee20008000800 */
[----:B-1----:R-:W-:Y:S01]  /*22990*/  ISETP.LT.AND P3, PT, R3, UR12, !P0 ;  /* 0x0000000c03007c0c */ /* 0x002fe2000c761270 */
[----:B------:R-:W-:-:S02]  /*229a0*/  VIADD R27, R17, UR7 ;  /* 0x00000007111b7c36 */ /* 0x000fc40008000000 */
[----:B------:R-:W-:Y:S01]  /*229b0*/  @P1 STG.E desc[UR8][R6.64], R13 ;  /* 0x0000000d06001986 */ /* 0x000fe2000c101908 */
[----:B------:R-:W1:Y:S03]  /*229c0*/  LDCU UR12, c[0x0][0x39c] ;  /* 0x00007380ff0c77ac */ /* 0x000e660008000800 */
[----:B------:R-:W-:Y:S01]  /*229d0*/  @P5 STG.E desc[UR8][R4.64], R21 ;  /* 0x0000001504005986 */ /* 0x000fe2000c101908 */
[-C--:B--2---:R-:W-:Y:S01]  /*229e0*/  LEA R24, P5, R17, R0.reuse, 0x2 ;  /* 0x0000000011187211 */ /* 0x084fe200078a10ff */
[----:B------:R-:W2:Y:S01]  /*229f0*/  LDCU UR10, c[0x0][0x3b8] ;  /* 0x00007700ff0a77ac */ /* 0x000ea20008000800 */
[----:B------:R-:W-:Y:S01]  /*22a00*/  LEA R18, P6, R27, R0, 0x2 ;  /* 0x000000001b127211 */ /* 0x000fe200078c10ff */
[----:B------:R-:W4:Y:S01]  /*22a10*/  LDL.LU R20, [R1+0x214] ;  /* 0x0002140001147983 */ /* 0x000f220000300800 */
[-C--:B------:R-:W-:Y:S01]  /*22a20*/  LEA.HI.X.SX32 R25, R17, R2.reuse, 0x2, P5 ;  /* 0x0000000211197211 */ /* 0x080fe200028f16ff */
[----:B------:R-:W-:Y:S01]  /*22a30*/  VIADD R3, R29, 0xee ;  /* 0x000000ee1d037836 */ /* 0x000fe20000000000 */
[----:B------:R-:W-:Y:S01]  /*22a40*/  LEA.HI.X.SX32 R19, R27, R2, 0x2, P6 ;  /* 0x000000021b137211 */ /* 0x000fe200030f16ff */
[----:B------:R-:W2:Y:S01]  /*22a50*/  LDS.128 R4, [R28+0x4000] ;  /* 0x004000001c047984 */ /* 0x000ea20000000c00 */
[----:B------:R-:W1:Y:S03]  /*22a60*/  LDCU UR6, c[0x0][0x3b8] ;  /* 0x00007700ff0677ac */ /* 0x000e660008000800 */
[----:B------:R3:W-:Y:S01]  /*22a70*/  @P4 STG.E desc[UR8][R24.64], R14 ;  /* 0x0000000e18004986 */ /* 0x0007e2000c101908 */
[----:B------:R-:W1:Y:S03]  /*22a80*/  LDCU UR7, c[0x0][0x3b8] ;  /* 0x00007700ff0777ac */ /* 0x000e660008000800 */
[----:B------:R1:W-:Y:S04]  /*22a90*/  @P3 STG.E desc[UR8][R18.64], R22 ;  /* 0x0000001612003986 */ /* 0x0003e8000c101908 */
[----:B---3--:R-:W3:Y:S04]  /*22aa0*/  LDL.LU R24, [R1+0x218] ;  /* 0x0002180001187983 */ /* 0x008ee80000300800 */
[----:B-1----:R-:W3:Y:S01]  /*22ab0*/  LDL.LU R22, [R1+0x210] ;  /* 0x0002100001167983 */ /* 0x002ee20000300800 */
[----:B------:R-:W-:Y:S01]  /*22ac0*/  ISETP.LT.AND P2, PT, R3, UR13, !P0 ;  /* 0x0000000d03007c0c */ /* 0x000fe2000c741270 */
[----:B------:R-:W-:Y:S01]  /*22ad0*/  VIADD R3, R29, 0xef ;  /* 0x000000ef1d037836 */ /* 0x000fe20000000000 */
[----:B------:R-:W1:Y:S04]  /*22ae0*/  LDCU UR13, c[0x0][0x39c] ;  /* 0x00007380ff0d77ac */ /* 0x000e680008000800 */
[----:B------:R-:W-:Y:S01]  /*22af0*/  ISETP.LT.AND P1, PT, R3, UR14, !P0 ;  /* 0x0000000e03007c0c */ /* 0x000fe2000c721270 */
[----:B------:R-:W-:Y:S01]  /*22b00*/  VIADD R3, R29, 0xf0 ;  /* 0x000000f01d037836 */ /* 0x000fe20000000000 */
[----:B------:R-:W2:Y:S04]  /*22b10*/  LDCU UR14, c[0x0][0x39c] ;  /* 0x00007380ff0e77ac */ /* 0x000ea80008000800 */
[----:B------:R-:W-:Y:S01]  /*22b20*/  ISETP.LT.AND P5, PT, R3, UR12, !P0 ;  /* 0x0000000c03007c0c */ /* 0x000fe2000c7a1270 */
[----:B------:R-:W2:Y:S01]  /*22b30*/  LDCU UR12, c[0x0][0x39c] ;  /* 0x00007380ff0c77ac */ /* 0x000ea20008000800 */
[----:B------:R-:W-:-:S02]  /*22b40*/  VIADD R27, R27, UR11 ;  /* 0x0000000b1b1b7c36 */ /* 0x000fc40008000000 */
[----:B------:R-:W-:Y:S01]  /*22b50*/  VIADD R3, R29, 0xf1 ;  /* 0x000000f11d037836 */ /* 0x000fe20000000000 */
[----:B------:R-:W2:Y:S01]  /*22b60*/  LDCU UR11, c[0x0][0x3b8] ;  /* 0x00007700ff0b77ac */ /* 0x000ea20008000800 */
[C---:B------:R-:W-:Y:S01]  /*22b70*/  VIADD R21, R27.reuse, UR4 ;  /* 0x000000041b157c36 */ /* 0x040fe20008000000 */
[-C--:B------:R-:W-:Y:S02]  /*22b80*/  LEA R16, P3, R27, R0.reuse, 0x2 ;  /* 0x000000001b107211 */ /* 0x080fe400078610ff */
[----:B-1----:R-:W-:Y:S01]  /*22b90*/  ISETP.LT.AND P4, PT, R3, UR13, !P0 ;  /* 0x0000000d03007c0c */ /* 0x002fe2000c781270 */
[----:B------:R-:W-:Y:S01]  /*22ba0*/  VIADD R3, R29, 0xf2 ;  /* 0x000000f21d037836 */ /* 0x000fe20000000000 */
[----:B------:R-:W1:Y:S01]  /*22bb0*/  LDCU UR13, c[0x0][0x39c] ;  /* 0x00007380ff0d77ac */ /* 0x000e620008000800 */
[----:B------:R-:W-:Y:S02]  /*22bc0*/  LEA R12, P6, R21, R0, 0x2 ;  /* 0x00000000150c7211 */ /* 0x000fe400078c10ff */
[-C--:B------:R-:W-:Y:S01]  /*22bd0*/  LEA.HI.X.SX32 R17, R27, R2.reuse, 0x2, P3 ;  /* 0x000000021b117211 */ /* 0x080fe200018f16ff */
[----:B------:R-:W1:Y:S01]  /*22be0*/  LDCU UR4, c[0x0][0x3b8] ;  /* 0x00007700ff0477ac */ /* 0x000e620008000800 */
[C---:B------:R-:W-:Y:S01]  /*22bf0*/  LEA.HI.X.SX32 R13, R21.reuse, R2, 0x2, P6 ;  /* 0x00000002150d7211 */ /* 0x040fe200030f16ff */
[----:B------:R-:W-:Y:S01]  /*22c00*/  VIADD R21, R21, UR5 ;  /* 0x0000000515157c36 */ /* 0x000fe20008000000 */
[----:B--2---:R-:W-:Y:S01]  /*22c10*/  ISETP.LT.AND P3, PT, R3, UR12, !P0 ;  /* 0x0000000c03007c0c */ /* 0x004fe2000c761270 */
[----:B------:R-:W2:Y:S01]  /*22c20*/  LDCU UR12, c[0x0][0x39c] ;  /* 0x00007380ff0c77ac */ /* 0x000ea20008000800 */
[----:B------:R-:W-:-:S02]  /*22c30*/  VIADD R3, R29, 0xf3 ;  /* 0x000000f31d037836 */ /* 0x000fc40000000000 */
[----:B------:R-:W-:Y:S01]  /*22c40*/  VIADD R25, R21, UR6 ;  /* 0x0000000615197c36 */ /* 0x000fe20008000000 */
[----:B------:R1:W-:Y:S01]  /*22c50*/  @P2 STG.E desc[UR8][R16.64], R15 ;  /* 0x0000000f10002986 */ /* 0x0003e2000c101908 */
[----:B------:R-:W2:Y:S01]  /*22c60*/  LDCU UR5, c[0x0][0x3b8] ;  /* 0x00007700ff0577ac */ /* 0x000ea20008000800 */
[----:B------:R-:W-:Y:S01]  /*22c70*/  ISETP.LT.AND P2, PT, R3, UR14, !P0 ;  /* 0x0000000e03007c0c */ /* 0x000fe2000c741270 */
[----:B------:R-:W-:Y:S01]  /*22c80*/  VIADD R3, R29, 0xf4 ;  /* 0x000000f41d037836 */ /* 0x000fe20000000000 */
[----:B------:R2:W-:Y:S01]  /*22c90*/  @P1 STG.E desc[UR8][R12.64], R23 ;  /* 0x000000170c001986 */ /* 0x0005e2000c101908 */
[-C--:B------:R-:W-:Y:S01]  /*22ca0*/  LEA R18, P1, R21, R0.reuse, 0x2 ;  /* 0x0000000015127211 */ /* 0x080fe200078210ff */
[----:B------:R-:W2:Y:S01]  /*22cb0*/  LDCU UR14, c[0x0][0x39c] ;  /* 0x00007380ff0e77ac */ /* 0x000ea20008000800 */
[----:B------:R-:W-:Y:S02]  /*22cc0*/  LEA R14, P6, R25, R0, 0x2 ;  /* 0x00000000190e7211 */ /* 0x000fe400078c10ff */
[-C--:B------:R-:W-:Y:S01]  /*22cd0*/  LEA.HI.X.SX32 R19, R21, R2.reuse, 0x2, P1 ;  /* 0x0000000215137211 */ /* 0x080fe200008f16ff */
[----:B------:R-:W2:Y:S01]  /*22ce0*/  LDCU UR6, c[0x0][0x3b8] ;  /* 0x00007700ff0677ac */ /* 0x000ea20008000800 */
[----:B-1----:R-:W-:Y:S01]  /*22cf0*/  ISETP.LT.AND P1, PT, R3, UR13, !P0 ;  /* 0x0000000d03007c0c */ /* 0x002fe2000c721270 */
[----:B------:R-:W-:Y:S01]  /*22d00*/  VIADD R3, R29, 0xf5 ;  /* 0x000000f51d037836 */ /* 0x000fe20000000000 */
[C---:B------:R-:W-:Y:S01]  /*22d10*/  LEA.HI.X.SX32 R15, R25.reuse, R2, 0x2, P6 ;  /* 0x00000002190f7211 */ /* 0x040fe200030f16ff */
[----:B------:R-:W1:Y:S01]  /*22d20*/  LDCU UR13, c[0x0][0x39c] ;  /* 0x00007380ff0d77ac */ /* 0x000e620008000800 */
[----:B------:R-:W-:Y:S01]  /*22d30*/  VIADD R25, R25, UR10 ;  /* 0x0000000a19197c36 */ /* 0x000fe20008000000 */
[----:B------:R-:W1:Y:S03]  /*22d40*/  LDCU UR10, c[0x0][0x3b8] ;  /* 0x00007700ff0a77ac */ /* 0x000e660008000800 */
[----:B------:R-:W-:Y:S01]  /*22d50*/  VIADD R21, R25, UR7 ;  /* 0x0000000719157c36 */ /* 0x000fe20008000000 */
[----:B------:R-:W1:Y:S04]  /*22d60*/  LDCU UR7, c[0x0][0x3b8] ;  /* 0x00007700ff0777ac */ /* 0x000e680008000800 */
[----:B------:R-:W-:-:S04]  /*22d70*/  LEA R16, P6, R21, R0, 0x2 ;  /* 0x0000000015107211 */ /* 0x000fc800078c10ff */
[C---:B------:R-:W-:Y:S01]  /*22d80*/  LEA.HI.X.SX32 R17, R21.reuse, R2, 0x2, P6 ;  /* 0x0000000215117211 */ /* 0x040fe200030f16ff */
[----:B------:R-:W-:Y:S01]  /*22d90*/  VIADD R21, R21, UR11 ;  /* 0x0000000b15157c36 */ /* 0x000fe20008000000 */
[----:B------:R-:W1:Y:S03]  /*22da0*/  LDCU UR11, c[0x0][0x3b8] ;  /* 0x00007700ff0b77ac */ /* 0x000e660008000800 */
[----:B--2---:R-:W-:Y:S01]  /*22db0*/  VIADD R23, R21, UR4 ;  /* 0x0000000415177c36 */ /* 0x004fe20008000000 */
[----:B------:R-:W2:Y:S01]  /*22dc0*/  LDCU UR4, c[0x0][0x3b8] ;  /* 0x00007700ff0477ac */ /* 0x000ea20008000800 */
[----:B---3--:R3:W-:Y:S01]  /*22dd0*/  @P5 STG.E desc[UR8][R18.64], R22 ;  /* 0x0000001612005986 */ /* 0x0087e2000c101908 */
[----:B------:R-:W-:Y:S01]  /*22de0*/  ISETP.LT.AND P5, PT, R3, UR12, !P0 ;  /* 0x0000000c03007c0c */ /* 0x000fe2000c7a1270 */
[----:B------:R-:W2:Y:S01]  /*22df0*/  LDCU UR12, c[0x0][0x39c] ;  /* 0x00007380ff0c77ac */ /* 0x000ea20008000800 */
[----:B------:R-:W-:Y:S01]  /*22e00*/  VIADD R3, R29, 0xf6 ;  /* 0x000000f61d037836 */ /* 0x000fe20000000000 */
[----:B------:R-:W-:Y:S01]  /*22e10*/  @P4 STG.E desc[UR8][R14.64], R4 ;  /* 0x000000040e004986 */ /* 0x000fe2000c101908 */
[----:B------:R-:W-:-:S04]  /*22e20*/  LEA R12, P4, R25, R0, 0x2 ;  /* 0x00000000190c7211 */ /* 0x000fc800078810ff */
[----:B------:R-:W-:Y:S02]  /*22e30*/  LEA.HI.X.SX32 R13, R25, R2, 0x2, P4 ;  /* 0x00000002190d7211 */ /* 0x000fe400020f16ff */
[----:B------:R-:W-:Y:S01]  /*22e40*/  ISETP.LT.AND P4, PT, R3, UR14, !P0 ;  /* 0x0000000e03007c0c */ /* 0x000fe2000c781270 */
[----:B------:R-:W-:Y:S01]  /*22e50*/  VIADD R3, R29, 0xf7 ;  /* 0x000000f71d037836 */ /* 0x000fe20000000000 */
[----:B------:R-:W2:Y:S01]  /*22e60*/  LDCU UR14, c[0x0][0x39c] ;  /* 0x00007380ff0e77ac */ /* 0x000ea20008000800 */
[----:B----4-:R4:W-:Y:S03]  /*22e70*/  @P3 STG.E desc[UR8][R12.64], R20 ;  /* 0x000000140c003986 */ /* 0x0109e6000c101908 */
[----:B-1----:R-:W-:Y:S01]  /*22e80*/  ISETP.LT.AND P3, PT, R3, UR13, !P0 ;  /* 0x0000000d03007c0c */ /* 0x002fe2000c761270 */
[----:B------:R-:W-:Y:S01]  /*22e90*/  @P2 STG.E desc[UR8][R16.64], R5 ;  /* 0x0000000510002986 */ /* 0x000fe2000c101908 */
[----:B------:R-:W-:Y:S01]  /*22ea0*/  VIADD R3, R29, 0xf8 ;  /* 0x000000f81d037836 */ /* 0x000fe20000000000 */
[-C--:B---3--:R-:W-:Y:S01]  /*22eb0*/  LEA R18, P6, R23, R0.reuse, 0x2 ;  /* 0x0000000017127211 */ /* 0x088fe200078c10ff */
[----:B------:R-:W1:Y:S01]  /*22ec0*/  LDCU UR13, c[0x0][0x39c] ;  /* 0x00007380ff0d77ac */ /* 0x000e620008000800 */
[----:B------:R-:W3:Y:S01]  /*22ed0*/  LDS.128 R12, [R28+0x6000] ;  /* 0x006000001c0c7984 */ /* 0x000ee20000000c00 */
[----:B----4-:R-:W-:-:S04]  /*22ee0*/  LEA R20, P2, R21, R0, 0x2 ;  /* 0x0000000015147211 */ /* 0x010fc800078410ff */
[-C--:B------:R-:W-:Y:S02]  /*22ef0*/  LEA.HI.X.SX32 R21, R21, R2.reuse, 0x2, P2 ;  /* 0x0000000215157211 */ /* 0x080fe400010f16ff */
[----:B--2---:R-:W-:Y:S01]  /*22f00*/  ISETP.LT.AND P2, PT, R3, UR12, !P0 ;  /* 0x0000000c03007c0c */ /* 0x004fe2000c741270 */
[----:B------:R-:W2:Y:S01]  /*22f10*/  LDCU UR12, c[0x0][0x39c] ;  /* 0x00007380ff0c77ac */ /* 0x000ea20008000800 */
[----:B------:R-:W-:Y:S01]  /*22f20*/  VIADD R3, R29, 0xf9 ;  /* 0x000000f91d037836 */ /* 0x000fe20000000000 */
[C---:B------:R-:W-:Y:S01]  /*22f30*/  LEA.HI.X.SX32 R19, R23.reuse, R2, 0x2, P6 ;  /* 0x0000000217137211 */ /* 0x040fe200030f16ff */
[----:B------:R-:W-:Y:S01]  /*22f40*/  VIADD R23, R23, UR5 ;  /* 0x0000000517177c36 */ /* 0x000fe20008000000 */
[----:B------:R4:W-:Y:S01]  /*22f50*/  @P1 STG.E desc[UR8][R20.64], R24 ;  /* 0x0000001814001986 */ /* 0x0009e2000c101908 */
[----:B------:R-:W1:Y:S01]  /*22f60*/  LDCU UR5, c[0x0][0x3b8] ;  /* 0x00007700ff0577ac */ /* 0x000e620008000800 */
[----:B------:R-:W-:Y:S01]  /*22f70*/  ISETP.LT.AND P1, PT, R3, UR14, !P0 ;  /* 0x0000000e03007c0c */ /* 0x000fe2000c721270 */
[----:B------:R-:W-:Y:S01]  /*22f80*/  VIADD R3, R29, 0xfa ;  /* 0x000000fa1d037836 */ /* 0x000fe20000000000 */
[----:B------:R1:W-:Y:S01]  /*22f90*/  @P5 STG.E desc[UR8][R18.64], R6 ;  /* 0x0000000612005986 */ /* 0x0003e2000c101908 */
[C---:B------:R-:W-:Y:S01]  /*22fa0*/  LEA R4, P5, R23.reuse, R0, 0x2 ;  /* 0x0000000017047211 */ /* 0x040fe200078a10ff */
[----:B------:R-:W1:Y:S01]  /*22fb0*/  LDCU UR14, c[0x0][0x39c] ;  /* 0x00007380ff0e77ac */ /* 0x000e620008000800 */
[----:B----4-:R-:W-:-:S02]  /*22fc0*/  VIADD R21, R23, UR6 ;  /* 0x0000000617157c36 */ /* 0x010fc40008000000 */
[----:B------:R-:W-:Y:S01]  /*22fd0*/  LEA.HI.X.SX32 R5, R23, R2, 0x2, P5 ;  /* 0x0000000217057211 */ /* 0x000fe200028f16ff */
[----:B------:R-:W4:Y:S01]  /*22fe0*/  LDCU UR6, c[0x0][0x3b8] ;  /* 0x00007700ff0677ac */ /* 0x000f220008000800 */
[----:B--2---:R-:W-:Y:S02]  /*22ff0*/  ISETP.LT.AND P5, PT, R3, UR12, !P0 ;  /* 0x0000000c03007c0c */ /* 0x004fe4000c7a1270 */
[----:B------:R-:W-:Y:S01]  /*23000*/  LEA R16, P6, R21, R0, 0x2 ;  /* 0x0000000015107211 */ /* 0x000fe200078c10ff */
[----:B------:R-:W2:Y:S01]  /*23010*/  LDCU UR12, c[0x0][0x39c] ;  /* 0x00007380ff0c77ac */ /* 0x000ea20008000800 */
[----:B------:R-:W-:Y:S02]  /*23020*/  VIADD R3, R29, 0xfb ;  /* 0x000000fb1d037836 */ /* 0x000fe40000000000 */
[C---:B------:R-:W-:Y:S01]  /*23030*/  LEA.HI.X.SX32 R17, R21.reuse, R2, 0x2, P6 ;  /* 0x0000000215117211 */ /* 0x040fe200030f16ff */
[----:B------:R-:W-:Y:S01]  /*23040*/  VIADD R21, R21, UR10 ;  /* 0x0000000a15157c36 */ /* 0x000fe20008000000 */
[----:B------:R3:W-:Y:S01]  /*23050*/  @P4 STG.E desc[UR8][R4.64], R26 ;  /* 0x0000001a04004986 */ /* 0x0007e2000c101908 */
[----:B-1----:R-:W-:Y:S01]  /*23060*/  ISETP.LT.AND P4, PT, R3, UR13, !P0 ;  /* 0x0000000d03007c0c */ /* 0x002fe2000c781270 */
[----:B------:R-:W-:Y:S01]  /*23070*/  VIADD R3, R29, 0xfc ;  /* 0x000000fc1d037836 */ /* 0x000fe20000000000 */
[----:B------:R-:W1:Y:S01]  /*23080*/  LDCU UR10, c[0x0][0x3b8] ;  /* 0x00007700ff0a77ac */ /* 0x000e620008000800 */
[C---:B------:R-:W-:Y:S01]  /*23090*/  LEA R18, P6, R21.reuse, R0, 0x2 ;  /* 0x0000000015127211 */ /* 0x040fe200078c10ff */
[----:B------:R4:W-:Y:S01]  /*230a0*/  @P3 STG.E desc[UR8][R16.64], R7 ;  /* 0x0000000710003986 */ /* 0x0009e2000c101908 */
[----:B------:R-:W-:Y:S01]  /*230b0*/  VIADD R23, R21, UR7 ;  /* 0x0000000715177c36 */ /* 0x000fe20008000000 */
[----:B------:R-:W-:Y:S01]  /*230c0*/  ISETP.LT.AND P3, PT, R3, UR14, !P0 ;  /* 0x0000000e03007c0c */ /* 0x000fe2000c761270 */
[----:B------:R-:W-:Y:S01]  /*230d0*/  VIADD R3, R29, 0xfd ;  /* 0x000000fd1d037836 */ /* 0x000fe20000000000 */
[----:B------:R-:W-:Y:S01]  /*230e0*/  LEA.HI.X.SX32 R19, R21, R2, 0x2, P6 ;  /* 0x0000000215137211 */ /* 0x000fe200030f16ff */
[----:B------:R-:W1:Y:S01]  /*230f0*/  LDCU UR7, c[0x0][0x3b8] ;  /* 0x00007700ff0777ac */ /* 0x000e620008000800 */
[C---:B---3--:R-:W-:Y:S01]  /*23100*/  VIADD R5, R23.reuse, UR11 ;  /* 0x0000000b17057c36 */ /* 0x048fe20008000000 */
[----:B------:R-:W-:-:S02]  /*23110*/  LEA R20, P6, R23, R0, 0x2 ;  /* 0x0000000017147211 */ /* 0x000fc400078c10ff */
[----:B------:R3:W-:Y:S01]  /*23120*/  @P2 STG.E desc[UR8][R18.64], R8 ;  /* 0x0000000812002986 */ /* 0x0007e2000c101908 */
[----:B--2---:R-:W-:Y:S01]  /*23130*/  ISETP.LT.AND P2, PT, R3, UR12, !P0 ;  /* 0x0000000c03007c0c */ /* 0x004fe2000c741270 */
[----:B------:R-:W-:Y:S01]  /*23140*/  VIADD R3, R5, UR4 ;  /* 0x0000000405037c36 */ /* 0x000fe20008000000 */
[----:B------:R-:W2:Y:S01]  /*23150*/  LDCU UR4, c[0x0][0x39c] ;  /* 0x00007380ff0477ac */ /* 0x000ea20008000800 */
[----:B------:R-:W-:Y:S02]  /*23160*/  LEA.HI.X.SX32 R21, R23, R2, 0x2, P6 ;  /* 0x0000000217157211 */ /* 0x000fe400030f16ff */
[C---:B----4-:R-:W-:Y:S01]  /*23170*/  VIADD R17, R3.reuse, UR5 ;  /* 0x0000000503117c36 */ /* 0x050fe20008000000 */
[----:B------:R-:W4:Y:S01]  /*23180*/  LDCU UR5, c[0x0][0x39c] ;  /* 0x00007380ff0577ac */ /* 0x000f220008000800 */
[-C--:B------:R-:W-:Y:S01]  /*23190*/  LEA R6, P6, R3, R0.reuse, 0x2 ;  /* 0x0000000003067211 */ /* 0x080fe200078c10ff */
[----:B------:R1:W-:Y:S01]  /*231a0*/  @P1 STG.E desc[UR8][R20.64], R12 ;  /* 0x0000000c14001986 */ /* 0x0003e2000c101908 */
[----:B------:R-:W-:-:S02]  /*231b0*/  LEA R4, P1, R5, R0, 0x2 ;  /* 0x0000000005047211 */ /* 0x000fc400078210ff */
[-C--:B------:R-:W-:Y:S01]  /*231c0*/  LEA.HI.X.SX32 R7, R3, R2.reuse, 0x2, P6 ;  /* 0x0000000203077211 */ /* 0x080fe200030f16ff */
[----:B------:R-:W-:Y:S01]  /*231d0*/  VIADD R3, R29, 0xfe ;  /* 0x000000fe1d037836 */ /* 0x000fe20000000000 */
[----:B------:R-:W-:Y:S02]  /*231e0*/  LEA.HI.X.SX32 R5, R5, R2, 0x2, P1 ;  /* 0x0000000205057211 */ /* 0x000fe400008f16ff */
[C---:B------:R-:W-:Y:S01]  /*231f0*/  LEA R16, P1, R17.reuse, R0, 0x2 ;  /* 0x0000000011107211 */ /* 0x040fe200078210ff */
[----:B------:R-:W-:-:S03]  /*23200*/  VIADD R23, R17, UR6 ;  /* 0x0000000611177c36 */ /* 0x000fc60008000000 */
[----:B------:R-:W-:Y:S02]  /*23210*/  LEA.HI.X.SX32 R17, R17, R2, 0x2, P1 ;  /* 0x0000000211117211 */ /* 0x000fe400008f16ff */
[----:B--2---:R-:W-:Y:S01]  /*23220*/  ISETP.LT.AND P1, PT, R3, UR4, !P0 ;  /* 0x0000000403007c0c */ /* 0x004fe2000c721270 */
[----:B------:R-:W-:Y:S01]  /*23230*/  VIADD R3, R29, 0xff ;  /* 0x000000ff1d037836 */ /* 0x000fe20000000000 */
[C---:B---3--:R-:W-:Y:S01]  /*23240*/  LEA R18, P6, R23.reuse, R0, 0x2 ;  /* 0x0000000017127211 */ /* 0x048fe200078c10ff */
[----:B-1----:R-:W-:-:S03]  /*23250*/  VIADD R25, R23, UR10 ;  /* 0x0000000a17197c36 */ /* 0x002fc60008000000 */
[----:B----4-:R-:W-:Y:S02]  /*23260*/  ISETP.LT.AND P0, PT, R3, UR5, !P0 ;  /* 0x0000000503007c0c */ /* 0x010fe4000c701270 */
[----:B------:R-:W-:Y:S02]  /*23270*/  LEA.HI.X.SX32 R19, R23, R2, 0x2, P6 ;  /* 0x0000000217137211 */ /* 0x000fe400030f16ff */
[C---:B------:R-:W-:Y:S01]  /*23280*/  LEA R20, P6, R25.reuse, R0, 0x2 ;  /* 0x0000000019147211 */ /* 0x040fe200078c10ff */
[C---:B------:R-:W-:Y:S01]  /*23290*/  VIADD R23, R25.reuse, UR7 ;  /* 0x0000000719177c36 */ /* 0x040fe20008000000 */
[----:B------:R1:W-:Y:S02]  /*232a0*/  @P5 STG.E desc[UR8][R4.64], R9 ;  /* 0x0000000904005986 */ /* 0x0003e4000c101908 */
[----:B------:R-:W-:Y:S02]  /*232b0*/  LEA.HI.X.SX32 R21, R25, R2, 0x2, P6 ;  /* 0x0000000219157211 */ /* 0x000fe400030f16ff */
[----:B------:R1:W-:Y:S01]  /*232c0*/  @P4 STG.E desc[UR8][R6.64], R13 ;  /* 0x0000000d06004986 */ /* 0x0003e2000c101908 */
[----:B------:R-:W-:-:S03]  /*232d0*/  LEA R22, P6, R23, R0, 0x2 ;  /* 0x0000000017167211 */ /* 0x000fc600078c10ff */
[----:B------:R1:W-:Y:S04]  /*232e0*/  @P3 STG.E desc[UR8][R16.64], R10 ;  /* 0x0000000a10003986 */ /* 0x0003e8000c101908 */
[----:B------:R1:W-:Y:S01]  /*232f0*/  @P2 STG.E desc[UR8][R18.64], R14 ;  /* 0x0000000e12002986 */ /* 0x0003e2000c101908 */
[----:B------:R-:W-:-:S03]  /*23300*/  LEA.HI.X.SX32 R23, R23, R2, 0x2, P6 ;  /* 0x0000000217177211 */ /* 0x000fc600030f16ff */
[----:B------:R1:W-:Y:S01]  /*23310*/  @P1 STG.E desc[UR8][R20.64], R11 ;  /* 0x0000000b14001986 */ /* 0x0003e2000c101908 */
[----:B------:R-:W-:Y:S05]  /*23320*/  @!P0 EXIT ;  /* 0x000000000000894d */ /* 0x000fea0003800000 */
[----:B------:R-:W-:Y:S01]  /*23330*/  STG.E desc[UR8][R22.64], R15 ;  /* 0x0000000f16007986 */ /* 0x000fe2000c101908 */
[----:B------:R-:W-:Y:S05]  /*23340*/  EXIT ;  /* 0x000000000000794d */ /* 0x000fea0003800000 */
.L_x_3:
[----:B------:R-:W-:-:S00]  /*23350*/  BRA `(.L_x_3) ;  /* 0xfffffffc00fc7947 */ /* 0x000fc0000383ffff */
[----:B------:R-:W-:-:S00]  /*23360*/  NOP ;  /* 0x0000000000007918 */ /* 0x000fc00000000000 */
        /* <DEDUP_REMOVED lines=9> */
.L_x_4:


//--------------------- .nv.shared.matmul_kernel  --------------------------
	.section	.nv.shared.matmul_kernel,"aw",@nobits
	.sectionflags	@""
	.align	16
	.zero		1024


//--------------------- .nv.shared.reserved.0     --------------------------
	.section	.nv.shared.reserved.0,"aw",@nobits
	.weak		__nv_reservedSMEM_offset_0_alias
	.size		__nv_reservedSMEM_offset_0_alias, 0, 64
	.other		__nv_reservedSMEM_offset_0_alias,@"STO_CUDA_RESERVED_SHARED STV_DEFAULT"
__nv_reservedSMEM_offset_0_alias:
	.zero		0
	.zero		64


//--------------------- .nv.constant0.matmul_kernel --------------------------
	.section	.nv.constant0.matmul_kernel,"a",@progbits
	.sectionflags	@""
	.align	4
.nv.constant0.matmul_kernel:
	.zero		976


//--------------------- SYMBOLS --------------------------

	.type		.nv.reservedSmem.offset0,@object
	.size		.nv.reservedSmem.offset0,0x4
	.type		.nv.reservedSmem.cap,@object
	.size		.nv.reservedSmem.cap,0x4
